	.target	sm_90a

	.elftype	@"ET_EXEC"


//--------------------- .note.nv.tkinfo           --------------------------
	.section	.note.nv.tkinfo,"",@"SHT_NOTE"
	.sectionflags	@"SHF_NOTE_NV_TKINFO"
	.tkinfo
        /*0018*/ 	.word	0x00000002
        /*0030*/ 	.string	""
        /*0030*/ 	.string	"ptxas"
        /*0030*/ 	.string	"Cuda compilation tools, release 13.0, V13.0.88"
        /*0030*/ 	.string	"Build cuda_13.0.r13.0/compiler.36424714_0"
        /*0030*/ 	.string	"-v  -suppress-debug-info  -lineinfo  -arch sm_90a "



//--------------------- .note.nv.cuinfo           --------------------------
	.section	.note.nv.cuinfo,"",@"SHT_NOTE"
	.sectionflags	@"SHF_NOTE_NV_CUINFO"
        /*0018*/ 	.short	0x0002
        /*001a*/ 	.short	0x005a
        /*001c*/ 	.short	0x0082
	.zero		2


//--------------------- .nv.info                  --------------------------
	.section	.nv.info,"",@"SHT_CUDA_INFO"
	.align	4


	//----- nvinfo : EIATTR_REGCOUNT
	.align		4
        /*0000*/ 	.byte	0x04, 0x2f
        /*0002*/ 	.short	(.L_1 - .L_0)
	.align		4
.L_0:
        /*0004*/ 	.word	index@(matmul_kernel)
        /*0008*/ 	.word	0x000000ff


	//----- nvinfo : EIATTR_FRAME_SIZE
	.align		4
.L_1:
        /*000c*/ 	.byte	0x04, 0x11
        /*000e*/ 	.short	(.L_3 - .L_2)
	.align		4
.L_2:
        /*0010*/ 	.word	index@(matmul_kernel)
        /*0014*/ 	.word	0x000029a0


	//----- nvinfo : EIATTR_MIN_STACK_SIZE
	.align		4
.L_3:
        /*0018*/ 	.byte	0x04, 0x12
        /*001a*/ 	.short	(.L_5 - .L_4)
	.align		4
.L_4:
        /*001c*/ 	.word	index@(matmul_kernel)
        /*0020*/ 	.word	0x000029a0
.L_5:


//--------------------- .nv.compat                --------------------------
	.section	.nv.compat,"",@"SHT_CUDA_COMPAT_INFO"
	.align	4
        /*0000*/ 	.byte	0x02, 0x09, 0x01, 0x00, 0x02, 0x02, 0x04, 0x00, 0x02, 0x05, 0x05, 0x00, 0x03, 0x07, 0x01, 0x01
        /*0010*/ 	.byte	0x02, 0x03, 0x00, 0x00, 0x02, 0x06, 0x01, 0x00, 0x04, 0x0b, 0x08, 0x00, 0x00, 0x00, 0x00, 0x00
        /*0020*/ 	.byte	0x00, 0x00, 0x00, 0x00


//--------------------- .nv.info.matmul_kernel    --------------------------
	.section	.nv.info.matmul_kernel,"",@"SHT_CUDA_INFO"
	.sectionflags	@""
	.align	4


	//----- nvinfo : EIATTR_CUDA_API_VERSION
	.align		4
        /*0000*/ 	.byte	0x04, 0x37
        /*0002*/ 	.short	(.L_7 - .L_6)
.L_6:
        /*0004*/ 	.word	0x00000082


	//----- nvinfo : EIATTR_KPARAM_INFO
	.align		4
.L_7:
        /*0008*/ 	.byte	0x04, 0x17
        /*000a*/ 	.short	(.L_9 - .L_8)
.L_8:
        /*000c*/ 	.word	0x00000000
        /*0010*/ 	.short	0x000d
        /*0012*/ 	.short	0x0048
        /*0014*/ 	.byte	0x00, 0xf4, 0x21, 0x00


	//----- nvinfo : EIATTR_KPARAM_INFO
	.align		4
.L_9:
        /*0018*/ 	.byte	0x04, 0x17
        /*001a*/ 	.short	(.L_11 - .L_10)
.L_10:
        /*001c*/ 	.word	0x00000000
        /*0020*/ 	.short	0x000c
        /*0022*/ 	.short	0x0040
        /*0024*/ 	.byte	0x00, 0xf4, 0x21, 0x00


	//----- nvinfo : EIATTR_KPARAM_INFO
	.align		4
.L_11:
        /*0028*/ 	.byte	0x04, 0x17
        /*002a*/ 	.short	(.L_13 - .L_12)
.L_12:
        /*002c*/ 	.word	0x00000000
        /*0030*/ 	.short	0x000b
        /*0032*/ 	.short	0x0038
        /*0034*/ 	.byte	0x00, 0xf0, 0x11, 0x00


	//----- nvinfo : EIATTR_KPARAM_INFO
	.align		4
.L_13:
        /*0038*/ 	.byte	0x04, 0x17
        /*003a*/ 	.short	(.L_15 - .L_14)
.L_14:
        /*003c*/ 	.word	0x00000000
        /*0040*/ 	.short	0x000a
        /*0042*/ 	.short	0x0034
        /*0044*/ 	.byte	0x00, 0xf0, 0x11, 0x00


	//----- nvinfo : EIATTR_KPARAM_INFO
	.align		4
.L_15:
        /*0048*/ 	.byte	0x04, 0x17
        /*004a*/ 	.short	(.L_17 - .L_16)
.L_16:
        /*004c*/ 	.word	0x00000000
        /*0050*/ 	.short	0x0009
        /*0052*/ 	.short	0x0030
        /*0054*/ 	.byte	0x00, 0xf0, 0x11, 0x00


	//----- nvinfo : EIATTR_KPARAM_INFO
	.align		4
.L_17:
        /*0058*/ 	.byte	0x04, 0x17
        /*005a*/ 	.short	(.L_19 - .L_18)
.L_18:
        /*005c*/ 	.word	0x00000000
        /*0060*/ 	.short	0x0008
        /*0062*/ 	.short	0x002c
        /*0064*/ 	.byte	0x00, 0xf0, 0x11, 0x00


	//----- nvinfo : EIATTR_KPARAM_INFO
	.align		4
.L_19:
        /*0068*/ 	.byte	0x04, 0x17
        /*006a*/ 	.short	(.L_21 - .L_20)
.L_20:
        /*006c*/ 	.word	0x00000000
        /*0070*/ 	.short	0x0007
        /*0072*/ 	.short	0x0028
        /*0074*/ 	.byte	0x00, 0xf0, 0x11, 0x00


	//----- nvinfo : EIATTR_KPARAM_INFO
	.align		4
.L_21:
        /*0078*/ 	.byte	0x04, 0x17
        /*007a*/ 	.short	(.L_23 - .L_22)
.L_22:
        /*007c*/ 	.word	0x00000000
        /*0080*/ 	.short	0x0006
        /*0082*/ 	.short	0x0024
        /*0084*/ 	.byte	0x00, 0xf0, 0x11, 0x00


	//----- nvinfo : EIATTR_KPARAM_INFO
	.align		4
.L_23:
        /*0088*/ 	.byte	0x04, 0x17
        /*008a*/ 	.short	(.L_25 - .L_24)
.L_24:
        /*008c*/ 	.word	0x00000000
        /*0090*/ 	.short	0x0005
        /*0092*/ 	.short	0x0020
        /*0094*/ 	.byte	0x00, 0xf0, 0x11, 0x00


	//----- nvinfo : EIATTR_KPARAM_INFO
	.align		4
.L_25:
        /*0098*/ 	.byte	0x04, 0x17
        /*009a*/ 	.short	(.L_27 - .L_26)
.L_26:
        /*009c*/ 	.word	0x00000000
        /*00a0*/ 	.short	0x0004
        /*00a2*/ 	.short	0x001c
        /*00a4*/ 	.byte	0x00, 0xf0, 0x11, 0x00


	//----- nvinfo : EIATTR_KPARAM_INFO
	.align		4
.L_27:
        /*00a8*/ 	.byte	0x04, 0x17
        /*00aa*/ 	.short	(.L_29 - .L_28)
.L_28:
        /*00ac*/ 	.word	0x00000000
        /*00b0*/ 	.short	0x0003
        /*00b2*/ 	.short	0x0018
        /*00b4*/ 	.byte	0x00, 0xf0, 0x11, 0x00


	//----- nvinfo : EIATTR_KPARAM_INFO
	.align		4
.L_29:
        /*00b8*/ 	.byte	0x04, 0x17
        /*00ba*/ 	.short	(.L_31 - .L_30)
.L_30:
        /*00bc*/ 	.word	0x00000000
        /*00c0*/ 	.short	0x0002
        /*00c2*/ 	.short	0x0010
        /*00c4*/ 	.byte	0x00, 0xf4, 0x21, 0x00


	//----- nvinfo : EIATTR_KPARAM_INFO
	.align		4
.L_31:
        /*00c8*/ 	.byte	0x04, 0x17
        /*00ca*/ 	.short	(.L_33 - .L_32)
.L_32:
        /*00cc*/ 	.word	0x00000000
        /*00d0*/ 	.short	0x0001
        /*00d2*/ 	.short	0x0008
        /*00d4*/ 	.byte	0x00, 0xf4, 0x21, 0x00


	//----- nvinfo : EIATTR_KPARAM_INFO
	.align		4
.L_33:
        /*00d8*/ 	.byte	0x04, 0x17
        /*00da*/ 	.short	(.L_35 - .L_34)
.L_34:
        /*00dc*/ 	.word	0x00000000
        /*00e0*/ 	.short	0x0000
        /*00e2*/ 	.short	0x0000
        /*00e4*/ 	.byte	0x00, 0xf4, 0x21, 0x00


	//----- nvinfo : EIATTR_SPARSE_MMA_MASK
	.align		4
.L_35:
        /*00e8*/ 	.byte	0x03, 0x50
        /*00ea*/ 	.short	0x0000


	//----- nvinfo : EIATTR_MAXREG_COUNT
	.align		4
        /*00ec*/ 	.byte	0x03, 0x1b
        /*00ee*/ 	.short	0x00ff


	//----- nvinfo : EIATTR_NUM_BARRIERS
	.align		4
        /*00f0*/ 	.byte	0x02, 0x4c
        /*00f2*/ 	.byte	0x01
	.zero		1


	//----- nvinfo : EIATTR_ANNOTATIONS
	.align		4
        /*00f4*/ 	.byte	0x04, 0x55
        /*00f6*/ 	.short	(.L_37 - .L_36)


	//   ....[0]....
.L_36:
        /*00f8*/ 	.word	0x00000001
        /*00fc*/ 	.byte	0xd0, 0x0b, 0x00, 0x00, 0x01, 0x00, 0x00, 0x00, 0xf0, 0x0b, 0x00, 0x00, 0x01, 0x00, 0x00, 0x00
        /* <DEDUP_REMOVED lines=1044> */
        /*424c*/ 	.byte	0x50, 0x75, 0x02, 0x00


	//----- nvinfo : EIATTR_MERCURY_ISA_VERSION
	.align		4
.L_37:
        /*4250*/ 	.byte	0x03, 0x5f
        /*4252*/ 	.short	0x0101


	//----- nvinfo : EIATTR_EXIT_INSTR_OFFSETS
	.align		4
        /*4254*/ 	.byte	0x04, 0x1c
        /*4256*/ 	.short	(.L_39 - .L_38)


	//   ....[0]....
.L_38:
        /*4258*/ 	.word	0x000770c0


	//   ....[1]....
        /*425c*/ 	.word	0x000770f0


	//----- nvinfo : EIATTR_REQNTID
	.align		4
.L_39:
        /*4260*/ 	.byte	0x04, 0x10
        /*4262*/ 	.short	(.L_41 - .L_40)
.L_40:
        /*4264*/ 	.word	0x00000080
        /*4268*/ 	.word	0x00000001
        /*426c*/ 	.word	0x00000001


	//----- nvinfo : EIATTR_CBANK_PARAM_SIZE
	.align		4
.L_41:
        /*4270*/ 	.byte	0x03, 0x19
        /*4272*/ 	.short	0x0050


	//----- nvinfo : EIATTR_PARAM_CBANK
	.align		4
        /*4274*/ 	.byte	0x04, 0x0a
        /*4276*/ 	.short	(.L_43 - .L_42)
	.align		4
.L_42:
        /*4278*/ 	.word	index@(.nv.constant0.matmul_kernel)
        /*427c*/ 	.short	0x0210
        /*427e*/ 	.short	0x0050


	//----- nvinfo : EIATTR_SW_WAR
	.align		4
.L_43:
        /*4280*/ 	.byte	0x04, 0x36
        /*4282*/ 	.short	(.L_45 - .L_44)
.L_44:
        /*4284*/ 	.word	0x00000008
.L_45:


//--------------------- .nv.callgraph             --------------------------
	.section	.nv.callgraph,"",@"SHT_CUDA_CALLGRAPH"
	.align	4
	.sectionentsize	8
	.align		4
        /*0000*/ 	.word	0x00000000
	.align		4
        /*0004*/ 	.word	0xffffffff
	.align		4
        /*0008*/ 	.word	0x00000000
	.align		4
        /*000c*/ 	.word	0xfffffffe
	.align		4
        /*0010*/ 	.word	0x00000000
	.align		4
        /*0014*/ 	.word	0xfffffffd
	.align		4
        /*0018*/ 	.word	0x00000000
	.align		4
        /*001c*/ 	.word	0xfffffffc


//--------------------- .text.matmul_kernel       --------------------------
	.section	.text.matmul_kernel,"ax",@progbits
	.align	128
        .global         matmul_kernel
        .type           matmul_kernel,@function
        .size           matmul_kernel,(.L_x_3 - matmul_kernel)
        .other          matmul_kernel,@"STO_CUDA_ENTRY STV_DEFAULT"
matmul_kernel:
.text.matmul_kernel:
[----:B------:R-:W0:Y:S08]  /*0000*/  LDC R1, c[0x0][0x28] ;  /* 0x00000a00ff017b82 */ /* 0x000e300000000800 */
[----:B------:R-:W1:Y:S01]  /*0010*/  LDC.64 R248, c[0x0][0x228] ;  /* 0x00008a00fff87b82 */ /* 0x000e620000000a00 */
[----:B------:R-:W2:Y:S01]  /*0020*/  S2R R5, SR_CTAID.X ;  /* 0x0000000000057919 */ /* 0x000ea20000002500 */
[----:B0-----:R-:W-:Y:S01]  /*0030*/  VIADD R1, R1, 0xffffd660 ;  /* 0xffffd66001017836 */ /* 0x001fe20000000000 */
[----:B------:R-:W-:Y:S01]  /*0040*/  ULDC.64 UR4, c[0x0][0x208] ;  /* 0x0000820000047ab9 */ /* 0x000fe20000000a00 */
[----:B------:R-:W-:Y:S01]  /*0050*/  CS2R R240, SRZ ;  /* 0x0000000000f07805 */ /* 0x000fe2000001ff00 */
[----:B------:R-:W0:Y:S01]  /*0060*/  S2R R251, SR_TID.X ;  /* 0x0000000000fb7919 */ /* 0x000e220000002100 */
[----:B------:R-:W-:-:S02]  /*0070*/  CS2R R242, SRZ ;  /* 0x0000000000f27805 */ /* 0x000fc4000001ff00 */
[----:B------:R-:W-:Y:S02]  /*0080*/  CS2R R232, SRZ ;  /* 0x0000000000e87805 */ /* 0x000fe4000001ff00 */
[----:B------:R-:W-:Y:S02]  /*0090*/  CS2R R234, SRZ ;  /* 0x0000000000ea7805 */ /* 0x000fe4000001ff00 */
[----:B------:R-:W-:Y:S02]  /*00a0*/  CS2R R224, SRZ ;  /* 0x0000000000e07805 */ /* 0x000fe4000001ff00 */
[----:B------:R-:W-:Y:S02]  /*00b0*/  CS2R R226, SRZ ;  /* 0x0000000000e27805 */ /* 0x000fe4000001ff00 */
[----:B------:R-:W-:Y:S02]  /*00c0*/  CS2R R216, SRZ ;  /* 0x0000000000d87805 */ /* 0x000fe4000001ff00 */
        /* <DEDUP_REMOVED lines=11> */
[----:B------:R-:W-:Y:S01]  /*0180*/  CS2R R168, SRZ ;  /* 0x0000000000a87805 */ /* 0x000fe2000001ff00 */
[----:B-1----:R-:W-:Y:S01]  /*0190*/  VIADD R0, R249, 0x1ff ;  /* 0x000001fff9007836 */ /* 0x002fe20000000000 */
[----:B------:R-:W-:-:S02]  /*01a0*/  CS2R R170, SRZ ;  /* 0x0000000000aa7805 */ /* 0x000fc4000001ff00 */
[----:B------:R-:W-:Y:S02]  /*01b0*/  CS2R R160, SRZ ;  /* 0x0000000000a07805 */ /* 0x000fe4000001ff00 */
[----:B------:R-:W-:Y:S02]  /*01c0*/  CS2R R162, SRZ ;  /* 0x0000000000a27805 */ /* 0x000fe4000001ff00 */
[----:B------:R-:W-:Y:S02]  /*01d0*/  CS2R R152, SRZ ;  /* 0x0000000000987805 */ /* 0x000fe4000001ff00 */
[----:B------:R-:W-:Y:S02]  /*01e0*/  SHF.R.S32.HI R3, RZ, 0x1f, R0 ;  /* 0x0000001fff037819 */ /* 0x000fe40000011400 */
[----:B------:R-:W-:Y:S02]  /*01f0*/  CS2R R154, SRZ ;  /* 0x00000000009a7805 */ /* 0x000fe4000001ff00 */
[----:B------:R-:W-:-:S02]  /*0200*/  CS2R R144, SRZ ;  /* 0x0000000000907805 */ /* 0x000fc4000001ff00 */
[----:B------:R-:W-:Y:S02]  /*0210*/  CS2R R146, SRZ ;  /* 0x0000000000927805 */ /* 0x000fe4000001ff00 */
[----:B------:R-:W-:Y:S02]  /*0220*/  LEA.HI R3, R3, R0, RZ, 0x9 ;  /* 0x0000000003037211 */ /* 0x000fe400078f48ff */
[----:B------:R-:W-:Y:S02]  /*0230*/  CS2R R136, SRZ ;  /* 0x0000000000887805 */ /* 0x000fe4000001ff00 */
[----:B--2---:R-:W-:Y:S02]  /*0240*/  IABS R8, R5 ;  /* 0x0000000500087213 */ /* 0x004fe40000000000 */
[----:B------:R-:W-:Y:S02]  /*0250*/  CS2R R138, SRZ ;  /* 0x00000000008a7805 */ /* 0x000fe4000001ff00 */
[----:B------:R-:W-:-:S02]  /*0260*/  SHF.R.S32.HI R3, RZ, 0x9, R3 ;  /* 0x00000009ff037819 */ /* 0x000fc40000011403 */
[----:B------:R-:W-:Y:S02]  /*0270*/  CS2R R128, SRZ ;  /* 0x0000000000807805 */ /* 0x000fe4000001ff00 */
[----:B------:R-:W-:Y:S02]  /*0280*/  CS2R R130, SRZ ;  /* 0x0000000000827805 */ /* 0x000fe4000001ff00 */
[----:B------:R-:W-:Y:S02]  /*0290*/  CS2R R120, SRZ ;  /* 0x0000000000787805 */ /* 0x000fe4000001ff00 */
[----:B------:R-:W-:Y:S01]  /*02a0*/  CS2R R122, SRZ ;  /* 0x00000000007a7805 */ /* 0x000fe2000001ff00 */
[----:B------:R-:W-:Y:S01]  /*02b0*/  IMAD.SHL.U32 R4, R3, 0x4, RZ ;  /* 0x0000000403047824 */ /* 0x000fe200078e00ff */
[----:B------:R-:W-:Y:S02]  /*02c0*/  CS2R R112, SRZ ;  /* 0x0000000000707805 */ /* 0x000fe4000001ff00 */
[----:B------:R-:W-:-:S02]  /*02d0*/  CS2R R114, SRZ ;  /* 0x0000000000727805 */ /* 0x000fc4000001ff00 */
[----:B------:R-:W-:Y:S02]  /*02e0*/  CS2R R104, SRZ ;  /* 0x0000000000687805 */ /* 0x000fe4000001ff00 */
[----:B------:R-:W-:Y:S02]  /*02f0*/  CS2R R106, SRZ ;  /* 0x00000000006a7805 */ /* 0x000fe4000001ff00 */
[-C--:B------:R-:W-:Y:S02]  /*0300*/  IABS R7, R4.reuse ;  /* 0x0000000400077213 */ /* 0x080fe40000000000 */
[----:B------:R-:W-:Y:S02]  /*0310*/  CS2R R96, SRZ ;  /* 0x0000000000607805 */ /* 0x000fe4000001ff00 */
[----:B------:R-:W-:Y:S02]  /*0320*/  IABS R10, R4 ;  /* 0x00000004000a7213 */ /* 0x000fe40000000000 */
[----:B------:R-:W-:Y:S01]  /*0330*/  CS2R R98, SRZ ;  /* 0x0000000000627805 */ /* 0x000fe2000001ff00 */
[----:B------:R-:W1:Y:S01]  /*0340*/  I2F.RP R0, R7 ;  /* 0x0000000700007306 */ /* 0x000e620000209400 */
        /* <DEDUP_REMOVED lines=13> */
[----:B------:R-:W-:Y:S01]  /*0420*/  CS2R R42, SRZ ;  /* 0x00000000002a7805 */ /* 0x000fe2000001ff00 */
[----:B-1----:R-:W1:Y:S01]  /*0430*/  MUFU.RCP R0, R0 ;  /* 0x0000000000007308 */ /* 0x002e620000001000 */
        /* <DEDUP_REMOVED lines=17> */
[----:B------:R-:W-:Y:S01]  /*0550*/  CS2R R52, SRZ ;  /* 0x0000000000347805 */ /* 0x000fe2000001ff00 */
[----:B------:R-:W-:Y:S01]  /*0560*/  IMAD.MOV R0, RZ, RZ, -R10 ;  /* 0x000000ffff007224 */ /* 0x000fe200078e0a0a */
[----:B------:R-:W-:Y:S01]  /*0570*/  CS2R R54, SRZ ;  /* 0x0000000000367805 */ /* 0x000fe2000001ff00 */
[----:B------:R1:W2:Y:S01]  /*0580*/  F2I.FTZ.U32.TRUNC.NTZ R3, R2 ;  /* 0x0000000200037305 */ /* 0x0002a2000021f000 */
        /* <DEDUP_REMOVED lines=8> */
[----:B-1----:R-:W-:Y:S01]  /*0610*/  IMAD.MOV.U32 R2, RZ, RZ, RZ ;  /* 0x000000ffff027224 */ /* 0x002fe200078e00ff */
[----:B------:R-:W-:Y:S02]  /*0620*/  CS2R R92, SRZ ;  /* 0x00000000005c7805 */ /* 0x000fe4000001ff00 */
[----:B------:R-:W-:Y:S02]  /*0630*/  CS2R R94, SRZ ;  /* 0x00000000005e7805 */ /* 0x000fe4000001ff00 */
[----:B------:R-:W-:Y:S02]  /*0640*/  CS2R R100, SRZ ;  /* 0x0000000000647805 */ /* 0x000fe4000001ff00 */
[----:B------:R-:W-:Y:S02]  /*0650*/  CS2R R102, SRZ ;  /* 0x0000000000667805 */ /* 0x000fe4000001ff00 */
[----:B------:R-:W-:Y:S01]  /*0660*/  CS2R R108, SRZ ;  /* 0x00000000006c7805 */ /* 0x000fe2000001ff00 */
[----:B--2---:R-:W-:Y:S01]  /*0670*/  IMAD.MOV R6, RZ, RZ, -R3 ;  /* 0x000000ffff067224 */ /* 0x004fe200078e0a03 */
[----:B------:R-:W-:-:S02]  /*0680*/  CS2R R110, SRZ ;  /* 0x00000000006e7805 */ /* 0x000fc4000001ff00 */
[----:B------:R-:W-:Y:S02]  /*0690*/  CS2R R116, SRZ ;  /* 0x0000000000747805 */ /* 0x000fe4000001ff00 */
[----:B------:R-:W-:Y:S01]  /*06a0*/  CS2R R118, SRZ ;  /* 0x0000000000767805 */ /* 0x000fe2000001ff00 */
[----:B------:R-:W-:Y:S01]  /*06b0*/  IMAD R9, R6, R7, RZ ;  /* 0x0000000706097224 */ /* 0x000fe200078e02ff */
[----:B------:R-:W-:Y:S01]  /*06c0*/  CS2R R124, SRZ ;  /* 0x00000000007c7805 */ /* 0x000fe2000001ff00 */
[----:B------:R-:W-:Y:S01]  /*06d0*/  IMAD.MOV.U32 R6, RZ, RZ, R8 ;  /* 0x000000ffff067224 */ /* 0x000fe200078e0008 */
[----:B------:R-:W-:Y:S01]  /*06e0*/  CS2R R126, SRZ ;  /* 0x00000000007e7805 */ /* 0x000fe2000001ff00 */
[----:B------:R-:W-:Y:S01]  /*06f0*/  IMAD.HI.U32 R3, R3, R9, R2 ;  /* 0x0000000903037227 */ /* 0x000fe200078e0002 */
[----:B------:R-:W-:Y:S02]  /*0700*/  CS2R R132, SRZ ;  /* 0x0000000000847805 */ /* 0x000fe4000001ff00 */
[----:B------:R-:W-:-:S02]  /*0710*/  CS2R R134, SRZ ;  /* 0x0000000000867805 */ /* 0x000fc4000001ff00 */
[----:B------:R-:W-:Y:S02]  /*0720*/  CS2R R140, SRZ ;  /* 0x00000000008c7805 */ /* 0x000fe4000001ff00 */
[----:B------:R-:W-:Y:S02]  /*0730*/  CS2R R142, SRZ ;  /* 0x00000000008e7805 */ /* 0x000fe4000001ff00 */
[----:B------:R-:W-:Y:S01]  /*0740*/  CS2R R148, SRZ ;  /* 0x0000000000947805 */ /* 0x000fe2000001ff00 */
[----:B------:R-:W-:Y:S01]  /*0750*/  IMAD.HI.U32 R3, R3, R6, RZ ;  /* 0x0000000603037227 */ /* 0x000fe200078e00ff */
[----:B------:R-:W-:Y:S02]  /*0760*/  CS2R R150, SRZ ;  /* 0x0000000000967805 */ /* 0x000fe4000001ff00 */
[----:B------:R-:W-:Y:S02]  /*0770*/  CS2R R156, SRZ ;  /* 0x00000000009c7805 */ /* 0x000fe4000001ff00 */
[----:B------:R-:W-:Y:S01]  /*0780*/  CS2R R158, SRZ ;  /* 0x00000000009e7805 */ /* 0x000fe2000001ff00 */
[----:B------:R-:W-:Y:S01]  /*0790*/  IMAD R0, R3, R0, R6 ;  /* 0x0000000003007224 */ /* 0x000fe200078e0206 */
[----:B------:R-:W-:-:S02]  /*07a0*/  CS2R R164, SRZ ;  /* 0x0000000000a47805 */ /* 0x000fc4000001ff00 */
[----:B------:R-:W-:Y:S02]  /*07b0*/  CS2R R166, SRZ ;  /* 0x0000000000a67805 */ /* 0x000fe4000001ff00 */
[----:B------:R-:W-:Y:S02]  /*07c0*/  CS2R R172, SRZ ;  /* 0x0000000000ac7805 */ /* 0x000fe4000001ff00 */
[----:B------:R-:W-:Y:S02]  /*07d0*/  CS2R R174, SRZ ;  /* 0x0000000000ae7805 */ /* 0x000fe4000001ff00 */
[----:B------:R-:W-:Y:S02]  /*07e0*/  ISETP.GT.U32.AND P1, PT, R7, R0, PT ;  /* 0x000000000700720c */ /* 0x000fe40003f24070 */
        /* <DEDUP_REMOVED lines=11> */
[----:B------:R-:W-:Y:S01]  /*08a0*/  CS2R R222, SRZ ;  /* 0x0000000000de7805 */ /* 0x000fe2000001ff00 */
[----:B------:R-:W-:Y:S01]  /*08b0*/  @!P1 IMAD.IADD R0, R0, 0x1, -R7 ;  /* 0x0000000100009824 */ /* 0x000fe200078e0a07 */
[----:B------:R-:W-:Y:S01]  /*08c0*/  CS2R R228, SRZ ;  /* 0x0000000000e47805 */ /* 0x000fe2000001ff00 */
[----:B------:R-:W-:Y:S01]  /*08d0*/  @!P1 VIADD R3, R3, 0x1 ;  /* 0x0000000103039836 */ /* 0x000fe20000000000 */
[----:B------:R-:W-:-:S02]  /*08e0*/  ISETP.NE.AND P1, PT, R4, RZ, PT ;  /* 0x000000ff0400720c */ /* 0x000fc40003f25270 */
[----:B------:R-:W-:Y:S02]  /*08f0*/  CS2R R230, SRZ ;  /* 0x0000000000e67805 */ /* 0x000fe4000001ff00 */
[----:B------:R-:W-:Y:S02]  /*0900*/  ISETP.GE.U32.AND P0, PT, R0, R7, PT ;  /* 0x000000070000720c */ /* 0x000fe40003f06070 */
[----:B------:R-:W-:Y:S02]  /*0910*/  CS2R R236, SRZ ;  /* 0x0000000000ec7805 */ /* 0x000fe4000001ff00 */
[----:B------:R-:W-:Y:S02]  /*0920*/  LOP3.LUT R0, R5, R4, RZ, 0x3c, !PT ;  /* 0x0000000405007212 */ /* 0x000fe400078e3cff */
[----:B------:R-:W-:Y:S02]  /*0930*/  CS2R R238, SRZ ;  /* 0x0000000000ee7805 */ /* 0x000fe4000001ff00 */
[----:B------:R-:W-:-:S02]  /*0940*/  CS2R R244, SRZ ;  /* 0x0000000000f47805 */ /* 0x000fc4000001ff00 */
[----:B------:R-:W-:Y:S02]  /*0950*/  CS2R R246, SRZ ;  /* 0x0000000000f67805 */ /* 0x000fe4000001ff00 */
[----:B------:R-:W-:Y:S01]  /*0960*/  ISETP.GE.AND P2, PT, R0, RZ, PT ;  /* 0x000000ff0000720c */ /* 0x000fe20003f46270 */
[----:B------:R-:W-:Y:S02]  /*0970*/  VIADD R0, R248, 0x7f ;  /* 0x0000007ff8007836 */ /* 0x000fe40000000000 */
[----:B------:R-:W-:-:S04]  /*0980*/  @P0 VIADD R3, R3, 0x1 ;  /* 0x0000000103030836 */ /* 0x000fc80000000000 */
[----:B------:R-:W-:Y:S01]  /*0990*/  IMAD.MOV.U32 R2, RZ, RZ, R3 ;  /* 0x000000ffff027224 */ /* 0x000fe200078e0003 */
[----:B------:R-:W-:-:S05]  /*09a0*/  SHF.R.S32.HI R3, RZ, 0x1f, R0 ;  /* 0x0000001fff037819 */ /* 0x000fca0000011400 */
[----:B------:R-:W-:Y:S01]  /*09b0*/  @!P2 IMAD.MOV R2, RZ, RZ, -R2 ;  /* 0x000000ffff02a224 */ /* 0x000fe200078e0a02 */
[----:B------:R-:W-:Y:S02]  /*09c0*/  @!P1 LOP3.LUT R2, RZ, R4, RZ, 0x33, !PT ;  /* 0x00000004ff029212 */ /* 0x000fe400078e33ff */
[----:B------:R-:W-:-:S03]  /*09d0*/  LEA.HI R3, R3, R0, RZ, 0x7 ;  /* 0x0000000003037211 */ /* 0x000fc600078f38ff */
[----:B------:R-:W-:Y:S02]  /*09e0*/  IMAD.SHL.U32 R6, R2, 0x4, RZ ;  /* 0x0000000402067824 */ /* 0x000fe400078e00ff */
[----:B------:R-:W-:-:S03]  /*09f0*/  IMAD.MOV R2, RZ, RZ, -R2 ;  /* 0x000000ffff027224 */ /* 0x000fc600078e0a02 */
[----:B------:R-:W-:Y:S01]  /*0a00*/  LEA.HI.SX32 R3, R3, -R6, 0x19 ;  /* 0x8000000603037211 */ /* 0x000fe200078fcaff */
[----:B------:R-:W-:-:S03]  /*0a10*/  IMAD R8, R4, R2, R5 ;  /* 0x0000000204087224 */ /* 0x000fc600078e0205 */
[----:B------:R-:W-:Y:S02]  /*0a20*/  VIMNMX R9, R3, 0x4, PT ;  /* 0x0000000403097848 */ /* 0x000fe40003fe0100 */
[----:B------:R-:W-:Y:S02]  /*0a30*/  IABS R4, R8 ;  /* 0x0000000800047213 */ /* 0x000fe40000000000 */
[----:B------:R-:W-:-:S04]  /*0a40*/  IABS R7, R9 ;  /* 0x0000000900077213 */ /* 0x000fc80000000000 */
[----:B------:R-:W1:Y:S08]  /*0a50*/  I2F.RP R0, R7 ;  /* 0x0000000700007306 */ /* 0x000e700000209400 */
[----:B-1----:R-:W1:Y:S02]  /*0a60*/  MUFU.RCP R0, R0 ;  /* 0x0000000000007308 */ /* 0x002e640000001000 */
[----:B-1----:R-:W-:-:S06]  /*0a70*/  VIADD R3, R0, 0xffffffe ;  /* 0x0ffffffe00037836 */ /* 0x002fcc0000000000 */
[----:B------:R-:W1:Y:S02]  /*0a80*/  F2I.FTZ.U32.TRUNC.NTZ R3, R3 ;  /* 0x0000000300037305 */ /* 0x000e64000021f000 */
[----:B-1----:R-:W-:-:S04]  /*0a90*/  IMAD.MOV R10, RZ, RZ, -R3 ;  /* 0x000000ffff0a7224 */ /* 0x002fc800078e0a03 */
[----:B------:R-:W-:Y:S01]  /*0aa0*/  IMAD.MOV.U32 R2, RZ, RZ, R10 ;  /* 0x000000ffff027224 */ /* 0x000fe200078e000a */
[----:B------:R-:W-:-:S03]  /*0ab0*/  IABS R10, R9 ;  /* 0x00000009000a7213 */ /* 0x000fc60000000000 */
[----:B------:R-:W-:Y:S02]  /*0ac0*/  IMAD R5, R2, R7, RZ ;  /* 0x0000000702057224 */ /* 0x000fe400078e02ff */
[----:B------:R-:W-:Y:S02]  /*0ad0*/  IMAD.MOV.U32 R2, RZ, RZ, RZ ;  /* 0x000000ffff027224 */ /* 0x000fe400078e00ff */
[----:B------:R-:W-:Y:S01]  /*0ae0*/  IMAD.MOV R0, RZ, RZ, -R10 ;  /* 0x000000ffff007224 */ /* 0x000fe200078e0a0a */
[----:B------:R-:W-:Y:S01]  /*0af0*/  CS2R R10, SRZ ;  /* 0x00000000000a7805 */ /* 0x000fe2000001ff00 */
[----:B------:R-:W-:Y:S02]  /*0b00*/  IMAD.HI.U32 R2, R3, R5, R2 ;  /* 0x0000000503027227 */ /* 0x000fe400078e0002 */
[----:B------:R-:W1:Y:S04]  /*0b10*/  S2R R5, SR_CgaCtaId ;  /* 0x0000000000057919 */ /* 0x000e680000008800 */
[----:B------:R-:W-:Y:S01]  /*0b20*/  IMAD.HI.U32 R3, R2, R4, RZ ;  /* 0x0000000402037227 */ /* 0x000fe200078e00ff */
[----:B------:R-:W-:-:S03]  /*0b30*/  MOV R2, 0x400 ;  /* 0x0000040000027802 */ /* 0x000fc60000000f00 */
[----:B------:R-:W-:-:S05]  /*0b40*/  IMAD R0, R3, R0, R4 ;  /* 0x0000000003007224 */ /* 0x000fca00078e0204 */
[----:B------:R-:W-:-:S13]  /*0b50*/  ISETP.GT.U32.AND P1, PT, R7, R0, PT ;  /* 0x000000000700720c */ /* 0x000fda0003f24070 */
[----:B------:R-:W-:Y:S02]  /*0b60*/  @!P1 IMAD.IADD R0, R0, 0x1, -R7 ;  /* 0x0000000100009824 */ /* 0x000fe400078e0a07 */
[----:B------:R-:W-:Y:S01]  /*0b70*/  @!P1 VIADD R3, R3, 0x1 ;  /* 0x0000000103039836 */ /* 0x000fe20000000000 */
[----:B------:R-:W-:Y:S02]  /*0b80*/  ISETP.NE.AND P1, PT, R9, RZ, PT ;  /* 0x000000ff0900720c */ /* 0x000fe40003f25270 */
[----:B------:R-:W-:Y:S02]  /*0b90*/  ISETP.GE.U32.AND P0, PT, R0, R7, PT ;  /* 0x000000070000720c */ /* 0x000fe40003f06070 */
[----:B-1----:R-:W-:Y:S02]  /*0ba0*/  LEA R4, R5, R2, 0x18 ;  /* 0x0000000205047211 */ /* 0x002fe400078ec0ff */
[----:B------:R-:W1:Y:S01]  /*0bb0*/  LDC R2, c[0x0][0x230] ;  /* 0x00008c00ff027b82 */ /* 0x000e620000000800 */
[----:B------:R-:W-:-:S02]  /*0bc0*/  LOP3.LUT R0, R8, R9, RZ, 0x3c, !PT ;  /* 0x0000000908007212 */ /* 0x000fc400078e3cff */
[----:B------:R2:W-:Y:S02]  /*0bd0*/  STL [R1+0x1f80], R4 ;  /* 0x001f800401007387 */ /* 0x0005e40000100800 */
[----:B------:R-:W-:Y:S02]  /*0be0*/  ISETP.GE.AND P2, PT, R0, RZ, PT ;  /* 0x000000ff0000720c */ /* 0x000fe40003f46270 */
[----:B------:R3:W-:Y:S02]  /*0bf0*/  STL [R1+0x3e0], RZ ;  /* 0x0003e0ff01007387 */ /* 0x0007e40000100800 */
[----:B------:R-:W-:Y:S02]  /*0c00*/  @P0 VIADD R3, R3, 0x1 ;  /* 0x0000000103030836 */ /* 0x000fe40000000000 */
[----:B------:R3:W-:Y:S01]  /*0c10*/  STL [R1+0x3e4], RZ ;  /* 0x0003e4ff01007387 */ /* 0x0007e20000100800 */
[----:B--2---:R-:W-:-:S03]  /*0c20*/  CS2R R4, SRZ ;  /* 0x0000000000047805 */ /* 0x004fc6000001ff00 */
[----:B------:R3:W-:Y:S03]  /*0c30*/  STL [R1+0x3e8], RZ ;  /* 0x0003e8ff01007387 */ /* 0x0007e60000100800 */
[----:B------:R-:W-:Y:S01]  /*0c40*/  @!P2 IMAD.MOV R3, RZ, RZ, -R3 ;  /* 0x000000ffff03a224 */ /* 0x000fe200078e0a03 */
[----:B------:R-:W-:Y:S01]  /*0c50*/  @!P1 LOP3.LUT R3, RZ, R9, RZ, 0x33, !PT ;  /* 0x00000009ff039212 */ /* 0x000fe200078e33ff */
[----:B------:R3:W-:Y:S01]  /*0c60*/  STL [R1+0x3ec], RZ ;  /* 0x0003ecff01007387 */ /* 0x0007e20000100800 */
[----:B-1----:R-:W-:Y:S01]  /*0c70*/  VIADD R250, R2, 0x7f ;  /* 0x0000007f02fa7836 */ /* 0x002fe20000000000 */
[----:B0-----:R-:W-:Y:S02]  /*0c80*/  LOP3.LUT R2, R251, 0x7f, RZ, 0xc0, !PT ;  /* 0x0000007ffb027812 */ /* 0x001fe400078ec0ff */
[----:B------:R-:W-:Y:S01]  /*0c90*/  IMAD.MOV R0, RZ, RZ, -R3 ;  /* 0x000000ffff007224 */ /* 0x000fe200078e0a03 */
[----:B------:R3:W-:Y:S01]  /*0ca0*/  STL [R1+0x3f0], RZ ;  /* 0x0003f0ff01007387 */ /* 0x0007e20000100800 */
[----:B------:R-:W-:Y:S01]  /*0cb0*/  IMAD.SHL.U32 R3, R3, 0x200, RZ ;  /* 0x0000020003037824 */ /* 0x000fe200078e00ff */
[----:B------:R-:W-:Y:S01]  /*0cc0*/  ISETP.GE.AND P0, PT, R250, 0x80, PT ;  /* 0x00000080fa00780c */ /* 0x000fe20003f06270 */
[----:B------:R-:W-:Y:S01]  /*0cd0*/  IMAD R0, R9, R0, R8 ;  /* 0x0000000009007224 */ /* 0x000fe200078e0208 */
[----:B------:R3:W-:Y:S01]  /*0ce0*/  STL [R1+0x3f4], RZ ;  /* 0x0003f4ff01007387 */ /* 0x0007e20000100800 */
[C---:B------:R-:W-:Y:S01]  /*0cf0*/  VIADD R251, R3.reuse, 0x1 ;  /* 0x0000000103fb7836 */ /* 0x040fe20000000000 */
[----:B------:R-:W-:Y:S01]  /*0d00*/  CS2R R8, SRZ ;  /* 0x0000000000087805 */ /* 0x000fe2000001ff00 */
[C---:B------:R-:W-:Y:S01]  /*0d10*/  VIADD R250, R3.reuse, 0x2 ;  /* 0x0000000203fa7836 */ /* 0x040fe20000000000 */
[----:B------:R3:W-:Y:S01]  /*0d20*/  STL [R1+0x3f8], RZ ;  /* 0x0003f8ff01007387 */ /* 0x0007e20000100800 */
[----:B------:R-:W-:-:S02]  /*0d30*/  VIADD R251, R3, 0x4 ;  /* 0x0000000403fb7836 */ /* 0x000fc40000000000 */
[C---:B------:R-:W-:Y:S01]  /*0d40*/  VIADD R250, R3.reuse, 0x5 ;  /* 0x0000000503fa7836 */ /* 0x040fe20000000000 */
[----:B------:R3:W-:Y:S01]  /*0d50*/  STL [R1+0x3fc], RZ ;  /* 0x0003fcff01007387 */ /* 0x0007e20000100800 */
[C---:B------:R-:W-:Y:S02]  /*0d60*/  VIADD R251, R3.reuse, 0x7 ;  /* 0x0000000703fb7836 */ /* 0x040fe40000000000 */
[C---:B------:R-:W-:Y:S01]  /*0d70*/  VIADD R250, R3.reuse, 0x8 ;  /* 0x0000000803fa7836 */ /* 0x040fe20000000000 */
[----:B------:R3:W-:Y:S01]  /*0d80*/  STL [R1+0x600], RZ ;  /* 0x000600ff01007387 */ /* 0x0007e20000100800 */
[C---:B------:R-:W-:Y:S02]  /*0d90*/  VIADD R251, R3.reuse, 0xa ;  /* 0x0000000a03fb7836 */ /* 0x040fe40000000000 */
        /* <DEDUP_REMOVED lines=9> */
[C---:B------:R-:W-:Y:S02]  /*0e30*/  VIADD R250, R3.reuse, 0x14 ;  /* 0x0000001403fa7836 */ /* 0x040fe40000000000 */
[----:B------:R-:W-:-:S02]  /*0e40*/  VIADD R251, R3, 0x16 ;  /* 0x0000001603fb7836 */ /* 0x000fc40000000000 */
[C---:B------:R-:W-:Y:S02]  /*0e50*/  VIADD R250, R3.reuse, 0x17 ;  /* 0x0000001703fa7836 */ /* 0x040fe40000000000 */
[C---:B------:R-:W-:Y:S02]  /*0e60*/  VIADD R251, R3.reuse, 0x19 ;  /* 0x0000001903fb7836 */ /* 0x040fe40000000000 */
[C---:B------:R-:W-:Y:S02]  /*0e70*/  VIADD R250, R3.reuse, 0x1a ;  /* 0x0000001a03fa7836 */ /* 0x040fe40000000000 */
        /* <DEDUP_REMOVED lines=388> */
[----:B------:R-:W-:Y:S01]  /*26c0*/  IMAD.IADD R0, R6, 0x1, R0 ;  /* 0x0000000106007824 */ /* 0x000fe200078e0200 */
[----:B------:R-:W-:Y:S01]  /*26d0*/  CS2R R6, SRZ ;  /* 0x0000000000067805 */ /* 0x000fe2000001ff00 */
        /* <DEDUP_REMOVED lines=14> */
[----:B------:R-:W-:Y:S02]  /*27c0*/  VIADD R250, R3, 0x1b2 ;  /* 0x000001b203fa7836 */ /* 0x000fe40000000000 */
[----:B------:R-:W-:-:S02]  /*27d0*/  IMAD R2, R0, 0x80, R2 ;  /* 0x0000008000027824 */ /* 0x000fc400078e0202 */
[C---:B------:R-:W-:Y:S02]  /*27e0*/  VIADD R252, R3.reuse, 0x18c ;  /* 0x0000018c03fc7836 */ /* 0x040fe40000000000 */
[C---:B------:R-:W-:Y:S01]  /*27f0*/  VIADD R251, R3.reuse, 0x1b4 ;  /* 0x000001b403fb7836 */ /* 0x040fe20000000000 */
[----:B------:R3:W-:Y:S01]  /*2800*/  STL [R1+0x1f88], R2 ;  /* 0x001f880201007387 */ /* 0x0007e20000100800 */
        /* <DEDUP_REMOVED lines=87> */
[----:B------:R-:W-:Y:S01]  /*2d80*/  VIADD R0, R3, 0x1ff ;  /* 0x000001ff03007836 */ /* 0x000fe20000000000 */
[----:B---3--:R-:W-:Y:S06]  /*2d90*/  @!P0 BRA `(.L_x_0) ;  /* 0x000005ec005c8947 */ /* 0x008fec0003800000 */
[----:B------:R-:W-:Y:S01]  /*2da0*/  IABS R8, R248 ;  /* 0x000000f800087213 */ /* 0x000fe20000000000 */
[----:B------:R-:W-:Y:S01]  /*2db0*/  IMAD.MOV.U32 R247, RZ, RZ, R2 ;  /* 0x000000fffff77224 */ /* 0x000fe200078e0002 */
[----:B------:R-:W-:Y:S01]  /*2dc0*/  IABS R2, R249 ;  /* 0x000000f900027213 */ /* 0x000fe20000000000 */
[C---:B------:R-:W-:Y:S01]  /*2dd0*/  VIADD R246, R3.reuse, 0x1fb ;  /* 0x000001fb03f67836 */ /* 0x040fe20000000000 */
[----:B------:R-:W0:Y:S01]  /*2de0*/  I2F.RP R4, R8 ;  /* 0x0000000800047306 */ /* 0x000e220000209400 */
[----:B------:R-:W-:Y:S01]  /*2df0*/  ISETP.GE.AND P2, PT, R0, RZ, PT ;  /* 0x000000ff0000720c */ /* 0x000fe20003f46270 */
[C---:B------:R-:W-:Y:S01]  /*2e00*/  VIADD R244, R3.reuse, 0x1f9 ;  /* 0x000001f903f47836 */ /* 0x040fe20000000000 */
[----:B------:R-:W-:Y:S01]  /*2e10*/  IABS R9, R247 ;  /* 0x000000f700097213 */ /* 0x000fe20000000000 */
[----:B------:R-:W-:Y:S01]  /*2e20*/  VIADD R245, R3, 0x1f8 ;  /* 0x000001f803f57836 */ /* 0x000fe20000000000 */
[----:B------:R-:W-:Y:S01]  /*2e30*/  ISETP.GE.AND P4, PT, R247, RZ, PT ;  /* 0x000000fff700720c */ /* 0x000fe20003f86270 */
[----:B------:R-:W-:Y:S01]  /*2e40*/  VIADD R247, R3, 0x1fa ;  /* 0x000001fa03f77836 */ /* 0x000fe20000000000 */
[----:B------:R-:W-:Y:S01]  /*2e50*/  IABS R12, R244 ;  /* 0x000000f4000c7213 */ /* 0x000fe20000000000 */
[----:B------:R-:W1:Y:S01]  /*2e60*/  I2F.RP R6, R2 ;  /* 0x0000000200067306 */ /* 0x000e620000209400 */
[----:B------:R-:W-:Y:S01]  /*2e70*/  ISETP.GE.AND P1, PT, R251, RZ, PT ;  /* 0x000000fffb00720c */ /* 0x000fe20003f26270 */
[C---:B------:R-:W-:Y:S01]  /*2e80*/  VIADD R239, R3.reuse, 0x1ee ;  /* 0x000001ee03ef7836 */ /* 0x040fe20000000000 */
[----:B------:R-:W-:Y:S01]  /*2e90*/  ISETP.GE.AND P6, PT, R250, RZ, PT ;  /* 0x000000fffa00720c */ /* 0x000fe20003fc6270 */
[----:B------:R-:W-:-:S02]  /*2ea0*/  VIADD R236, R3, 0x1b3 ;  /* 0x000001b303ec7836 */ /* 0x000fc40000000000 */
[C---:B------:R-:W-:Y:S02]  /*2eb0*/  VIADD R237, R3.reuse, 0x1b2 ;  /* 0x000001b203ed7836 */ /* 0x040fe40000000000 */
[----:B0-----:R-:W0:Y:S01]  /*2ec0*/  MUFU.RCP R4, R4 ;  /* 0x0000000400047308 */ /* 0x001e220000001000 */
[C---:B------:R-:W-:Y:S02]  /*2ed0*/  VIADD R238, R3.reuse, 0x1b0 ;  /* 0x000001b003ee7836 */ /* 0x040fe40000000000 */
[C---:B------:R-:W-:Y:S02]  /*2ee0*/  VIADD R231, R3.reuse, 0x19b ;  /* 0x0000019b03e77836 */ /* 0x040fe40000000000 */
[C---:B------:R-:W-:Y:S02]  /*2ef0*/  VIADD R230, R3.reuse, 0x103 ;  /* 0x0000010303e67836 */ /* 0x040fe40000000000 */
[C---:B------:R-:W-:Y:S01]  /*2f00*/  VIADD R228, R3.reuse, 0xb0 ;  /* 0x000000b003e47836 */ /* 0x040fe20000000000 */
[----:B-1----:R-:W1:Y:S01]  /*2f10*/  MUFU.RCP R6, R6 ;  /* 0x0000000600067308 */ /* 0x002e620000001000 */
[----:B------:R-:W-:-:S02]  /*2f20*/  VIADD R222, R3, 0xb1 ;  /* 0x000000b103de7836 */ /* 0x000fc40000000000 */
[C---:B------:R-:W-:Y:S01]  /*2f30*/  VIADD R221, R3.reuse, 0x99 ;  /* 0x0000009903dd7836 */ /* 0x040fe20000000000 */
[----:B------:R-:W-:Y:S01]  /*2f40*/  IABS R142, R228 ;  /* 0x000000e4008e7213 */ /* 0x000fe20000000000 */
[C---:B------:R-:W-:Y:S01]  /*2f50*/  VIADD R215, R3.reuse, 0x82 ;  /* 0x0000008203d77836 */ /* 0x040fe20000000000 */
[----:B------:R-:W-:Y:S01]  /*2f60*/  IABS R141, R222 ;  /* 0x000000de008d7213 */ /* 0x000fe20000000000 */
[C---:B------:R-:W-:Y:S01]  /*2f70*/  VIADD R188, R3.reuse, 0x30 ;  /* 0x0000003003bc7836 */ /* 0x040fe20000000000 */
[----:B------:R-:W-:Y:S01]  /*2f80*/  IABS R181, R221 ;  /* 0x000000dd00b57213 */ /* 0x000fe20000000000 */
[----:B0-----:R-:W-:Y:S02]  /*2f90*/  VIADD R4, R4, 0xffffffe ;  /* 0x0ffffffe04047836 */ /* 0x001fe40000000000 */
[C---:B------:R-:W-:Y:S01]  /*2fa0*/  VIADD R196, R3.reuse, 0x2f ;  /* 0x0000002f03c47836 */ /* 0x040fe20000000000 */
[----:B------:R-:W-:Y:S01]  /*2fb0*/  IABS R98, R188 ;  /* 0x000000bc00627213 */ /* 0x000fe20000000000 */
[----:B------:R-:W0:Y:S01]  /*2fc0*/  F2I.FTZ.U32.TRUNC.NTZ R5, R4 ;  /* 0x0000000400057305 */ /* 0x000e22000021f000 */
[----:B------:R-:W-:-:S02]  /*2fd0*/  VIADD R204, R3, 0x2d ;  /* 0x0000002d03cc7836 */ /* 0x000fc40000000000 */
[----:B------:R-:W-:Y:S01]  /*2fe0*/  IABS R105, R196 ;  /* 0x000000c400697213 */ /* 0x000fe20000000000 */
[----:B-1----:R-:W-:Y:S02]  /*2ff0*/  VIADD R6, R6, 0xffffffe ;  /* 0x0ffffffe06067836 */ /* 0x002fe40000000000 */
[----:B------:R-:W-:Y:S01]  /*3000*/  IABS R117, R204 ;  /* 0x000000cc00757213 */ /* 0x000fe20000000000 */
[C---:B------:R-:W-:Y:S01]  /*3010*/  VIADD R108, R3.reuse, 0x24 ;  /* 0x00000024036c7836 */ /* 0x040fe20000000000 */
[----:B------:R1:W2:Y:S01]  /*3020*/  F2I.FTZ.U32.TRUNC.NTZ R7, R6 ;  /* 0x0000000600077305 */ /* 0x0002a2000021f000 */
[C---:B------:R-:W-:Y:S02]  /*3030*/  VIADD R143, R3.reuse, 0x23 ;  /* 0x00000023038f7836 */ /* 0x040fe40000000000 */
[C---:B------:R-:W-:Y:S01]  /*3040*/  VIADD R192, R3.reuse, 0xd ;  /* 0x0000000d03c07836 */ /* 0x040fe20000000000 */
[----:B------:R-:W-:Y:S01]  /*3050*/  IABS R173, R108 ;  /* 0x0000006c00ad7213 */ /* 0x000fe20000000000 */
[----:B------:R-:W-:Y:S01]  /*3060*/  VIADD R161, R3, 0xc ;  /* 0x0000000c03a17836 */ /* 0x000fe20000000000 */
[----:B------:R-:W-:Y:S01]  /*3070*/  IABS R180, R143 ;  /* 0x0000008f00b47213 */ /* 0x000fe20000000000 */
[----:B0-----:R-:W-:-:S04]  /*3080*/  IMAD.MOV R4, RZ, RZ, -R5 ;  /* 0x000000ffff047224 */ /* 0x001fc800078e0a05 */
[----:B-1----:R-:W-:Y:S02]  /*3090*/  IMAD R6, R4, R8, RZ ;  /* 0x0000000804067224 */ /* 0x002fe400078e02ff */
[----:B------:R-:W-:-:S04]  /*30a0*/  IMAD.MOV.U32 R4, RZ, RZ, RZ ;  /* 0x000000ffff047224 */ /* 0x000fc800078e00ff */
[----:B------:R-:W-:-:S04]  /*30b0*/  IMAD.HI.U32 R6, R5, R6, R4 ;  /* 0x0000000605067227 */ /* 0x000fc800078e0004 */
[----:B--2---:R-:W-:Y:S02]  /*30c0*/  IMAD.MOV R4, RZ, RZ, -R7 ;  /* 0x000000ffff047224 */ /* 0x004fe400078e0a07 */
[----:B------:R-:W-:-:S04]  /*30d0*/  IMAD.HI.U32 R6, R6, R9, RZ ;  /* 0x0000000906067227 */ /* 0x000fc800078e00ff */
[----:B------:R-:W-:Y:S02]  /*30e0*/  IMAD.MOV R6, RZ, RZ, -R6 ;  /* 0x000000ffff067224 */ /* 0x000fe400078e0a06 */
[----:B------:R-:W-:Y:S02]  /*30f0*/  IMAD R4, R4, R2, RZ ;  /* 0x0000000204047224 */ /* 0x000fe400078e02ff */
[C---:B------:R-:W-:Y:S01]  /*3100*/  IMAD R5, R8.reuse, R6, R9 ;  /* 0x0000000608057224 */ /* 0x040fe200078e0209 */
[----:B------:R-:W-:Y:S01]  /*3110*/  IABS R9, R0 ;  /* 0x0000000000097213 */ /* 0x000fe20000000000 */
[----:B------:R-:W-:Y:S01]  /*3120*/  IMAD.MOV.U32 R6, RZ, RZ, RZ ;  /* 0x000000ffff067224 */ /* 0x000fe200078e00ff */
[----:B------:R-:W-:Y:S01]  /*3130*/  IABS R0, R251 ;  /* 0x000000fb00007213 */ /* 0x000fe20000000000 */
[----:B------:R-:W-:Y:S01]  /*3140*/  VIADD R251, R3, 0xf ;  /* 0x0000000f03fb7836 */ /* 0x000fe20000000000 */
[----:B------:R-:W-:Y:S01]  /*3150*/  ISETP.GT.U32.AND P0, PT, R8, R5, PT ;  /* 0x000000050800720c */ /* 0x000fe20003f04070 */
[----:B------:R-:W-:Y:S01]  /*3160*/  IMAD.HI.U32 R4, R7, R4, R6 ;  /* 0x0000000407047227 */ /* 0x000fe200078e0006 */
[----:B------:R-:W-:-:S02]  /*3170*/  IABS R7, R250 ;  /* 0x000000fa00077213 */ /* 0x000fc40000000000 */
[----:B------:R-:W-:Y:S01]  /*3180*/  IABS R184, R251 ;  /* 0x000000fb00b87213 */ /* 0x000fe20000000000 */
[----:B------:R-:W-:Y:S02]  /*3190*/  IMAD.MOV.U32 R6, RZ, RZ, R9 ;  /* 0x000000ffff067224 */ /* 0x000fe400078e0009 */
[----:B------:R-:W-:-:S04]  /*31a0*/  IMAD.HI.U32 R10, R4, R7, RZ ;  /* 0x00000007040a7227 */ /* 0x000fc800078e00ff */
[----:B------:R-:W-:-:S04]  /*31b0*/  IMAD.HI.U32 R9, R4, R6, RZ ;  /* 0x0000000604097227 */ /* 0x000fc800078e00ff */
[----:B------:R-:W-:Y:S02]  /*31c0*/  @!P0 IMAD.IADD R5, R5, 0x1, -R8 ;  /* 0x0000000105058824 */ /* 0x000fe400078e0a08 */
[----:B------:R-:W-:Y:S02]  /*31d0*/  IMAD.MOV R9, RZ, RZ, -R9 ;  /* 0x000000ffff097224 */ /* 0x000fe400078e0a09 */
[----:B------:R-:W-:Y:S01]  /*31e0*/  IMAD.MOV R10, RZ, RZ, -R10 ;  /* 0x000000ffff0a7224 */ /* 0x000fe200078e0a0a */
[----:B------:R-:W-:Y:S01]  /*31f0*/  ISETP.GT.U32.AND P3, PT, R8, R5, PT ;  /* 0x000000050800720c */ /* 0x000fe20003f64070 */
[C---:B------:R-:W-:Y:S01]  /*3200*/  IMAD R6, R2.reuse, R9, R6 ;  /* 0x0000000902067224 */ /* 0x040fe200078e0206 */
[----:B------:R-:W-:Y:S01]  /*3210*/  IABS R9, R246 ;  /* 0x000000f600097213 */ /* 0x000fe20000000000 */
[C---:B------:R-:W-:Y:S01]  /*3220*/  IMAD R7, R2.reuse, R10, R7 ;  /* 0x0000000a02077224 */ /* 0x040fe200078e0207 */
[----:B------:R-:W-:Y:S01]  /*3230*/  IABS R10, R252 ;  /* 0x000000fc000a7213 */ /* 0x000fe20000000000 */
[----:B------:R-:W-:Y:S01]  /*3240*/  VIADD R250, R3, 0xe ;  /* 0x0000000e03fa7836 */ /* 0x000fe20000000000 */
[----:B------:R-:W-:-:S02]  /*3250*/  ISETP.GT.U32.AND P0, PT, R2, R6, PT ;  /* 0x000000060200720c */ /* 0x000fc40003f04070 */
[----:B------:R-:W-:Y:S02]  /*3260*/  ISETP.GT.U32.AND P5, PT, R2, R7, PT ;  /* 0x000000070200720c */ /* 0x000fe40003fa4070 */
[----:B------:R-:W-:-:S03]  /*3270*/  IABS R200, R250 ;  /* 0x000000fa00c87213 */ /* 0x000fc60000000000 */
[----:B------:R-:W-:Y:S01]  /*3280*/  @!P3 IMAD.IADD R5, R5, 0x1, -R8 ;  /* 0x000000010505b824 */ /* 0x000fe200078e0a08 */
[----:B------:R-:W-:Y:S01]  /*3290*/  ISETP.NE.AND P3, PT, R248, RZ, PT ;  /* 0x000000fff800720c */ /* 0x000fe20003f65270 */
[----:B------:R-:W-:-:S04]  /*32a0*/  IMAD.HI.U32 R8, R4, R0, RZ ;  /* 0x0000000004087227 */ /* 0x000fc800078e00ff */
[----:B------:R-:W-:Y:S02]  /*32b0*/  @!P0 IMAD.IADD R6, R6, 0x1, -R2 ;  /* 0x0000000106068824 */ /* 0x000fe400078e0a02 */
[----:B------:R-:W-:Y:S02]  /*32c0*/  IMAD.MOV R8, RZ, RZ, -R8 ;  /* 0x000000ffff087224 */ /* 0x000fe400078e0a08 */
[----:B------:R-:W-:Y:S01]  /*32d0*/  IMAD.MOV.U32 R11, RZ, RZ, R5 ;  /* 0x000000ffff0b7224 */ /* 0x000fe200078e0005 */
[C---:B------:R-:W-:Y:S01]  /*32e0*/  ISETP.GT.U32.AND P0, PT, R2.reuse, R6, PT ;  /* 0x000000060200720c */ /* 0x040fe20003f04070 */
[----:B------:R-:W-:Y:S02]  /*32f0*/  IMAD R0, R2, R8, R0 ;  /* 0x0000000802007224 */ /* 0x000fe400078e0200 */
[----:B------:R-:W-:Y:S01]  /*3300*/  @!P4 IMAD.MOV R11, RZ, RZ, -R11 ;  /* 0x000000ffff0bc224 */ /* 0x000fe200078e0a0b */
[----:B------:R-:W-:Y:S01]  /*3310*/  @!P3 LOP3.LUT R11, RZ, R248, RZ, 0x33, !PT ;  /* 0x000000f8ff0bb212 */ /* 0x000fe200078e33ff */
[----:B------:R-:W-:Y:S01]  /*3320*/  IMAD.HI.U32 R5, R4, R9, RZ ;  /* 0x0000000904057227 */ /* 0x000fe200078e00ff */
[----:B------:R-:W-:-:S02]  /*3330*/  ISETP.GT.U32.AND P3, PT, R2, R0, PT ;  /* 0x000000000200720c */ /* 0x000fc40003f64070 */
[----:B------:R-:W-:Y:S01]  /*3340*/  ISETP.GE.AND P4, PT, R252, RZ, PT ;  /* 0x000000fffc00720c */ /* 0x000fe20003f86270 */
[--C-:B------:R-:W-:Y:S01]  /*3350*/  @!P5 IMAD.IADD R7, R7, 0x1, -R2.reuse ;  /* 0x000000010707d824 */ /* 0x100fe200078e0a02 */
[----:B------:R0:W-:Y:S01]  /*3360*/  STL [R1+0x510], R11 ;  /* 0x0005100b01007387 */ /* 0x0001e20000100800 */
[----:B------:R-:W-:Y:S02]  /*3370*/  IMAD.MOV R5, RZ, RZ, -R5 ;  /* 0x000000ffff057224 */ /* 0x000fe400078e0a05 */
[----:B------:R-:W-:Y:S01]  /*3380*/  @!P0 IMAD.IADD R6, R6, 0x1, -R2 ;  /* 0x0000000106068824 */ /* 0x000fe200078e0a02 */
[C---:B------:R-:W-:Y:S01]  /*3390*/  ISETP.GT.U32.AND P5, PT, R2.reuse, R7, PT ;  /* 0x000000070200720c */ /* 0x040fe20003fa4070 */
[----:B------:R-:W-:Y:S01]  /*33a0*/  IMAD R5, R2, R5, R9 ;  /* 0x0000000502057224 */ /* 0x000fe200078e0209 */
[----:B------:R-:W-:Y:S01]  /*33b0*/  ISETP.GE.AND P0, PT, R246, RZ, PT ;  /* 0x000000fff600720c */ /* 0x000fe20003f06270 */
[----:B------:R-:W-:Y:S02]  /*33c0*/  IMAD.MOV.U32 R14, RZ, RZ, R6 ;  /* 0x000000ffff0e7224 */ /* 0x000fe400078e0006 */
[----:B------:R-:W-:Y:S01]  /*33d0*/  @!P3 IMAD.IADD R0, R0, 0x1, -R2 ;  /* 0x000000010000b824 */ /* 0x000fe200078e0a02 */
[----:B0-----:R-:W-:Y:S01]  /*33e0*/  IABS R11, R247 ;  /* 0x000000f7000b7213 */ /* 0x001fe20000000000 */
[----:B------:R-:W-:-:S03]  /*33f0*/  IMAD.HI.U32 R8, R4, R10, RZ ;  /* 0x0000000a04087227 */ /* 0x000fc600078e00ff */
[C---:B------:R-:W-:Y:S01]  /*3400*/  ISETP.GT.U32.AND P3, PT, R2.reuse, R0, PT ;  /* 0x000000000200720c */ /* 0x040fe20003f64070 */
[----:B------:R-:W-:Y:S01]  /*3410*/  @!P2 IMAD.MOV R14, RZ, RZ, -R14 ;  /* 0x000000ffff0ea224 */ /* 0x000fe200078e0a0e */
[C---:B------:R-:W-:Y:S01]  /*3420*/  ISETP.GT.U32.AND P2, PT, R2.reuse, R5, PT ;  /* 0x000000050200720c */ /* 0x040fe20003f44070 */
[----:B------:R-:W-:Y:S02]  /*3430*/  IMAD.MOV R8, RZ, RZ, -R8 ;  /* 0x000000ffff087224 */ /* 0x000fe400078e0a08 */
[----:B------:R-:W-:Y:S01]  /*3440*/  @!P5 IMAD.IADD R7, R7, 0x1, -R2 ;  /* 0x000000010707d824 */ /* 0x000fe200078e0a02 */
[----:B------:R-:W-:Y:S01]  /*3450*/  STL [R1+0x720], R14 ;  /* 0x0007200e01007387 */ /* 0x000fe20000100800 */
[----:B------:R-:W-:Y:S02]  /*3460*/  IMAD R8, R2, R8, R10 ;  /* 0x0000000802087224 */ /* 0x000fe400078e020a */
[----:B------:R-:W-:-:S03]  /*3470*/  IMAD.HI.U32 R6, R4, R12, RZ ;  /* 0x0000000c04067227 */ /* 0x000fc600078e00ff */
[----:B------:R-:W-:Y:S01]  /*3480*/  ISETP.GT.U32.AND P5, PT, R2, R8, PT ;  /* 0x000000080200720c */ /* 0x000fe20003fa4070 */
[----:B------:R-:W-:-:S04]  /*3490*/  IMAD.HI.U32 R9, R4, R11, RZ ;  /* 0x0000000b04097227 */ /* 0x000fc800078e00ff */
[----:B------:R-:W-:Y:S01]  /*34a0*/  IMAD.MOV.U32 R13, RZ, RZ, R7 ;  /* 0x000000ffff0d7224 */ /* 0x000fe200078e0007 */
[----:B------:R-:W-:Y:S01]  /*34b0*/  IABS R7, R245 ;  /* 0x000000f500077213 */ /* 0x000fe20000000000 */
[----:B------:R-:W-:Y:S02]  /*34c0*/  IMAD.MOV R6, RZ, RZ, -R6 ;  /* 0x000000ffff067224 */ /* 0x000fe400078e0a06 */
[--C-:B------:R-:W-:Y:S02]  /*34d0*/  @!P3 IMAD.IADD R0, R0, 0x1, -R2.reuse ;  /* 0x000000010000b824 */ /* 0x100fe400078e0a02 */
[----:B------:R-:W-:Y:S02]  /*34e0*/  @!P2 IMAD.IADD R5, R5, 0x1, -R2 ;  /* 0x000000010505a824 */ /* 0x000fe400078e0a02 */
[----:B------:R-:W-:Y:S02]  /*34f0*/  IMAD.MOV R9, RZ, RZ, -R9 ;  /* 0x000000ffff097224 */ /* 0x000fe400078e0a09 */
[C---:B------:R-:W-:Y:S01]  /*3500*/  IMAD R6, R2.reuse, R6, R12 ;  /* 0x0000000602067224 */ /* 0x040fe200078e020c */
[----:B------:R-:W-:Y:S01]  /*3510*/  ISETP.GT.U32.AND P2, PT, R2, R5, PT ;  /* 0x000000050200720c */ /* 0x000fe20003f44070 */
[----:B------:R-:W-:-:S02]  /*3520*/  IMAD.MOV.U32 R10, RZ, RZ, R0 ;  /* 0x000000ffff0a7224 */ /* 0x000fc400078e0000 */
[----:B------:R-:W-:Y:S02]  /*3530*/  IMAD R9, R2, R9, R11 ;  /* 0x0000000902097224 */ /* 0x000fe400078e020b */
[----:B------:R-:W-:-:S03]  /*3540*/  IMAD.HI.U32 R11, R4, R7, RZ ;  /* 0x00000007040b7227 */ /* 0x000fc600078e00ff */
[C---:B------:R-:W-:Y:S01]  /*3550*/  ISETP.GT.U32.AND P3, PT, R2.reuse, R9, PT ;  /* 0x000000090200720c */ /* 0x040fe20003f64070 */
[----:B------:R-:W-:Y:S01]  /*3560*/  @!P1 IMAD.MOV R10, RZ, RZ, -R10 ;  /* 0x000000ffff0a9224 */ /* 0x000fe200078e0a0a */
[----:B------:R-:W-:Y:S01]  /*3570*/  ISETP.GT.U32.AND P1, PT, R2, R6, PT ;  /* 0x000000060200720c */ /* 0x000fe20003f24070 */
[--C-:B------:R-:W-:Y:S02]  /*3580*/  @!P5 IMAD.IADD R8, R8, 0x1, -R2.reuse ;  /* 0x000000010808d824 */ /* 0x100fe400078e0a02 */
[----:B------:R-:W-:Y:S02]  /*3590*/  IMAD.MOV R11, RZ, RZ, -R11 ;  /* 0x000000ffff0b7224 */ /* 0x000fe400078e0a0b */
[--C-:B------:R-:W-:Y:S01]  /*35a0*/  @!P2 IMAD.IADD R5, R5, 0x1, -R2.reuse ;  /* 0x000000010505a824 */ /* 0x100fe200078e0a02 */
[C---:B------:R-:W-:Y:S01]  /*35b0*/  ISETP.GT.U32.AND P5, PT, R2.reuse, R8, PT ;  /* 0x000000080200720c */ /* 0x040fe20003fa4070 */
[C---:B------:R-:W-:Y:S02]  /*35c0*/  IMAD R7, R2.reuse, R11, R7 ;  /* 0x0000000b02077224 */ /* 0x040fe400078e0207 */
[----:B------:R-:W-:Y:S01]  /*35d0*/  @!P6 IMAD.MOV R13, RZ, RZ, -R13 ;  /* 0x000000ffff0de224 */ /* 0x000fe200078e0a0d */
[----:B------:R-:W-:Y:S01]  /*35e0*/  ISETP.GE.AND P6, PT, R247, RZ, PT ;  /* 0x000000fff700720c */ /* 0x000fe20003fc6270 */
[C---:B------:R-:W-:Y:S01]  /*35f0*/  VIADD R246, R3.reuse, 0x1f7 ;  /* 0x000001f703f67836 */ /* 0x040fe20000000000 */
[----:B------:R-:W-:Y:S01]  /*3600*/  ISETP.GT.U32.AND P2, PT, R2, R7, PT ;  /* 0x000000070200720c */ /* 0x000fe20003f44070 */
[--C-:B------:R-:W-:Y:S01]  /*3610*/  @!P1 IMAD.IADD R6, R6, 0x1, -R2.reuse ;  /* 0x0000000106069824 */ /* 0x100fe200078e0a02 */
[----:B------:R-:W-:Y:S01]  /*3620*/  STL [R1+0x71c], R13 ;  /* 0x00071c0d01007387 */ /* 0x000fe20000100800 */
[----:B------:R-:W-:Y:S01]  /*3630*/  VIADD R247, R3, 0x1f6 ;  /* 0x000001f603f77836 */ /* 0x000fe20000000000 */
[----:B------:R-:W-:Y:S01]  /*3640*/  IABS R0, R246 ;  /* 0x000000f600007213 */ /* 0x000fe20000000000 */
[----:B------:R-:W-:Y:S01]  /*3650*/  IMAD.MOV.U32 R12, RZ, RZ, R5 ;  /* 0x000000ffff0c7224 */ /* 0x000fe200078e0005 */
[----:B------:R0:W-:Y:S01]  /*3660*/  STL [R1+0x718], R10 ;  /* 0x0007180a01007387 */ /* 0x0001e20000100800 */
[----:B------:R-:W-:Y:S01]  /*3670*/  ISETP.GT.U32.AND P1, PT, R2, R6, PT ;  /* 0x000000060200720c */ /* 0x000fe20003f24070 */
[----:B------:R-:W-:Y:S01]  /*3680*/  @!P5 IMAD.IADD R8, R8, 0x1, -R2 ;  /* 0x000000010808d824 */ /* 0x000fe200078e0a02 */
[----:B------:R-:W-:Y:S01]  /*3690*/  ISETP.GE.AND P5, PT, R244, RZ, PT ;  /* 0x000000fff400720c */ /* 0x000fe20003fa6270 */
[----:B------:R-:W-:Y:S01]  /*36a0*/  @!P0 IMAD.MOV R12, RZ, RZ, -R12 ;  /* 0x000000ffff0c8224 */ /* 0x000fe200078e0a0c */
[----:B------:R-:W-:Y:S01]  /*36b0*/  ISETP.GE.AND P0, PT, R246, RZ, PT ;  /* 0x000000fff600720c */ /* 0x000fe20003f06270 */
[----:B------:R-:W-:Y:S01]  /*36c0*/  IMAD.HI.U32 R11, R4, R0, RZ ;  /* 0x00000000040b7227 */ /* 0x000fe200078e00ff */
[----:B0-----:R-:W-:-:S03]  /*36d0*/  IABS R10, R247 ;  /* 0x000000f7000a7213 */ /* 0x001fc60000000000 */
[----:B------:R-:W-:Y:S02]  /*36e0*/  IMAD.MOV.U32 R13, RZ, RZ, R8 ;  /* 0x000000ffff0d7224 */ /* 0x000fe400078e0008 */
[----:B------:R-:W-:Y:S02]  /*36f0*/  VIADD R246, R3, 0x1f5 ;  /* 0x000001f503f67836 */ /* 0x000fe40000000000 */
[--C-:B------:R-:W-:Y:S02]  /*3700*/  @!P2 IMAD.IADD R7, R7, 0x1, -R2.reuse ;  /* 0x000000010707a824 */ /* 0x100fe400078e0a02 */
[----:B------:R-:W-:Y:S01]  /*3710*/  @!P3 IMAD.IADD R9, R9, 0x1, -R2 ;  /* 0x000000010909b824 */ /* 0x000fe200078e0a02 */
[----:B------:R-:W-:Y:S01]  /*3720*/  IABS R5, R246 ;  /* 0x000000f600057213 */ /* 0x000fe20000000000 */
[----:B------:R-:W-:Y:S01]  /*3730*/  IMAD.HI.U32 R8, R4, R10, RZ ;  /* 0x0000000a04087227 */ /* 0x000fe200078e00ff */
[C---:B------:R-:W-:Y:S02]  /*3740*/  ISETP.GT.U32.AND P2, PT, R2.reuse, R7, PT ;  /* 0x000000070200720c */ /* 0x040fe40003f44070 */
[----:B------:R-:W-:Y:S01]  /*3750*/  ISETP.GT.U32.AND P3, PT, R2, R9, PT ;  /* 0x000000090200720c */ /* 0x000fe20003f64070 */
[----:B------:R-:W-:-:S02]  /*3760*/  IMAD.MOV R11, RZ, RZ, -R11 ;  /* 0x000000ffff0b7224 */ /* 0x000fc400078e0a0b */
[----:B------:R-:W-:Y:S01]  /*3770*/  @!P4 IMAD.MOV R13, RZ, RZ, -R13 ;  /* 0x000000ffff0dc224 */ /* 0x000fe200078e0a0d */
[----:B------:R-:W-:Y:S01]  /*3780*/  ISETP.GE.AND P4, PT, R245, RZ, PT ;  /* 0x000000fff500720c */ /* 0x000fe20003f86270 */
[----:B------:R-:W-:Y:S02]  /*3790*/  IMAD.MOV R8, RZ, RZ, -R8 ;  /* 0x000000ffff087224 */ /* 0x000fe400078e0a08 */
[----:B------:R-:W-:Y:S01]  /*37a0*/  IMAD R0, R2, R11, R0 ;  /* 0x0000000b02007224 */ /* 0x000fe200078e0200 */
[----:B------:R-:W-:Y:S01]  /*37b0*/  STL [R1+0x714], R13 ;  /* 0x0007140d01007387 */ /* 0x000fe20000100800 */
[----:B------:R-:W-:Y:S02]  /*37c0*/  @!P1 IMAD.IADD R6, R6, 0x1, -R2 ;  /* 0x0000000106069824 */ /* 0x000fe400078e0a02 */
[----:B------:R-:W-:Y:S01]  /*37d0*/  IMAD R8, R2, R8, R10 ;  /* 0x0000000802087224 */ /* 0x000fe200078e020a */
[----:B------:R0:W-:Y:S01]  /*37e0*/  STL [R1+0x710], R12 ;  /* 0x0007100c01007387 */ /* 0x0001e20000100800 */
[----:B------:R-:W-:Y:S01]  /*37f0*/  IMAD.HI.U32 R10, R4, R5, RZ ;  /* 0x00000005040a7227 */ /* 0x000fe200078e00ff */
[----:B------:R-:W-:-:S03]  /*3800*/  ISETP.GT.U32.AND P1, PT, R2, R0, PT ;  /* 0x000000000200720c */ /* 0x000fc60003f24070 */
[----:B------:R-:W-:Y:S02]  /*3810*/  IMAD.MOV R10, RZ, RZ, -R10 ;  /* 0x000000ffff0a7224 */ /* 0x000fe400078e0a0a */
[----:B------:R-:W-:Y:S02]  /*3820*/  @!P2 IMAD.IADD R7, R7, 0x1, -R2 ;  /* 0x000000010707a824 */ /* 0x000fe400078e0a02 */
[C---:B------:R-:W-:Y:S02]  /*3830*/  IMAD R5, R2.reuse, R10, R5 ;  /* 0x0000000a02057224 */ /* 0x040fe400078e0205 */
[----:B0-----:R-:W-:Y:S02]  /*3840*/  IMAD.MOV.U32 R12, RZ, RZ, R6 ;  /* 0x000000ffff0c7224 */ /* 0x001fe400078e0006 */
[----:B------:R-:W-:Y:S01]  /*3850*/  @!P3 IMAD.IADD R9, R9, 0x1, -R2 ;  /* 0x000000010909b824 */ /* 0x000fe200078e0a02 */
[----:B------:R-:W-:Y:S01]  /*3860*/  ISETP.GE.AND P3, PT, R247, RZ, PT ;  /* 0x000000fff700720c */ /* 0x000fe20003f66270 */
[----:B------:R-:W-:Y:S01]  /*3870*/  @!P5 IMAD.MOV R12, RZ, RZ, -R12 ;  /* 0x000000ffff0cd224 */ /* 0x000fe200078e0a0c */
[C---:B------:R-:W-:Y:S01]  /*3880*/  ISETP.GT.U32.AND P5, PT, R2.reuse, R8, PT ;  /* 0x000000080200720c */ /* 0x040fe20003fa4070 */
[----:B------:R-:W-:Y:S01]  /*3890*/  @!P4 IMAD.MOV R7, RZ, RZ, -R7 ;  /* 0x000000ffff07c224 */ /* 0x000fe200078e0a07 */
[----:B------:R-:W-:Y:S01]  /*38a0*/  ISETP.GT.U32.AND P4, PT, R2, R5, PT ;  /* 0x000000050200720c */ /* 0x000fe20003f84070 */
[----:B------:R-:W-:Y:S01]  /*38b0*/  @!P6 IMAD.MOV R9, RZ, RZ, -R9 ;  /* 0x000000ffff09e224 */ /* 0x000fe200078e0a09 */
[----:B------:R-:W-:Y:S01]  /*38c0*/  ISETP.GE.AND P6, PT, R246, RZ, PT ;  /* 0x000000fff600720c */ /* 0x000fe20003fc6270 */
[----:B------:R-:W-:-:S02]  /*38d0*/  VIADD R247, R3, 0x1f4 ;  /* 0x000001f403f77836 */ /* 0x000fc40000000000 */
[--C-:B------:R-:W-:Y:S01]  /*38e0*/  @!P1 IMAD.IADD R0, R0, 0x1, -R2.reuse ;  /* 0x0000000100009824 */ /* 0x100fe200078e0a02 */
[----:B------:R0:W-:Y:S01]  /*38f0*/  STL [R1+0x708], R9 ;  /* 0x0007080901007387 */ /* 0x0001e20000100800 */
[----:B------:R-:W-:Y:S01]  /*3900*/  VIADD R245, R3, 0x1f1 ;  /* 0x000001f103f57836 */ /* 0x000fe20000000000 */
[----:B------:R-:W-:Y:S01]  /*3910*/  ISETP.GE.AND P2, PT, R247, RZ, PT ;  /* 0x000000fff700720c */ /* 0x000fe20003f46270 */
[----:B------:R-:W-:Y:S01]  /*3920*/  VIADD R244, R3, 0x1f3 ;  /* 0x000001f303f47836 */ /* 0x000fe20000000000 */
[----:B------:R-:W-:Y:S01]  /*3930*/  ISETP.GT.U32.AND P1, PT, R2, R0, PT ;  /* 0x000000000200720c */ /* 0x000fe20003f24070 */
[--C-:B------:R-:W-:Y:S01]  /*3940*/  @!P5 IMAD.IADD R8, R8, 0x1, -R2.reuse ;  /* 0x000000010808d824 */ /* 0x100fe200078e0a02 */
[----:B------:R1:W-:Y:S01]  /*3950*/  STL [R1+0x704], R12 ;  /* 0x0007040c01007387 */ /* 0x0003e20000100800 */
[----:B------:R-:W-:Y:S01]  /*3960*/  @!P4 IMAD.IADD R5, R5, 0x1, -R2 ;  /* 0x000000010505c824 */ /* 0x000fe200078e0a02 */
[----:B------:R-:W-:Y:S01]  /*3970*/  IABS R6, R244 ;  /* 0x000000f400067213 */ /* 0x000fe20000000000 */
[C---:B------:R-:W-:Y:S01]  /*3980*/  VIADD R246, R3.reuse, 0x1f0 ;  /* 0x000001f003f67836 */ /* 0x040fe20000000000 */
[----:B0-----:R-:W-:Y:S01]  /*3990*/  IABS R9, R247 ;  /* 0x000000f700097213 */ /* 0x001fe20000000000 */
[----:B------:R-:W-:Y:S01]  /*39a0*/  VIADD R247, R3, 0x1f2 ;  /* 0x000001f203f77836 */ /* 0x000fe20000000000 */
[C---:B------:R-:W-:Y:S01]  /*39b0*/  ISETP.GT.U32.AND P5, PT, R2.reuse, R8, PT ;  /* 0x000000080200720c */ /* 0x040fe20003fa4070 */
[----:B------:R0:W-:Y:S01]  /*39c0*/  STL [R1+0x6f4], R7 ;  /* 0x0006f40701007387 */ /* 0x0001e20000100800 */
[----:B------:R-:W-:Y:S01]  /*39d0*/  ISETP.GT.U32.AND P4, PT, R2, R5, PT ;  /* 0x000000050200720c */ /* 0x000fe20003f84070 */
[----:B------:R-:W-:Y:S01]  /*39e0*/  IMAD.HI.U32 R11, R4, R6, RZ ;  /* 0x00000006040b7227 */ /* 0x000fe200078e00ff */
[----:B------:R-:W-:-:S03]  /*39f0*/  IABS R10, R247 ;  /* 0x000000f7000a7213 */ /* 0x000fc60000000000 */
[----:B-1----:R-:W-:-:S04]  /*3a00*/  IMAD.HI.U32 R12, R4, R9, RZ ;  /* 0x00000009040c7227 */ /* 0x002fc800078e00ff */
[----:B------:R-:W-:Y:S01]  /*3a10*/  IMAD.MOV R12, RZ, RZ, -R12 ;  /* 0x000000ffff0c7224 */ /* 0x000fe200078e0a0c */
[----:B0-----:R-:W-:Y:S01]  /*3a20*/  IABS R7, R245 ;  /* 0x000000f500077213 */ /* 0x001fe20000000000 */
[----:B------:R-:W-:Y:S02]  /*3a30*/  @!P1 IMAD.IADD R0, R0, 0x1, -R2 ;  /* 0x0000000100009824 */ /* 0x000fe400078e0a02 */
[----:B------:R-:W-:Y:S02]  /*3a40*/  IMAD R9, R2, R12, R9 ;  /* 0x0000000c02097224 */ /* 0x000fe400078e0209 */
[----:B------:R-:W-:-:S03]  /*3a50*/  IMAD.HI.U32 R12, R4, R10, RZ ;  /* 0x0000000a040c7227 */ /* 0x000fc600078e00ff */
[----:B------:R-:W-:Y:S01]  /*3a60*/  ISETP.GT.U32.AND P1, PT, R2, R9, PT ;  /* 0x000000090200720c */ /* 0x000fe20003f24070 */
[----:B------:R-:W-:Y:S02]  /*3a70*/  IMAD.MOV.U32 R13, RZ, RZ, R0 ;  /* 0x000000ffff0d7224 */ /* 0x000fe400078e0000 */
[----:B------:R-:W-:Y:S02]  /*3a80*/  @!P5 IMAD.IADD R8, R8, 0x1, -R2 ;  /* 0x000000010808d824 */ /* 0x000fe400078e0a02 */
[----:B------:R-:W-:Y:S02]  /*3a90*/  IMAD.MOV R12, RZ, RZ, -R12 ;  /* 0x000000ffff0c7224 */ /* 0x000fe400078e0a0c */
[----:B------:R-:W-:-:S04]  /*3aa0*/  IMAD.HI.U32 R0, R4, R7, RZ ;  /* 0x0000000704007227 */ /* 0x000fc800078e00ff */
[----:B------:R-:W-:Y:S01]  /*3ab0*/  @!P0 IMAD.MOV R13, RZ, RZ, -R13 ;  /* 0x000000ffff0d8224 */ /* 0x000fe200078e0a0d */
[----:B------:R-:W-:Y:S01]  /*3ac0*/  ISETP.GE.AND P0, PT, R244, RZ, PT ;  /* 0x000000fff400720c */ /* 0x000fe20003f06270 */
[----:B------:R-:W-:Y:S02]  /*3ad0*/  @!P3 IMAD.MOV R8, RZ, RZ, -R8 ;  /* 0x000000ffff08b224 */ /* 0x000fe400078e0a08 */
[C---:B------:R-:W-:Y:S01]  /*3ae0*/  IMAD R10, R2.reuse, R12, R10 ;  /* 0x0000000c020a7224 */ /* 0x040fe200078e020a */
[----:B------:R-:W-:Y:S01]  /*3af0*/  STL [R1+0x6ec], R13 ;  /* 0x0006ec0d01007387 */ /* 0x000fe20000100800 */
[----:B------:R-:W-:Y:S02]  /*3b00*/  IMAD.MOV R0, RZ, RZ, -R0 ;  /* 0x000000ffff007224 */ /* 0x000fe400078e0a00 */
[--C-:B------:R-:W-:Y:S01]  /*3b10*/  @!P4 IMAD.IADD R5, R5, 0x1, -R2.reuse ;  /* 0x000000010505c824 */ /* 0x100fe200078e0a02 */
[----:B------:R0:W-:Y:S01]  /*3b20*/  STL [R1+0x6e0], R8 ;  /* 0x0006e00801007387 */ /* 0x0001e20000100800 */
[C---:B------:R-:W-:Y:S01]  /*3b30*/  IMAD R0, R2.reuse, R0, R7 ;  /* 0x0000000002007224 */ /* 0x040fe200078e0207 */
[----:B------:R-:W-:Y:S01]  /*3b40*/  ISETP.GT.U32.AND P4, PT, R2, R10, PT ;  /* 0x0000000a0200720c */ /* 0x000fe20003f84070 */
[----:B------:R-:W-:Y:S01]  /*3b50*/  @!P1 IMAD.IADD R9, R9, 0x1, -R2 ;  /* 0x0000000109099824 */ /* 0x000fe200078e0a02 */
[----:B------:R-:W-:Y:S01]  /*3b60*/  ISETP.GE.AND P1, PT, R247, RZ, PT ;  /* 0x000000fff700720c */ /* 0x000fe20003f26270 */
[----:B------:R-:W-:-:S02]  /*3b70*/  IMAD.MOV R11, RZ, RZ, -R11 ;  /* 0x000000ffff0b7224 */ /* 0x000fc400078e0a0b */
[C---:B------:R-:W-:Y:S01]  /*3b80*/  VIADD R247, R3.reuse, 0x1ef ;  /* 0x000001ef03f77836 */ /* 0x040fe20000000000 */
[C---:B------:R-:W-:Y:S01]  /*3b90*/  ISETP.GT.U32.AND P3, PT, R2.reuse, R9, PT ;  /* 0x000000090200720c */ /* 0x040fe20003f64070 */
[C---:B------:R-:W-:Y:S01]  /*3ba0*/  IMAD R6, R2.reuse, R11, R6 ;  /* 0x0000000b02067224 */ /* 0x040fe200078e0206 */
[----:B------:R-:W-:Y:S01]  /*3bb0*/  IABS R11, R246 ;  /* 0x000000f6000b7213 */ /* 0x000fe20000000000 */
[----:B0-----:R-:W-:Y:S01]  /*3bc0*/  IMAD.MOV.U32 R8, RZ, RZ, R5 ;  /* 0x000000ffff087224 */ /* 0x001fe200078e0005 */
[----:B------:R-:W-:Y:S01]  /*3bd0*/  IABS R7, R247 ;  /* 0x000000f700077213 */ /* 0x000fe20000000000 */
[----:B------:R-:W-:Y:S01]  /*3be0*/  VIADD R244, R3, 0x1ed ;  /* 0x000001ed03f47836 */ /* 0x000fe20000000000 */
[C---:B------:R-:W-:Y:S01]  /*3bf0*/  ISETP.GT.U32.AND P5, PT, R2.reuse, R6, PT ;  /* 0x000000060200720c */ /* 0x040fe20003fa4070 */
[----:B------:R-:W-:Y:S01]  /*3c00*/  @!P6 IMAD.MOV R8, RZ, RZ, -R8 ;  /* 0x000000ffff08e224 */ /* 0x000fe200078e0a08 */
[----:B------:R-:W-:Y:S01]  /*3c10*/  ISETP.GT.U32.AND P6, PT, R2, R0, PT ;  /* 0x000000000200720c */ /* 0x000fe20003fc4070 */
[----:B------:R-:W-:Y:S01]  /*3c20*/  @!P4 IMAD.IADD R10, R10, 0x1, -R2 ;  /* 0x000000010a0ac824 */ /* 0x000fe200078e0a02 */
[----:B------:R-:W-:Y:S01]  /*3c30*/  IABS R5, R239 ;  /* 0x000000ef00057213 */ /* 0x000fe20000000000 */
[----:B------:R-:W-:Y:S01]  /*3c40*/  IMAD.HI.U32 R13, R4, R11, RZ ;  /* 0x0000000b040d7227 */ /* 0x000fe200078e00ff */
[----:B------:R0:W-:Y:S01]  /*3c50*/  STL [R1+0x6d8], R8 ;  /* 0x0006d80801007387 */ /* 0x0001e20000100800 */
[----:B------:R-:W-:-:S02]  /*3c60*/  ISETP.GE.AND P4, PT, R246, RZ, PT ;  /* 0x000000fff600720c */ /* 0x000fc40003f86270 */
[----:B------:R-:W-:Y:S02]  /*3c70*/  @!P3 IMAD.IADD R9, R9, 0x1, -R2 ;  /* 0x000000010909b824 */ /* 0x000fe400078e0a02 */
[----:B------:R-:W-:-:S04]  /*3c80*/  IMAD.HI.U32 R12, R4, R7, RZ ;  /* 0x00000007040c7227 */ /* 0x000fc800078e00ff */
[----:B------:R-:W-:Y:S01]  /*3c90*/  @!P6 IMAD.IADD R0, R0, 0x1, -R2 ;  /* 0x000000010000e824 */ /* 0x000fe200078e0a02 */
[C---:B------:R-:W-:Y:S01]  /*3ca0*/  ISETP.GT.U32.AND P6, PT, R2.reuse, R10, PT ;  /* 0x0000000a0200720c */ /* 0x040fe20003fc4070 */
[----:B------:R-:W-:Y:S02]  /*3cb0*/  IMAD.MOV R13, RZ, RZ, -R13 ;  /* 0x000000ffff0d7224 */ /* 0x000fe400078e0a0d */
[----:B------:R-:W-:Y:S02]  /*3cc0*/  IMAD.MOV R12, RZ, RZ, -R12 ;  /* 0x000000ffff0c7224 */ /* 0x000fe400078e0a0c */
[----:B------:R-:W-:Y:S01]  /*3cd0*/  @!P2 IMAD.MOV R9, RZ, RZ, -R9 ;  /* 0x000000ffff09a224 */ /* 0x000fe200078e0a09 */
[----:B------:R-:W-:Y:S01]  /*3ce0*/  ISETP.GT.U32.AND P2, PT, R2, R0, PT ;  /* 0x000000000200720c */ /* 0x000fe20003f44070 */
[----:B0-----:R-:W-:-:S03]  /*3cf0*/  IMAD.HI.U32 R8, R4, R5, RZ ;  /* 0x0000000504087227 */ /* 0x001fc600078e00ff */
[----:B------:R0:W-:Y:S01]  /*3d00*/  STL [R1+0x6d4], R9 ;  /* 0x0006d40901007387 */ /* 0x0001e20000100800 */
[C---:B------:R-:W-:Y:S01]  /*3d10*/  IMAD R11, R2.reuse, R13, R11 ;  /* 0x0000000d020b7224 */ /* 0x040fe200078e020b */
[----:B------:R-:W-:Y:S01]  /*3d20*/  IABS R13, R244 ;  /* 0x000000f4000d7213 */ /* 0x000fe20000000000 */
[----:B------:R-:W-:Y:S02]  /*3d30*/  IMAD R7, R2, R12, R7 ;  /* 0x0000000c02077224 */ /* 0x000fe400078e0207 */
[----:B------:R-:W-:Y:S01]  /*3d40*/  @!P5 IMAD.IADD R6, R6, 0x1, -R2 ;  /* 0x000000010606d824 */ /* 0x000fe200078e0a02 */
[----:B------:R-:W-:Y:S01]  /*3d50*/  ISETP.GT.U32.AND P3, PT, R2, R11, PT ;  /* 0x0000000b0200720c */ /* 0x000fe20003f64070 */
[----:B------:R-:W-:Y:S02]  /*3d60*/  IMAD.MOV R8, RZ, RZ, -R8 ;  /* 0x000000ffff087224 */ /* 0x000fe400078e0a08 */
[----:B------:R-:W-:Y:S01]  /*3d70*/  @!P6 IMAD.IADD R10, R10, 0x1, -R2 ;  /* 0x000000010a0ae824 */ /* 0x000fe200078e0a02 */
[C---:B------:R-:W-:Y:S01]  /*3d80*/  ISETP.GT.U32.AND P6, PT, R2.reuse, R7, PT ;  /* 0x000000070200720c */ /* 0x040fe20003fc4070 */
[C---:B------:R-:W-:Y:S01]  /*3d90*/  IMAD R5, R2.reuse, R8, R5 ;  /* 0x0000000802057224 */ /* 0x040fe200078e0205 */
[----:B------:R-:W-:Y:S01]  /*3da0*/  ISETP.GT.U32.AND P5, PT, R2, R6, PT ;  /* 0x000000060200720c */ /* 0x000fe20003fa4070 */
[----:B0-----:R-:W-:-:S04]  /*3db0*/  IMAD.HI.U32 R9, R4, R13, RZ ;  /* 0x0000000d04097227 */ /* 0x001fc800078e00ff */
[----:B------:R-:W-:Y:S02]  /*3dc0*/  IMAD.MOV R9, RZ, RZ, -R9 ;  /* 0x000000ffff097224 */ /* 0x000fe400078e0a09 */
[--C-:B------:R-:W-:Y:S01]  /*3dd0*/  @!P2 IMAD.IADD R0, R0, 0x1, -R2.reuse ;  /* 0x000000010000a824 */ /* 0x100fe200078e0a02 */
[C---:B------:R-:W-:Y:S01]  /*3de0*/  ISETP.GT.U32.AND P2, PT, R2.reuse, R5, PT ;  /* 0x000000050200720c */ /* 0x040fe20003f44070 */
[----:B------:R-:W-:Y:S02]  /*3df0*/  IMAD R13, R2, R9, R13 ;  /* 0x00000009020d7224 */ /* 0x000fe400078e020d */
[--C-:B------:R-:W-:Y:S02]  /*3e00*/  @!P6 IMAD.IADD R7, R7, 0x1, -R2.reuse ;  /* 0x000000010707e824 */ /* 0x100fe400078e0a02 */
[----:B------:R-:W-:Y:S01]  /*3e10*/  @!P5 IMAD.IADD R6, R6, 0x1, -R2 ;  /* 0x000000010606d824 */ /* 0x000fe200078e0a02 */
[----:B------:R-:W-:Y:S01]  /*3e20*/  ISETP.GT.U32.AND P6, PT, R2, R13, PT ;  /* 0x0000000d0200720c */ /* 0x000fe20003fc4070 */
[----:B------:R-:W-:Y:S01]  /*3e30*/  VIADD R246, R3, 0x1eb ;  /* 0x000001eb03f67836 */ /* 0x000fe20000000000 */
[----:B------:R-:W-:Y:S01]  /*3e40*/  ISETP.GE.AND P5, PT, R245, RZ, PT ;  /* 0x000000fff500720c */ /* 0x000fe20003fa6270 */
[----:B------:R-:W-:-:S02]  /*3e50*/  @!P0 IMAD.MOV R6, RZ, RZ, -R6 ;  /* 0x000000ffff068224 */ /* 0x000fc400078e0a06 */
[--C-:B------:R-:W-:Y:S01]  /*3e60*/  @!P3 IMAD.IADD R11, R11, 0x1, -R2.reuse ;  /* 0x000000010b0bb824 */ /* 0x100fe200078e0a02 */
[----:B------:R-:W-:Y:S01]  /*3e70*/  ISETP.GE.AND P3, PT, R247, RZ, PT ;  /* 0x000000fff700720c */ /* 0x000fe20003f66270 */
[----:B------:R-:W-:Y:S01]  /*3e80*/  @!P2 IMAD.IADD R5, R5, 0x1, -R2 ;  /* 0x000000010505a824 */ /* 0x000fe200078e0a02 */
[C---:B------:R-:W-:Y:S01]  /*3e90*/  ISETP.GT.U32.AND P2, PT, R2.reuse, R7, PT ;  /* 0x000000070200720c */ /* 0x040fe20003f44070 */
[----:B------:R-:W-:Y:S01]  /*3ea0*/  @!P1 IMAD.MOV R10, RZ, RZ, -R10 ;  /* 0x000000ffff0a9224 */ /* 0x000fe200078e0a0a */
[----:B------:R0:W-:Y:S01]  /*3eb0*/  STL [R1+0x6d0], R6 ;  /* 0x0006d00601007387 */ /* 0x0001e20000100800 */
[----:B------:R-:W-:Y:S01]  /*3ec0*/  VIADD R247, R3, 0x1ea ;  /* 0x000001ea03f77836 */ /* 0x000fe20000000000 */
[C---:B------:R-:W-:Y:S01]  /*3ed0*/  ISETP.GT.U32.AND P0, PT, R2.reuse, R11, PT ;  /* 0x0000000b0200720c */ /* 0x040fe20003f04070 */
[----:B------:R-:W-:Y:S01]  /*3ee0*/  @!P6 IMAD.IADD R13, R13, 0x1, -R2 ;  /* 0x000000010d0de824 */ /* 0x000fe200078e0a02 */
[----:B------:R1:W-:Y:S01]  /*3ef0*/  STL [R1+0x6cc], R10 ;  /* 0x0006cc0a01007387 */ /* 0x0003e20000100800 */
[C---:B------:R-:W-:Y:S01]  /*3f00*/  VIADD R245, R3.reuse, 0x1ec ;  /* 0x000001ec03f57836 */ /* 0x040fe20000000000 */
[----:B------:R-:W-:Y:S01]  /*3f10*/  IABS R9, R247 ;  /* 0x000000f700097213 */ /* 0x000fe20000000000 */
[----:B------:R-:W-:Y:S01]  /*3f20*/  VIADD R248, R3, 0x10 ;  /* 0x0000001003f87836 */ /* 0x000fe20000000000 */
[----:B------:R-:W-:-:S02]  /*3f30*/  ISETP.GT.U32.AND P6, PT, R2, R13, PT ;  /* 0x0000000d0200720c */ /* 0x000fc40003fc4070 */
[----:B0-----:R-:W-:Y:S01]  /*3f40*/  IABS R6, R246 ;  /* 0x000000f600067213 */ /* 0x001fe20000000000 */
[----:B------:R-:W-:Y:S01]  /*3f50*/  @!P2 IMAD.IADD R7, R7, 0x1, -R2 ;  /* 0x000000010707a824 */ /* 0x000fe200078e0a02 */
[----:B------:R-:W-:Y:S01]  /*3f60*/  IABS R8, R245 ;  /* 0x000000f500087213 */ /* 0x000fe20000000000 */
[----:B-1----:R-:W-:Y:S01]  /*3f70*/  IMAD.MOV.U32 R10, RZ, RZ, R0 ;  /* 0x000000ffff0a7224 */ /* 0x002fe200078e0000 */
[----:B------:R-:W-:Y:S01]  /*3f80*/  ISETP.GE.AND P1, PT, R244, RZ, PT ;  /* 0x000000fff400720c */ /* 0x000fe20003f26270 */
[----:B------:R-:W-:Y:S01]  /*3f90*/  IMAD.HI.U32 R14, R4, R6, RZ ;  /* 0x00000006040e7227 */ /* 0x000fe200078e00ff */
[----:B------:R-:W-:-:S03]  /*3fa0*/  IABS R169, R248 ;  /* 0x000000f800a97213 */ /* 0x000fc60000000000 */
[----:B------:R-:W-:Y:S01]  /*3fb0*/  @!P5 IMAD.MOV R10, RZ, RZ, -R10 ;  /* 0x000000ffff0ad224 */ /* 0x000fe200078e0a0a */
[----:B------:R-:W-:Y:S01]  /*3fc0*/  ISETP.GT.U32.AND P5, PT, R2, R5, PT ;  /* 0x000000050200720c */ /* 0x000fe20003fa4070 */
[----:B------:R-:W-:Y:S02]  /*3fd0*/  IMAD.MOV R14, RZ, RZ, -R14 ;  /* 0x000000ffff0e7224 */ /* 0x000fe400078e0a0e */
[----:B------:R-:W-:Y:S01]  /*3fe0*/  IMAD.HI.U32 R0, R4, R9, RZ ;  /* 0x0000000904007227 */ /* 0x000fe200078e00ff */
[----:B------:R0:W-:Y:S03]  /*3ff0*/  STL [R1+0x6c4], R10 ;  /* 0x0006c40a01007387 */ /* 0x0001e60000100800 */
[----:B------:R-:W-:Y:S02]  /*4000*/  IMAD R6, R2, R14, R6 ;  /* 0x0000000e02067224 */ /* 0x000fe400078e0206 */
[----:B------:R-:W-:-:S02]  /*4010*/  IMAD.MOV R0, RZ, RZ, -R0 ;  /* 0x000000ffff007224 */ /* 0x000fc400078e0a00 */
[--C-:B------:R-:W-:Y:S02]  /*4020*/  @!P6 IMAD.IADD R13, R13, 0x1, -R2.reuse ;  /* 0x000000010d0de824 */ /* 0x100fe400078e0a02 */
[C---:B------:R-:W-:Y:S02]  /*4030*/  IMAD R0, R2.reuse, R0, R9 ;  /* 0x0000000002007224 */ /* 0x040fe400078e0209 */
[----:B0-----:R-:W-:Y:S02]  /*4040*/  IMAD.MOV.U32 R10, RZ, RZ, R7 ;  /* 0x000000ffff0a7224 */ /* 0x001fe400078e0007 */
[----:B------:R-:W-:Y:S01]  /*4050*/  @!P0 IMAD.IADD R11, R11, 0x1, -R2 ;  /* 0x000000010b0b8824 */ /* 0x000fe200078e0a02 */
[C---:B------:R-:W-:Y:S01]  /*4060*/  ISETP.GT.U32.AND P6, PT, R2.reuse, R0, PT ;  /* 0x000000000200720c */ /* 0x040fe20003fc4070 */
[----:B------:R-:W-:Y:S01]  /*4070*/  @!P3 IMAD.MOV R10, RZ, RZ, -R10 ;  /* 0x000000ffff0ab224 */ /* 0x000fe200078e0a0a */
[----:B------:R-:W-:Y:S01]  /*4080*/  ISETP.GT.U32.AND P3, PT, R2, R6, PT ;  /* 0x000000060200720c */ /* 0x000fe20003f64070 */
[----:B------:R-:W-:Y:S01]  /*4090*/  IMAD.HI.U32 R12, R4, R8, RZ ;  /* 0x00000008040c7227 */ /* 0x000fe200078e00ff */
[----:B------:R-:W-:-:S03]  /*40a0*/  ISETP.GE.AND P0, PT, R239, RZ, PT ;  /* 0x000000ffef00720c */ /* 0x000fc60003f06270 */
[----:B------:R-:W-:Y:S01]  /*40b0*/  @!P4 IMAD.MOV R11, RZ, RZ, -R11 ;  /* 0x000000ffff0bc224 */ /* 0x000fe200078e0a0b */
[----:B------:R-:W-:Y:S01]  /*40c0*/  ISETP.GE.AND P4, PT, R245, RZ, PT ;  /* 0x000000fff500720c */ /* 0x000fe20003f86270 */
[----:B------:R-:W-:Y:S02]  /*40d0*/  IMAD.MOV R12, RZ, RZ, -R12 ;  /* 0x000000ffff0c7224 */ /* 0x000fe400078e0a0c */
[C---:B------:R-:W-:Y:S01]  /*40e0*/  VIADD R239, R3.reuse, 0x1e9 ;  /* 0x000001e903ef7836 */ /* 0x040fe20000000000 */
[----:B------:R0:W-:Y:S01]  /*40f0*/  STL [R1+0x6c0], R11 ;  /* 0x0006c00b01007387 */ /* 0x0001e20000100800 */
[----:B------:R-:W-:Y:S02]  /*4100*/  VIADD R244, R3, 0x1e8 ;  /* 0x000001e803f47836 */ /* 0x000fe40000000000 */
[----:B------:R-:W-:Y:S01]  /*4110*/  IMAD R12, R2, R12, R8 ;  /* 0x0000000c020c7224 */ /* 0x000fe200078e0208 */
[----:B------:R-:W-:Y:S01]  /*4120*/  IABS R8, R239 ;  /* 0x000000ef00087213 */ /* 0x000fe20000000000 */
[--C-:B------:R-:W-:Y:S01]  /*4130*/  @!P3 IMAD.IADD R6, R6, 0x1, -R2.reuse ;  /* 0x000000010606b824 */ /* 0x100fe200078e0a02 */
[----:B------:R-:W-:Y:S01]  /*4140*/  STL [R1+0x6bc], R10 ;  /* 0x0006bc0a01007387 */ /* 0x000fe20000100800 */
[--C-:B------:R-:W-:Y:S01]  /*4150*/  @!P5 IMAD.IADD R5, R5, 0x1, -R2.reuse ;  /* 0x000000010505d824 */ /* 0x100fe200078e0a02 */
[----:B------:R-:W-:Y:S01]  /*4160*/  ISETP.GT.U32.AND P2, PT, R2, R12, PT ;  /* 0x0000000c0200720c */ /* 0x000fe20003f44070 */
[----:B------:R-:W-:Y:S01]  /*4170*/  @!P6 IMAD.IADD R0, R0, 0x1, -R2 ;  /* 0x000000010000e824 */ /* 0x000fe200078e0a02 */
[----:B0-----:R-:W-:Y:S01]  /*4180*/  IABS R11, R244 ;  /* 0x000000f4000b7213 */ /* 0x001fe20000000000 */
[----:B------:R-:W-:Y:S01]  /*4190*/  IMAD.MOV.U32 R14, RZ, RZ, R5 ;  /* 0x000000ffff0e7224 */ /* 0x000fe200078e0005 */
[----:B------:R-:W-:Y:S01]  /*41a0*/  ISETP.GT.U32.AND P6, PT, R2, R6, PT ;  /* 0x000000060200720c */ /* 0x000fe20003fc4070 */
[----:B------:R-:W-:Y:S01]  /*41b0*/  IMAD.HI.U32 R7, R4, R8, RZ ;  /* 0x0000000804077227 */ /* 0x000fe200078e00ff */
[----:B------:R-:W-:-:S03]  /*41c0*/  ISETP.GE.AND P5, PT, R246, RZ, PT ;  /* 0x000000fff600720c */ /* 0x000fc60003fa6270 */
[----:B------:R-:W-:-:S04]  /*41d0*/  IMAD.HI.U32 R5, R4, R11, RZ ;  /* 0x0000000b04057227 */ /* 0x000fc800078e00ff */
[----:B------:R-:W-:Y:S02]  /*41e0*/  IMAD.MOV R7, RZ, RZ, -R7 ;  /* 0x000000ffff077224 */ /* 0x000fe400078e0a07 */
[C---:B------:R-:W-:Y:S02]  /*41f0*/  VIADD R245, R3.reuse, 0x1e7 ;  /* 0x000001e703f57836 */ /* 0x040fe40000000000 */
[----:B------:R-:W-:Y:S02]  /*4200*/  IMAD.MOV R5, RZ, RZ, -R5 ;  /* 0x000000ffff057224 */ /* 0x000fe400078e0a05 */
[----:B------:R-:W-:Y:S01]  /*4210*/  @!P0 IMAD.MOV R14, RZ, RZ, -R14 ;  /* 0x000000ffff0e8224 */ /* 0x000fe200078e0a0e */
[C---:B------:R-:W-:Y:S01]  /*4220*/  ISETP.GT.U32.AND P0, PT, R2.reuse, R0, PT ;  /* 0x000000000200720c */ /* 0x040fe20003f04070 */
[C---:B------:R-:W-:Y:S01]  /*4230*/  IMAD R8, R2.reuse, R7, R8 ;  /* 0x0000000702087224 */ /* 0x040fe200078e0208 */
[----:B------:R-:W-:Y:S01]  /*4240*/  IABS R7, R245 ;  /* 0x000000f500077213 */ /* 0x000fe20000000000 */
[----:B------:R-:W-:Y:S01]  /*4250*/  @!P1 IMAD.MOV R13, RZ, RZ, -R13 ;  /* 0x000000ffff0d9224 */ /* 0x000fe200078e0a0d */
[----:B------:R-:W-:Y:S01]  /*4260*/  STL [R1+0x6b8], R14 ;  /* 0x0006b80e01007387 */ /* 0x000fe20000100800 */
[C---:B------:R-:W-:Y:S01]  /*4270*/  IMAD R5, R2.reuse, R5, R11 ;  /* 0x0000000502057224 */ /* 0x040fe200078e020b */
[----:B------:R-:W-:Y:S01]  /*4280*/  ISETP.GT.U32.AND P1, PT, R2, R8, PT ;  /* 0x000000080200720c */ /* 0x000fe20003f24070 */
[--C-:B------:R-:W-:Y:S01]  /*4290*/  @!P2 IMAD.IADD R12, R12, 0x1, -R2.reuse ;  /* 0x000000010c0ca824 */ /* 0x100fe200078e0a02 */
[----:B------:R0:W-:Y:S01]  /*42a0*/  STL [R1+0x6b4], R13 ;  /* 0x0006b40d01007387 */ /* 0x0001e20000100800 */
[--C-:B------:R-:W-:Y:S01]  /*42b0*/  @!P6 IMAD.IADD R6, R6, 0x1, -R2.reuse ;  /* 0x000000010606e824 */ /* 0x100fe200078e0a02 */
[C---:B------:R-:W-:Y:S01]  /*42c0*/  ISETP.GT.U32.AND P6, PT, R2.reuse, R5, PT ;  /* 0x000000050200720c */ /* 0x040fe20003fc4070 */
[----:B------:R-:W-:Y:S01]  /*42d0*/  VIADD R246, R3, 0x1e6 ;  /* 0x000001e603f67836 */ /* 0x000fe20000000000 */
[----:B------:R-:W-:Y:S01]  /*42e0*/  ISETP.GT.U32.AND P3, PT, R2, R12, PT ;  /* 0x0000000c0200720c */ /* 0x000fe20003f64070 */
[----:B------:R-:W-:Y:S01]  /*42f0*/  @!P0 IMAD.IADD R0, R0, 0x1, -R2 ;  /* 0x0000000100008824 */ /* 0x000fe200078e0a02 */
[----:B------:R-:W-:Y:S01]  /*4300*/  ISETP.GE.AND P2, PT, R247, RZ, PT ;  /* 0x000000fff700720c */ /* 0x000fe20003f46270 */
[----:B------:R-:W-:Y:S01]  /*4310*/  VIADD R247, R3, 0x1e5 ;  /* 0x000001e503f77836 */ /* 0x000fe20000000000 */
[----:B------:R-:W-:Y:S01]  /*4320*/  IABS R9, R246 ;  /* 0x000000f600097213 */ /* 0x000fe20000000000 */
[----:B------:R-:W-:Y:S01]  /*4330*/  @!P5 IMAD.MOV R6, RZ, RZ, -R6 ;  /* 0x000000ffff06d224 */ /* 0x000fe200078e0a06 */
[----:B------:R-:W-:Y:S01]  /*4340*/  ISETP.GE.AND P0, PT, R244, RZ, PT ;  /* 0x000000fff400720c */ /* 0x000fe20003f06270 */
[----:B0-----:R-:W-:Y:S01]  /*4350*/  IMAD.HI.U32 R13, R4, R7, RZ ;  /* 0x00000007040d7227 */ /* 0x001fe200078e00ff */
[----:B------:R-:W-:-:S03]  /*4360*/  IABS R10, R247 ;  /* 0x000000f7000a7213 */ /* 0x000fc60000000000 */
[----:B------:R-:W-:Y:S02]  /*4370*/  IMAD.MOV R13, RZ, RZ, -R13 ;  /* 0x000000ffff0d7224 */ /* 0x000fe400078e0a0d */
[--C-:B------:R-:W-:Y:S02]  /*4380*/  @!P6 IMAD.IADD R5, R5, 0x1, -R2.reuse ;  /* 0x000000010505e824 */ /* 0x100fe400078e0a02 */
[----:B------:R-:W-:Y:S02]  /*4390*/  IMAD R7, R2, R13, R7 ;  /* 0x0000000d02077224 */ /* 0x000fe400078e0207 */
[--C-:B------:R-:W-:Y:S01]  /*43a0*/  @!P3 IMAD.IADD R12, R12, 0x1, -R2.reuse ;  /* 0x000000010c0cb824 */ /* 0x100fe200078e0a02 */
[----:B------:R-:W-:Y:S01]  /*43b0*/  ISETP.GE.AND P3, PT, R239, RZ, PT ;  /* 0x000000ffef00720c */ /* 0x000fe20003f66270 */
[----:B------:R-:W-:Y:S01]  /*43c0*/  @!P1 IMAD.IADD R8, R8, 0x1, -R2 ;  /* 0x0000000108089824 */ /* 0x000fe200078e0a02 */
[----:B------:R-:W-:Y:S01]  /*43d0*/  ISETP.GT.U32.AND P6, PT, R2, R7, PT ;  /* 0x000000070200720c */ /* 0x000fe20003fc4070 */
[----:B------:R-:W-:Y:S01]  /*43e0*/  @!P4 IMAD.MOV R12, RZ, RZ, -R12 ;  /* 0x000000ffff0cc224 */ /* 0x000fe200078e0a0c */
[----:B------:R-:W-:Y:S01]  /*43f0*/  ISETP.GE.AND P1, PT, R245, RZ, PT ;  /* 0x000000fff500720c */ /* 0x000fe20003f26270 */
[----:B------:R-:W-:Y:S01]  /*4400*/  IMAD.HI.U32 R11, R4, R9, RZ ;  /* 0x00000009040b7227 */ /* 0x000fe200078e00ff */
[----:B------:R-:W-:-:S02]  /*4410*/  ISETP.GT.U32.AND P4, PT, R2, R8, PT ;  /* 0x000000080200720c */ /* 0x000fc40003f84070 */
[----:B------:R-:W-:Y:S01]  /*4420*/  STL [R1+0x6a4], R12 ;  /* 0x0006a40c01007387 */ /* 0x000fe20000100800 */
[----:B------:R-:W-:Y:S01]  /*4430*/  IMAD.HI.U32 R14, R4, R10, RZ ;  /* 0x0000000a040e7227 */ /* 0x000fe200078e00ff */
[----:B------:R-:W-:Y:S02]  /*4440*/  ISETP.GT.U32.AND P5, PT, R2, R5, PT ;  /* 0x000000050200720c */ /* 0x000fe40003fa4070 */
[----:B------:R0:W-:Y:S01]  /*4450*/  STL [R1+0x6a0], R6 ;  /* 0x0006a00601007387 */ /* 0x0001e20000100800 */
[----:B------:R-:W-:Y:S02]  /*4460*/  VIADD R244, R3, 0x1e4 ;  /* 0x000001e403f47836 */ /* 0x000fe40000000000 */
[----:B------:R-:W-:Y:S02]  /*4470*/  IMAD.MOV R11, RZ, RZ, -R11 ;  /* 0x000000ffff0b7224 */ /* 0x000fe400078e0a0b */
[----:B------:R-:W-:Y:S02]  /*4480*/  IMAD.MOV R14, RZ, RZ, -R14 ;  /* 0x000000ffff0e7224 */ /* 0x000fe400078e0a0e */
[----:B------:R-:W-:-:S02]  /*4490*/  @!P6 IMAD.IADD R7, R7, 0x1, -R2 ;  /* 0x000000010707e824 */ /* 0x000fc400078e0a02 */
[C---:B------:R-:W-:Y:S01]  /*44a0*/  IMAD R9, R2.reuse, R11, R9 ;  /* 0x0000000b02097224 */ /* 0x040fe200078e0209 */
[----:B0-----:R-:W-:Y:S01]  /*44b0*/  IABS R6, R244 ;  /* 0x000000f400067213 */ /* 0x001fe20000000000 */
[----:B------:R-:W-:Y:S01]  /*44c0*/  IMAD.MOV.U32 R11, RZ, RZ, R0 ;  /* 0x000000ffff0b7224 */ /* 0x000fe200078e0000 */
[C---:B------:R-:W-:Y:S01]  /*44d0*/  ISETP.GT.U32.AND P6, PT, R2.reuse, R7, PT ;  /* 0x000000070200720c */ /* 0x040fe20003fc4070 */
[----:B------:R-:W-:Y:S02]  /*44e0*/  IMAD R10, R2, R14, R10 ;  /* 0x0000000e020a7224 */ /* 0x000fe400078e020a */
[----:B------:R-:W-:-:S04]  /*44f0*/  IMAD.HI.U32 R13, R4, R6, RZ ;  /* 0x00000006040d7227 */ /* 0x000fc800078e00ff */
[----:B------:R-:W-:Y:S01]  /*4500*/  @!P2 IMAD.MOV R11, RZ, RZ, -R11 ;  /* 0x000000ffff0ba224 */ /* 0x000fe200078e0a0b */
[----:B------:R-:W-:Y:S01]  /*4510*/  ISETP.GT.U32.AND P2, PT, R2, R9, PT ;  /* 0x000000090200720c */ /* 0x000fe20003f44070 */
[----:B------:R-:W-:Y:S01]  /*4520*/  @!P4 IMAD.IADD R8, R8, 0x1, -R2 ;  /* 0x000000010808c824 */ /* 0x000fe200078e0a02 */
[C---:B------:R-:W-:Y:S01]  /*4530*/  ISETP.GT.U32.AND P4, PT, R2.reuse, R10, PT ;  /* 0x0000000a0200720c */ /* 0x040fe20003f84070 */
[C---:B------:R-:W-:Y:S01]  /*4540*/  VIADD R239, R3.reuse, 0x1e2 ;  /* 0x000001e203ef7836 */ /* 0x040fe20000000000 */
[----:B------:R0:W-:Y:S01]  /*4550*/  STL [R1+0x69c], R11 ;  /* 0x00069c0b01007387 */ /* 0x0001e20000100800 */
[----:B------:R-:W-:Y:S02]  /*4560*/  IMAD.MOV R13, RZ, RZ, -R13 ;  /* 0x000000ffff0d7224 */ /* 0x000fe400078e0a0d */
[----:B------:R-:W-:Y:S01]  /*4570*/  VIADD R245, R3, 0x1e3 ;  /* 0x000001e303f57836 */ /* 0x000fe20000000000 */
[----:B------:R-:W-:Y:S01]  /*4580*/  IABS R12, R239 ;  /* 0x000000ef000c7213 */ /* 0x000fe20000000000 */
[----:B------:R-:W-:-:S02]  /*4590*/  IMAD R6, R2, R13, R6 ;  /* 0x0000000d02067224 */ /* 0x000fc400078e0206 */
[----:B------:R-:W-:Y:S01]  /*45a0*/  @!P6 IMAD.IADD R7, R7, 0x1, -R2 ;  /* 0x000000010707e824 */ /* 0x000fe200078e0a02 */
[----:B------:R-:W-:Y:S01]  /*45b0*/  IABS R0, R245 ;  /* 0x000000f500007213 */ /* 0x000fe20000000000 */
[----:B------:R-:W-:Y:S01]  /*45c0*/  IMAD.HI.U32 R13, R4, R12, RZ ;  /* 0x0000000c040d7227 */ /* 0x000fe200078e00ff */
[----:B------:R-:W-:-:S03]  /*45d0*/  ISETP.GT.U32.AND P6, PT, R2, R6, PT ;  /* 0x000000060200720c */ /* 0x000fc60003fc4070 */
[--C-:B------:R-:W-:Y:S02]  /*45e0*/  @!P2 IMAD.IADD R9, R9, 0x1, -R2.reuse ;  /* 0x000000010909a824 */ /* 0x100fe400078e0a02 */
[----:B------:R-:W-:Y:S01]  /*45f0*/  @!P4 IMAD.IADD R10, R10, 0x1, -R2 ;  /* 0x000000010a0ac824 */ /* 0x000fe200078e0a02 */
[----:B------:R-:W-:Y:S01]  /*4600*/  ISETP.GE.AND P4, PT, R247, RZ, PT ;  /* 0x000000fff700720c */ /* 0x000fe20003f86270 */
[----:B------:R-:W-:Y:S01]  /*4610*/  IMAD.MOV R13, RZ, RZ, -R13 ;  /* 0x000000ffff0d7224 */ /* 0x000fe200078e0a0d */
[C---:B------:R-:W-:Y:S01]  /*4620*/  ISETP.GT.U32.AND P2, PT, R2.reuse, R9, PT ;  /* 0x000000090200720c */ /* 0x040fe20003f44070 */
[----:B------:R-:W-:Y:S01]  /*4630*/  @!P3 IMAD.MOV R8, RZ, RZ, -R8 ;  /* 0x000000ffff08b224 */ /* 0x000fe200078e0a08 */
[----:B------:R-:W-:Y:S01]  /*4640*/  ISETP.GT.U32.AND P3, PT, R2, R10, PT ;  /* 0x0000000a0200720c */ /* 0x000fe20003f64070 */
[----:B0-----:R-:W-:-:S03]  /*4650*/  IMAD.HI.U32 R11, R4, R0, RZ ;  /* 0x00000000040b7227 */ /* 0x001fc600078e00ff */
[----:B------:R0:W-:Y:S01]  /*4660*/  STL [R1+0x694], R8 ;  /* 0x0006940801007387 */ /* 0x0001e20000100800 */
[----:B------:R-:W-:Y:S02]  /*4670*/  IMAD R12, R2, R13, R12 ;  /* 0x0000000d020c7224 */ /* 0x000fe400078e020c */
[----:B------:R-:W-:Y:S02]  /*4680*/  IMAD.MOV R11, RZ, RZ, -R11 ;  /* 0x000000ffff0b7224 */ /* 0x000fe400078e0a0b */
[--C-:B------:R-:W-:Y:S01]  /*4690*/  @!P6 IMAD.IADD R6, R6, 0x1, -R2.reuse ;  /* 0x000000010606e824 */ /* 0x100fe200078e0a02 */
[----:B------:R-:W-:Y:S01]  /*46a0*/  ISETP.GT.U32.AND P6, PT, R2, R12, PT ;  /* 0x0000000c0200720c */ /* 0x000fe20003fc4070 */
[----:B------:R-:W-:Y:S01]  /*46b0*/  @!P5 IMAD.IADD R5, R5, 0x1, -R2 ;  /* 0x000000010505d824 */ /* 0x000fe200078e0a02 */
[----:B------:R-:W-:Y:S01]  /*46c0*/  ISETP.GE.AND P5, PT, R246, RZ, PT ;  /* 0x000000fff600720c */ /* 0x000fe20003fa6270 */
[----:B------:R-:W-:Y:S02]  /*46d0*/  IMAD R0, R2, R11, R0 ;  /* 0x0000000b02007224 */ /* 0x000fe400078e0200 */
[----:B------:R-:W-:-:S02]  /*46e0*/  VIADD R246, R3, 0x1e1 ;  /* 0x000001e103f67836 */ /* 0x000fc40000000000 */
[--C-:B------:R-:W-:Y:S01]  /*46f0*/  @!P2 IMAD.IADD R9, R9, 0x1, -R2.reuse ;  /* 0x000000010909a824 */ /* 0x100fe200078e0a02 */
[----:B------:R-:W-:Y:S01]  /*4700*/  ISETP.GT.U32.AND P2, PT, R2, R0, PT ;  /* 0x000000000200720c */ /* 0x000fe20003f44070 */
[--C-:B------:R-:W-:Y:S01]  /*4710*/  @!P3 IMAD.IADD R10, R10, 0x1, -R2.reuse ;  /* 0x000000010a0ab824 */ /* 0x100fe200078e0a02 */
[----:B------:R-:W-:Y:S01]  /*4720*/  ISETP.GE.AND P3, PT, R244, RZ, PT ;  /* 0x000000fff400720c */ /* 0x000fe20003f66270 */
[C---:B------:R-:W-:Y:S01]  /*4730*/  VIADD R247, R3.reuse, 0x1e0 ;  /* 0x000001e003f77836 */ /* 0x040fe20000000000 */
[----:B0-----:R-:W-:Y:S01]  /*4740*/  IABS R8, R246 ;  /* 0x000000f600087213 */ /* 0x001fe20000000000 */
[----:B------:R-:W-:Y:S02]  /*4750*/  VIADD R244, R3, 0x1df ;  /* 0x000001df03f47836 */ /* 0x000fe40000000000 */
[----:B------:R-:W-:Y:S01]  /*4760*/  IMAD.MOV.U32 R16, RZ, RZ, R5 ;  /* 0x000000ffff107224 */ /* 0x000fe200078e0005 */
[----:B------:R-:W-:Y:S01]  /*4770*/  IABS R11, R247 ;  /* 0x000000f7000b7213 */ /* 0x000fe20000000000 */
[----:B------:R-:W-:Y:S01]  /*4780*/  @!P6 IMAD.IADD R12, R12, 0x1, -R2 ;  /* 0x000000010c0ce824 */ /* 0x000fe200078e0a02 */
[----:B------:R-:W-:Y:S01]  /*4790*/  IABS R14, R244 ;  /* 0x000000f4000e7213 */ /* 0x000fe20000000000 */
[----:B------:R-:W-:-:S03]  /*47a0*/  IMAD.HI.U32 R15, R4, R8, RZ ;  /* 0x00000008040f7227 */ /* 0x000fc600078e00ff */
[C---:B------:R-:W-:Y:S01]  /*47b0*/  ISETP.GT.U32.AND P6, PT, R2.reuse, R12, PT ;  /* 0x0000000c0200720c */ /* 0x040fe20003fc4070 */
[----:B------:R-:W-:Y:S01]  /*47c0*/  @!P0 IMAD.MOV R16, RZ, RZ, -R16 ;  /* 0x000000ffff108224 */ /* 0x000fe200078e0a10 */
[----:B------:R-:W-:Y:S01]  /*47d0*/  ISETP.GT.U32.AND P0, PT, R2, R6, PT ;  /* 0x000000060200720c */ /* 0x000fe20003f04070 */
[----:B------:R-:W-:-:S03]  /*47e0*/  IMAD.HI.U32 R13, R4, R11, RZ ;  /* 0x0000000b040d7227 */ /* 0x000fc600078e00ff */
[----:B------:R-:W-:Y:S01]  /*47f0*/  STL [R1+0x684], R16 ;  /* 0x0006841001007387 */ /* 0x000fe20000100800 */
[----:B------:R-:W-:Y:S02]  /*4800*/  IMAD.MOV R15, RZ, RZ, -R15 ;  /* 0x000000ffff0f7224 */ /* 0x000fe400078e0a0f */
[----:B------:R-:W-:-:S04]  /*4810*/  IMAD.HI.U32 R5, R4, R14, RZ ;  /* 0x0000000e04057227 */ /* 0x000fc800078e00ff */
[----:B------:R-:W-:Y:S01]  /*4820*/  @!P2 IMAD.IADD R0, R0, 0x1, -R2 ;  /* 0x000000010000a824 */ /* 0x000fe200078e0a02 */
[----:B------:R-:W-:Y:S01]  /*4830*/  ISETP.GE.AND P2, PT, R245, RZ, PT ;  /* 0x000000fff500720c */ /* 0x000fe20003f46270 */
[----:B------:R-:W-:Y:S02]  /*4840*/  IMAD.MOV R13, RZ, RZ, -R13 ;  /* 0x000000ffff0d7224 */ /* 0x000fe400078e0a0d */
[C---:B------:R-:W-:Y:S02]  /*4850*/  IMAD R8, R2.reuse, R15, R8 ;  /* 0x0000000f02087224 */ /* 0x040fe400078e0208 */
[----:B------:R-:W-:Y:S02]  /*4860*/  IMAD.MOV R5, RZ, RZ, -R5 ;  /* 0x000000ffff057224 */ /* 0x000fe400078e0a05 */
[----:B------:R-:W-:Y:S01]  /*4870*/  @!P1 IMAD.MOV R7, RZ, RZ, -R7 ;  /* 0x000000ffff079224 */ /* 0x000fe200078e0a07 */
[C---:B------:R-:W-:Y:S01]  /*4880*/  ISETP.GT.U32.AND P1, PT, R2.reuse, R0, PT ;  /* 0x000000000200720c */ /* 0x040fe20003f24070 */
[----:B------:R-:W-:-:S02]  /*4890*/  IMAD R13, R2, R13, R11 ;  /* 0x0000000d020d7224 */ /* 0x000fc400078e020b */
[----:B------:R-:W-:Y:S01]  /*48a0*/  @!P5 IMAD.MOV R9, RZ, RZ, -R9 ;  /* 0x000000ffff09d224 */ /* 0x000fe200078e0a09 */
[C---:B------:R-:W-:Y:S01]  /*48b0*/  ISETP.GT.U32.AND P5, PT, R2.reuse, R8, PT ;  /* 0x000000080200720c */ /* 0x040fe20003fa4070 */
[----:B------:R-:W-:Y:S01]  /*48c0*/  IMAD R5, R2, R5, R14 ;  /* 0x0000000502057224 */ /* 0x000fe200078e020e */
[----:B------:R0:W-:Y:S01]  /*48d0*/  STL [R1+0x680], R7 ;  /* 0x0006800701007387 */ /* 0x0001e20000100800 */
[--C-:B------:R-:W-:Y:S01]  /*48e0*/  @!P0 IMAD.IADD R6, R6, 0x1, -R2.reuse ;  /* 0x0000000106068824 */ /* 0x100fe200078e0a02 */
[----:B------:R-:W-:Y:S01]  /*48f0*/  ISETP.GT.U32.AND P0, PT, R2, R13, PT ;  /* 0x0000000d0200720c */ /* 0x000fe20003f04070 */
[--C-:B------:R-:W-:Y:S01]  /*4900*/  @!P6 IMAD.IADD R12, R12, 0x1, -R2.reuse ;  /* 0x000000010c0ce824 */ /* 0x100fe200078e0a02 */
[----:B------:R-:W-:Y:S01]  /*4910*/  ISETP.GT.U32.AND P6, PT, R2, R5, PT ;  /* 0x000000050200720c */ /* 0x000fe20003fc4070 */
[----:B------:R-:W-:Y:S01]  /*4920*/  VIADD R245, R3, 0x1de ;  /* 0x000001de03f57836 */ /* 0x000fe20000000000 */
[----:B------:R-:W-:Y:S01]  /*4930*/  STL [R1+0x67c], R9 ;  /* 0x00067c0901007387 */ /* 0x000fe20000100800 */
[----:B------:R-:W-:Y:S01]  /*4940*/  @!P1 IMAD.IADD R0, R0, 0x1, -R2 ;  /* 0x0000000100009824 */ /* 0x000fe200078e0a02 */
[----:B------:R-:W-:Y:S01]  /*4950*/  ISETP.GE.AND P1, PT, R246, RZ, PT ;  /* 0x000000fff600720c */ /* 0x000fe20003f26270 */
[----:B------:R-:W-:Y:S01]  /*4960*/  @!P3 IMAD.MOV R6, RZ, RZ, -R6 ;  /* 0x000000ffff06b224 */ /* 0x000fe200078e0a06 */
[----:B------:R-:W-:Y:S01]  /*4970*/  IABS R11, R245 ;  /* 0x000000f5000b7213 */ /* 0x000fe20000000000 */
[----:B0-----:R-:W-:-:S02]  /*4980*/  IMAD.MOV.U32 R7, RZ, RZ, R10 ;  /* 0x000000ffff077224 */ /* 0x001fc400078e000a */
[----:B------:R-:W-:Y:S02]  /*4990*/  VIADD R246, R3, 0x1dd ;  /* 0x000001dd03f67836 */ /* 0x000fe40000000000 */
[----:B------:R-:W-:Y:S01]  /*49a0*/  @!P4 IMAD.MOV R7, RZ, RZ, -R7 ;  /* 0x000000ffff07c224 */ /* 0x000fe200078e0a07 */
[----:B------:R-:W-:Y:S01]  /*49b0*/  ISETP.GE.AND P4, PT, R239, RZ, PT ;  /* 0x000000ffef00720c */ /* 0x000fe20003f86270 */
[--C-:B------:R-:W-:Y:S01]  /*49c0*/  @!P5 IMAD.IADD R8, R8, 0x1, -R2.reuse ;  /* 0x000000010808d824 */ /* 0x100fe200078e0a02 */
[----:B------:R-:W-:Y:S01]  /*49d0*/  ISETP.GE.AND P5, PT, R247, RZ, PT ;  /* 0x000000fff700720c */ /* 0x000fe20003fa6270 */
[----:B------:R-:W-:Y:S01]  /*49e0*/  @!P0 IMAD.IADD R13, R13, 0x1, -R2 ;  /* 0x000000010d0d8824 */ /* 0x000fe200078e0a02 */
[----:B------:R0:W-:Y:S01]  /*49f0*/  STL [R1+0x678], R7 ;  /* 0x0006780701007387 */ /* 0x0001e20000100800 */
[----:B------:R-:W-:Y:S01]  /*4a00*/  IMAD.MOV.U32 R10, RZ, RZ, R0 ;  /* 0x000000ffff0a7224 */ /* 0x000fe200078e0000 */
[C---:B------:R-:W-:Y:S01]  /*4a10*/  ISETP.GT.U32.AND P3, PT, R2.reuse, R8, PT ;  /* 0x000000080200720c */ /* 0x040fe20003f64070 */
[----:B------:R-:W-:Y:S01]  /*4a20*/  @!P6 IMAD.IADD R5, R5, 0x1, -R2 ;  /* 0x000000010505e824 */ /* 0x000fe200078e0a02 */
[----:B------:R1:W-:Y:S01]  /*4a30*/  STL [R1+0x670], R6 ;  /* 0x0006700601007387 */ /* 0x0003e20000100800 */
[----:B------:R-:W-:Y:S01]  /*4a40*/  @!P2 IMAD.MOV R10, RZ, RZ, -R10 ;  /* 0x000000ffff0aa224 */ /* 0x000fe200078e0a0a */
[C---:B------:R-:W-:Y:S01]  /*4a50*/  ISETP.GT.U32.AND P2, PT, R2.reuse, R13, PT ;  /* 0x0000000d0200720c */ /* 0x040fe20003f44070 */
[C---:B------:R-:W-:Y:S01]  /*4a60*/  VIADD R247, R3.reuse, 0x1dc ;  /* 0x000001dc03f77836 */ /* 0x040fe20000000000 */
[----:B------:R-:W-:Y:S01]  /*4a70*/  ISETP.GT.U32.AND P6, PT, R2, R5, PT ;  /* 0x000000050200720c */ /* 0x000fe20003fc4070 */
[----:B------:R-:W-:Y:S01]  /*4a80*/  VIADD R239, R3, 0x1d8 ;  /* 0x000001d803ef7836 */ /* 0x000fe20000000000 */
[----:B------:R2:W-:Y:S01]  /*4a90*/  STL [R1+0x66c], R10 ;  /* 0x00066c0a01007387 */ /* 0x0005e20000100800 */
[----:B0-----:R-:W-:Y:S01]  /*4aa0*/  IMAD.HI.U32 R7, R4, R11, RZ ;  /* 0x0000000b04077227 */ /* 0x001fe200078e00ff */
[----:B------:R-:W-:-:S02]  /*4ab0*/  IABS R9, R247 ;  /* 0x000000f700097213 */ /* 0x000fc40000000000 */
[----:B-1----:R-:W-:Y:S01]  /*4ac0*/  IABS R6, R246 ;  /* 0x000000f600067213 */ /* 0x002fe20000000000 */
[----:B------:R-:W-:Y:S01]  /*4ad0*/  IMAD.MOV R7, RZ, RZ, -R7 ;  /* 0x000000ffff077224 */ /* 0x000fe200078e0a07 */
[----:B------:R-:W-:Y:S01]  /*4ae0*/  ISETP.GE.AND P0, PT, R244, RZ, PT ;  /* 0x000000fff400720c */ /* 0x000fe20003f06270 */
[----:B------:R-:W-:Y:S02]  /*4af0*/  @!P3 IMAD.IADD R8, R8, 0x1, -R2 ;  /* 0x000000010808b824 */ /* 0x000fe400078e0a02 */
[----:B------:R-:W-:-:S04]  /*4b00*/  IMAD.HI.U32 R0, R4, R6, RZ ;  /* 0x0000000604007227 */ /* 0x000fc800078e00ff */
[C---:B------:R-:W-:Y:S02]  /*4b10*/  IMAD R7, R2.reuse, R7, R11 ;  /* 0x0000000702077224 */ /* 0x040fe400078e020b */
[----:B------:R-:W-:Y:S02]  /*4b20*/  IMAD.MOV R0, RZ, RZ, -R0 ;  /* 0x000000ffff007224 */ /* 0x000fe400078e0a00 */
[----:B------:R-:W-:Y:S01]  /*4b30*/  IMAD.MOV.U32 R11, RZ, RZ, R12 ;  /* 0x000000ffff0b7224 */ /* 0x000fe200078e000c */
[C---:B------:R-:W-:Y:S01]  /*4b40*/  ISETP.GT.U32.AND P3, PT, R2.reuse, R7, PT ;  /* 0x000000070200720c */ /* 0x040fe20003f64070 */
[C---:B------:R-:W-:Y:S02]  /*4b50*/  IMAD R0, R2.reuse, R0, R6 ;  /* 0x0000000002007224 */ /* 0x040fe400078e0206 */
[--C-:B------:R-:W-:Y:S01]  /*4b60*/  @!P2 IMAD.IADD R13, R13, 0x1, -R2.reuse ;  /* 0x000000010d0da824 */ /* 0x100fe200078e0a02 */
[----:B------:R-:W-:Y:S01]  /*4b70*/  ISETP.GE.AND P2, PT, R247, RZ, PT ;  /* 0x000000fff700720c */ /* 0x000fe20003f46270 */
[----:B------:R-:W-:Y:S01]  /*4b80*/  @!P6 IMAD.IADD R5, R5, 0x1, -R2 ;  /* 0x000000010505e824 */ /* 0x000fe200078e0a02 */
[----:B------:R-:W-:Y:S01]  /*4b90*/  ISETP.GT.U32.AND P6, PT, R2, R0, PT ;  /* 0x000000000200720c */ /* 0x000fe20003fc4070 */
[----:B--2---:R-:W-:-:S02]  /*4ba0*/  IMAD.MOV.U32 R10, RZ, RZ, R8 ;  /* 0x000000ffff0a7224 */ /* 0x004fc400078e0008 */
[----:B------:R-:W-:Y:S01]  /*4bb0*/  @!P4 IMAD.MOV R11, RZ, RZ, -R11 ;  /* 0x000000ffff0bc224 */ /* 0x000fe200078e0a0b */
[----:B------:R-:W-:Y:S01]  /*4bc0*/  ISETP.GE.AND P4, PT, R245, RZ, PT ;  /* 0x000000fff500720c */ /* 0x000fe20003f86270 */
[----:B------:R-:W-:Y:S02]  /*4bd0*/  VIADD R247, R3, 0x1db ;  /* 0x000001db03f77836 */ /* 0x000fe40000000000 */
[----:B------:R-:W-:Y:S01]  /*4be0*/  IMAD.HI.U32 R8, R4, R9, RZ ;  /* 0x0000000904087227 */ /* 0x000fe200078e00ff */
[----:B------:R0:W-:Y:S03]  /*4bf0*/  STL [R1+0x664], R11 ;  /* 0x0006640b01007387 */ /* 0x0001e60000100800 */
[----:B------:R-:W-:Y:S01]  /*4c00*/  @!P1 IMAD.MOV R10, RZ, RZ, -R10 ;  /* 0x000000ffff0a9224 */ /* 0x000fe200078e0a0a */
[----:B------:R-:W-:Y:S01]  /*4c10*/  ISETP.GE.AND P1, PT, R246, RZ, PT ;  /* 0x000000fff600720c */ /* 0x000fe20003f26270 */
[----:B------:R-:W-:-:S02]  /*4c20*/  IMAD.MOV R8, RZ, RZ, -R8 ;  /* 0x000000ffff087224 */ /* 0x000fc400078e0a08 */
[----:B------:R-:W-:Y:S01]  /*4c30*/  IMAD.MOV.U32 R14, RZ, RZ, R13 ;  /* 0x000000ffff0e7224 */ /* 0x000fe200078e000d */
[----:B------:R1:W-:Y:S01]  /*4c40*/  STL [R1+0x660], R10 ;  /* 0x0006600a01007387 */ /* 0x0003e20000100800 */
[----:B------:R-:W-:Y:S01]  /*4c50*/  @!P3 IMAD.IADD R7, R7, 0x1, -R2 ;  /* 0x000000010707b824 */ /* 0x000fe200078e0a02 */
[----:B0-----:R-:W-:Y:S01]  /*4c60*/  IABS R11, R247 ;  /* 0x000000f7000b7213 */ /* 0x001fe20000000000 */
[----:B------:R-:W-:Y:S01]  /*4c70*/  VIADD R244, R3, 0x1da ;  /* 0x000001da03f47836 */ /* 0x000fe20000000000 */
[----:B------:R-:W-:Y:S01]  /*4c80*/  ISETP.GE.AND P3, PT, R247, RZ, PT ;  /* 0x000000fff700720c */ /* 0x000fe20003f66270 */
[----:B------:R-:W-:Y:S01]  /*4c90*/  @!P5 IMAD.MOV R14, RZ, RZ, -R14 ;  /* 0x000000ffff0ed224 */ /* 0x000fe200078e0a0e */
[----:B------:R-:W-:Y:S01]  /*4ca0*/  ISETP.GT.U32.AND P5, PT, R2, R7, PT ;  /* 0x000000070200720c */ /* 0x000fe20003fa4070 */
[----:B------:R-:W-:Y:S01]  /*4cb0*/  @!P6 IMAD.IADD R0, R0, 0x1, -R2 ;  /* 0x000000010000e824 */ /* 0x000fe200078e0a02 */
[----:B------:R-:W-:Y:S01]  /*4cc0*/  IABS R6, R244 ;  /* 0x000000f400067213 */ /* 0x000fe20000000000 */
[----:B------:R-:W-:Y:S01]  /*4cd0*/  VIADD R245, R3, 0x1d9 ;  /* 0x000001d903f57836 */ /* 0x000fe20000000000 */
[----:B------:R0:W-:Y:S01]  /*4ce0*/  STL [R1+0x65c], R14 ;  /* 0x00065c0e01007387 */ /* 0x0001e20000100800 */
[C---:B-1----:R-:W-:Y:S01]  /*4cf0*/  IMAD R10, R2.reuse, R8, R9 ;  /* 0x00000008020a7224 */ /* 0x042fe200078e0209 */
[----:B------:R-:W-:Y:S01]  /*4d00*/  ISETP.GT.U32.AND P6, PT, R2, R0, PT ;  /* 0x000000000200720c */ /* 0x000fe20003fc4070 */
[----:B------:R-:W-:Y:S01]  /*4d10*/  IMAD.MOV.U32 R9, RZ, RZ, R11 ;  /* 0x000000ffff097224 */ /* 0x000fe200078e000b */
[----:B------:R-:W-:Y:S01]  /*4d20*/  IABS R11, R239 ;  /* 0x000000ef000b7213 */ /* 0x000fe20000000000 */
[----:B------:R-:W-:Y:S01]  /*4d30*/  IMAD.HI.U32 R12, R4, R6, RZ ;  /* 0x00000006040c7227 */ /* 0x000fe200078e00ff */
[----:B------:R-:W-:-:S03]  /*4d40*/  IABS R8, R245 ;  /* 0x000000f500087213 */ /* 0x000fc60000000000 */
[----:B------:R-:W-:-:S04]  /*4d50*/  IMAD.HI.U32 R13, R4, R9, RZ ;  /* 0x00000009040d7227 */ /* 0x000fc800078e00ff */
[----:B0-----:R-:W-:Y:S02]  /*4d60*/  IMAD.MOV.U32 R14, RZ, RZ, R5 ;  /* 0x000000ffff0e7224 */ /* 0x001fe400078e0005 */
[----:B------:R-:W-:Y:S02]  /*4d70*/  IMAD.MOV R5, RZ, RZ, -R13 ;  /* 0x000000ffff057224 */ /* 0x000fe400078e0a0d */
[----:B------:R-:W-:Y:S02]  /*4d80*/  IMAD.MOV R12, RZ, RZ, -R12 ;  /* 0x000000ffff0c7224 */ /* 0x000fe400078e0a0c */
[----:B------:R-:W-:Y:S01]  /*4d90*/  @!P0 IMAD.MOV R14, RZ, RZ, -R14 ;  /* 0x000000ffff0e8224 */ /* 0x000fe200078e0a0e */
[C---:B------:R-:W-:Y:S01]  /*4da0*/  ISETP.GT.U32.AND P0, PT, R2.reuse, R10, PT ;  /* 0x0000000a0200720c */ /* 0x040fe20003f04070 */
[C---:B------:R-:W-:Y:S02]  /*4db0*/  IMAD R5, R2.reuse, R5, R9 ;  /* 0x0000000502057224 */ /* 0x040fe400078e0209 */
[C---:B------:R-:W-:Y:S01]  /*4dc0*/  IMAD R6, R2.reuse, R12, R6 ;  /* 0x0000000c02067224 */ /* 0x040fe200078e0206 */
[----:B------:R0:W-:Y:S01]  /*4dd0*/  STL [R1+0x658], R14 ;  /* 0x0006580e01007387 */ /* 0x0001e20000100800 */
[--C-:B------:R-:W-:Y:S01]  /*4de0*/  @!P5 IMAD.IADD R7, R7, 0x1, -R2.reuse ;  /* 0x000000010707d824 */ /* 0x100fe200078e0a02 */
[----:B------:R-:W-:Y:S01]  /*4df0*/  ISETP.GT.U32.AND P5, PT, R2, R5, PT ;  /* 0x000000050200720c */ /* 0x000fe20003fa4070 */
[----:B------:R-:W-:Y:S01]  /*4e00*/  @!P6 IMAD.IADD R0, R0, 0x1, -R2 ;  /* 0x000000010000e824 */ /* 0x000fe200078e0a02 */
[----:B------:R-:W-:Y:S01]  /*4e10*/  ISETP.GT.U32.AND P6, PT, R2, R6, PT ;  /* 0x000000060200720c */ /* 0x000fe20003fc4070 */
[----:B------:R-:W-:-:S02]  /*4e20*/  VIADD R246, R3, 0x1d7 ;  /* 0x000001d703f67836 */ /* 0x000fc40000000000 */
[----:B------:R-:W-:-:S03]  /*4e30*/  IMAD.HI.U32 R13, R4, R11, RZ ;  /* 0x0000000b040d7227 */ /* 0x000fc600078e00ff */
[----:B------:R-:W-:Y:S01]  /*4e40*/  IABS R12, R246 ;  /* 0x000000f6000c7213 */ /* 0x000fe20000000000 */
[--C-:B------:R-:W-:Y:S01]  /*4e50*/  @!P0 IMAD.IADD R10, R10, 0x1, -R2.reuse ;  /* 0x000000010a0a8824 */ /* 0x100fe200078e0a02 */
[----:B------:R-:W-:Y:S01]  /*4e60*/  ISETP.GE.AND P0, PT, R244, RZ, PT ;  /* 0x000000fff400720c */ /* 0x000fe20003f06270 */
[----:B------:R-:W-:Y:S02]  /*4e70*/  IMAD.MOV R13, RZ, RZ, -R13 ;  /* 0x000000ffff0d7224 */ /* 0x000fe400078e0a0d */
[----:B------:R-:W-:Y:S01]  /*4e80*/  @!P5 IMAD.IADD R5, R5, 0x1, -R2 ;  /* 0x000000010505d824 */ /* 0x000fe200078e0a02 */
[----:B------:R-:W-:Y:S01]  /*4e90*/  ISETP.GT.U32.AND P5, PT, R2, R10, PT ;  /* 0x0000000a0200720c */ /* 0x000fe20003fa4070 */
[----:B------:R-:W-:-:S04]  /*4ea0*/  IMAD.HI.U32 R9, R4, R8, RZ ;  /* 0x0000000804097227 */ /* 0x000fc800078e00ff */
[----:B------:R-:W-:Y:S01]  /*4eb0*/  @!P6 IMAD.IADD R6, R6, 0x1, -R2 ;  /* 0x000000010606e824 */ /* 0x000fe200078e0a02 */
[C---:B------:R-:W-:Y:S01]  /*4ec0*/  ISETP.GT.U32.AND P6, PT, R2.reuse, R5, PT ;  /* 0x000000050200720c */ /* 0x040fe20003fc4070 */
[----:B------:R-:W-:Y:S02]  /*4ed0*/  IMAD R11, R2, R13, R11 ;  /* 0x0000000d020b7224 */ /* 0x000fe400078e020b */
[----:B------:R-:W-:-:S04]  /*4ee0*/  IMAD.HI.U32 R13, R4, R12, RZ ;  /* 0x0000000c040d7227 */ /* 0x000fc800078e00ff */
[----:B------:R-:W-:Y:S02]  /*4ef0*/  IMAD.MOV R9, RZ, RZ, -R9 ;  /* 0x000000ffff097224 */ /* 0x000fe400078e0a09 */
[----:B------:R-:W-:Y:S02]  /*4f00*/  IMAD.MOV R13, RZ, RZ, -R13 ;  /* 0x000000ffff0d7224 */ /* 0x000fe400078e0a0d */
[C---:B------:R-:W-:Y:S02]  /*4f10*/  IMAD R8, R2.reuse, R9, R8 ;  /* 0x0000000902087224 */ /* 0x040fe400078e0208 */
[----:B------:R-:W-:Y:S02]  /*4f20*/  IMAD R12, R2, R13, R12 ;  /* 0x0000000d020c7224 */ /* 0x000fe400078e020c */
[----:B------:R-:W-:Y:S01]  /*4f30*/  @!P5 IMAD.IADD R10, R10, 0x1, -R2 ;  /* 0x000000010a0ad824 */ /* 0x000fe200078e0a02 */
[----:B------:R-:W-:Y:S01]  /*4f40*/  ISETP.GT.U32.AND P5, PT, R2, R11, PT ;  /* 0x0000000b0200720c */ /* 0x000fe20003fa4070 */
[----:B------:R-:W-:-:S02]  /*4f50*/  VIADD R247, R3, 0x1d6 ;  /* 0x000001d603f77836 */ /* 0x000fc40000000000 */
[----:B------:R-:W-:Y:S01]  /*4f60*/  @!P4 IMAD.MOV R7, RZ, RZ, -R7 ;  /* 0x000000ffff07c224 */ /* 0x000fe200078e0a07 */
[C---:B------:R-:W-:Y:S01]  /*4f70*/  ISETP.GT.U32.AND P4, PT, R2.reuse, R6, PT ;  /* 0x000000060200720c */ /* 0x040fe20003f84070 */
[----:B------:R-:W-:Y:S01]  /*4f80*/  @!P1 IMAD.MOV R0, RZ, RZ, -R0 ;  /* 0x000000ffff009224 */ /* 0x000fe200078e0a00 */
[C---:B------:R-:W-:Y:S01]  /*4f90*/  ISETP.GT.U32.AND P1, PT, R2.reuse, R8, PT ;  /* 0x000000080200720c */ /* 0x040fe20003f24070 */
[--C-:B------:R-:W-:Y:S01]  /*4fa0*/  @!P6 IMAD.IADD R5, R5, 0x1, -R2.reuse ;  /* 0x000000010505e824 */ /* 0x100fe200078e0a02 */
[----:B------:R-:W-:Y:S01]  /*4fb0*/  ISETP.GT.U32.AND P6, PT, R2, R12, PT ;  /* 0x0000000c0200720c */ /* 0x000fe20003fc4070 */
[----:B------:R-:W-:Y:S01]  /*4fc0*/  VIADD R244, R3, 0x1d5 ;  /* 0x000001d503f47836 */ /* 0x000fe20000000000 */
[----:B------:R-:W-:Y:S01]  /*4fd0*/  IABS R9, R247 ;  /* 0x000000f700097213 */ /* 0x000fe20000000000 */
[----:B------:R1:W-:Y:S01]  /*4fe0*/  STL [R1+0x64c], R7 ;  /* 0x00064c0701007387 */ /* 0x0003e20000100800 */
[----:B0-----:R-:W-:Y:S02]  /*4ff0*/  IMAD.MOV.U32 R14, RZ, RZ, R5 ;  /* 0x000000ffff0e7224 */ /* 0x001fe400078e0005 */
[----:B------:R-:W-:Y:S01]  /*5000*/  @!P5 IMAD.IADD R11, R11, 0x1, -R2 ;  /* 0x000000010b0bd824 */ /* 0x000fe200078e0a02 */
[----:B------:R0:W-:Y:S01]  /*5010*/  STL [R1+0x648], R0 ;  /* 0x0006480001007387 */ /* 0x0001e20000100800 */
[----:B------:R-:W-:-:S02]  /*5020*/  @!P2 IMAD.MOV R10, RZ, RZ, -R10 ;  /* 0x000000ffff0aa224 */ /* 0x000fc400078e0a0a */
[--C-:B------:R-:W-:Y:S01]  /*5030*/  @!P4 IMAD.IADD R6, R6, 0x1, -R2.reuse ;  /* 0x000000010606c824 */ /* 0x100fe200078e0a02 */
[----:B------:R-:W-:Y:S01]  /*5040*/  ISETP.GE.AND P4, PT, R245, RZ, PT ;  /* 0x000000fff500720c */ /* 0x000fe20003f86270 */
[--C-:B------:R-:W-:Y:S01]  /*5050*/  @!P1 IMAD.IADD R8, R8, 0x1, -R2.reuse ;  /* 0x0000000108089824 */ /* 0x100fe200078e0a02 */
[----:B------:R2:W-:Y:S01]  /*5060*/  STL [R1+0x644], R10 ;  /* 0x0006440a01007387 */ /* 0x0005e20000100800 */
[----:B-1----:R-:W-:Y:S01]  /*5070*/  IMAD.HI.U32 R7, R4, R9, RZ ;  /* 0x0000000904077227 */ /* 0x002fe200078e00ff */
[----:B------:R-:W-:Y:S02]  /*5080*/  ISETP.GE.AND P1, PT, R239, RZ, PT ;  /* 0x000000ffef00720c */ /* 0x000fe40003f26270 */
[----:B0-----:R-:W-:Y:S01]  /*5090*/  IABS R0, R244 ;  /* 0x000000f400007213 */ /* 0x001fe20000000000 */
[----:B------:R-:W-:Y:S01]  /*50a0*/  IMAD.MOV R7, RZ, RZ, -R7 ;  /* 0x000000ffff077224 */ /* 0x000fe200078e0a07 */
[----:B------:R-:W-:Y:S01]  /*50b0*/  ISETP.GT.U32.AND P5, PT, R2, R8, PT ;  /* 0x000000080200720c */ /* 0x000fe20003fa4070 */
[----:B------:R-:W-:Y:S01]  /*50c0*/  @!P6 IMAD.IADD R12, R12, 0x1, -R2 ;  /* 0x000000010c0ce824 */ /* 0x000fe200078e0a02 */
[----:B------:R-:W-:Y:S01]  /*50d0*/  ISETP.GT.U32.AND P6, PT, R2, R11, PT ;  /* 0x0000000b0200720c */ /* 0x000fe20003fc4070 */
[----:B------:R-:W-:-:S03]  /*50e0*/  IMAD.HI.U32 R13, R4, R0, RZ ;  /* 0x00000000040d7227 */ /* 0x000fc600078e00ff */
[C---:B------:R-:W-:Y:S01]  /*50f0*/  ISETP.GT.U32.AND P2, PT, R2.reuse, R12, PT ;  /* 0x0000000c0200720c */ /* 0x040fe20003f44070 */
[C---:B------:R-:W-:Y:S02]  /*5100*/  IMAD R7, R2.reuse, R7, R9 ;  /* 0x0000000702077224 */ /* 0x040fe400078e0209 */
[----:B------:R-:W-:Y:S02]  /*5110*/  IMAD.MOV.U32 R5, RZ, RZ, R6 ;  /* 0x000000ffff057224 */ /* 0x000fe400078e0006 */
[----:B------:R-:W-:Y:S02]  /*5120*/  VIADD R245, R3, 0x1d4 ;  /* 0x000001d403f57836 */ /* 0x000fe40000000000 */
[----:B------:R-:W-:Y:S02]  /*5130*/  IMAD.MOV R13, RZ, RZ, -R13 ;  /* 0x000000ffff0d7224 */ /* 0x000fe400078e0a0d */
[----:B------:R-:W-:Y:S01]  /*5140*/  @!P0 IMAD.MOV R5, RZ, RZ, -R5 ;  /* 0x000000ffff058224 */ /* 0x000fe200078e0a05 */
[C---:B------:R-:W-:Y:S01]  /*5150*/  ISETP.GT.U32.AND P0, PT, R2.reuse, R7, PT ;  /* 0x000000070200720c */ /* 0x040fe20003f04070 */
[----:B------:R-:W-:Y:S01]  /*5160*/  IMAD R0, R2, R13, R0 ;  /* 0x0000000d02007224 */ /* 0x000fe200078e0200 */
[----:B------:R-:W-:Y:S01]  /*5170*/  IABS R9, R245 ;  /* 0x000000f500097213 */ /* 0x000fe20000000000 */
[----:B------:R-:W-:Y:S01]  /*5180*/  @!P3 IMAD.MOV R14, RZ, RZ, -R14 ;  /* 0x000000ffff0eb224 */ /* 0x000fe200078e0a0e */
[----:B------:R-:W-:Y:S01]  /*5190*/  ISETP.GE.AND P3, PT, R246, RZ, PT ;  /* 0x000000fff600720c */ /* 0x000fe20003f66270 */
[--C-:B------:R-:W-:Y:S01]  /*51a0*/  @!P6 IMAD.IADD R11, R11, 0x1, -R2.reuse ;  /* 0x000000010b0be824 */ /* 0x100fe200078e0a02 */
[----:B------:R-:W-:Y:S01]  /*51b0*/  ISETP.GT.U32.AND P6, PT, R2, R0, PT ;  /* 0x000000000200720c */ /* 0x000fe20003fc4070 */
[----:B------:R-:W-:Y:S01]  /*51c0*/  VIADD R246, R3, 0x1d3 ;  /* 0x000001d303f67836 */ /* 0x000fe20000000000 */
[----:B------:R0:W-:Y:S01]  /*51d0*/  STL [R1+0x640], R14 ;  /* 0x0006400e01007387 */ /* 0x0001e20000100800 */
[----:B------:R-:W-:Y:S01]  /*51e0*/  @!P5 IMAD.IADD R8, R8, 0x1, -R2 ;  /* 0x000000010808d824 */ /* 0x000fe200078e0a02 */
[----:B------:R-:W-:Y:S01]  /*51f0*/  ISETP.GE.AND P5, PT, R247, RZ, PT ;  /* 0x000000fff700720c */ /* 0x000fe20003fa6270 */
[----:B------:R-:W-:Y:S01]  /*5200*/  IMAD.HI.U32 R6, R4, R9, RZ ;  /* 0x0000000904067227 */ /* 0x000fe200078e00ff */
[----:B------:R1:W-:Y:S03]  /*5210*/  STL [R1+0x63c], R5 ;  /* 0x00063c0501007387 */ /* 0x0003e60000100800 */
[----:B------:R-:W-:-:S02]  /*5220*/  VIADD R247, R3, 0x1d2 ;  /* 0x000001d203f77836 */ /* 0x000fc40000000000 */
[----:B------:R-:W-:Y:S02]  /*5230*/  IMAD.MOV R6, RZ, RZ, -R6 ;  /* 0x000000ffff067224 */ /* 0x000fe400078e0a06 */
[----:B------:R-:W-:Y:S01]  /*5240*/  @!P0 IMAD.IADD R7, R7, 0x1, -R2 ;  /* 0x0000000107078824 */ /* 0x000fe200078e0a02 */
[----:B--2---:R-:W-:Y:S01]  /*5250*/  IABS R10, R247 ;  /* 0x000000f7000a7213 */ /* 0x004fe20000000000 */
[----:B0-----:R-:W-:Y:S01]  /*5260*/  IMAD.MOV.U32 R14, RZ, RZ, R8 ;  /* 0x000000ffff0e7224 */ /* 0x001fe200078e0008 */
[----:B-1----:R-:W-:Y:S01]  /*5270*/  IABS R5, R246 ;  /* 0x000000f600057213 */ /* 0x002fe20000000000 */
[C---:B------:R-:W-:Y:S01]  /*5280*/  IMAD R9, R2.reuse, R6, R9 ;  /* 0x0000000602097224 */ /* 0x040fe200078e0209 */
[----:B------:R-:W-:Y:S01]  /*5290*/  ISETP.GE.AND P0, PT, R245, RZ, PT ;  /* 0x000000fff500720c */ /* 0x000fe20003f06270 */
[----:B------:R-:W-:Y:S01]  /*52a0*/  @!P4 IMAD.MOV R14, RZ, RZ, -R14 ;  /* 0x000000ffff0ec224 */ /* 0x000fe200078e0a0e */
[----:B------:R-:W-:Y:S01]  /*52b0*/  ISETP.GT.U32.AND P4, PT, R2, R7, PT ;  /* 0x000000070200720c */ /* 0x000fe20003f84070 */
[----:B------:R-:W-:-:S03]  /*52c0*/  IMAD.HI.U32 R6, R4, R5, RZ ;  /* 0x0000000504067227 */ /* 0x000fc600078e00ff */
[----:B------:R-:W-:Y:S01]  /*52d0*/  STL [R1+0x62c], R14 ;  /* 0x00062c0e01007387 */ /* 0x000fe20000100800 */
[----:B------:R-:W-:Y:S01]  /*52e0*/  @!P6 IMAD.IADD R0, R0, 0x1, -R2 ;  /* 0x000000010000e824 */ /* 0x000fe200078e0a02 */
[----:B------:R-:W-:Y:S01]  /*52f0*/  ISETP.GT.U32.AND P6, PT, R2, R9, PT ;  /* 0x000000090200720c */ /* 0x000fe20003fc4070 */
[----:B------:R-:W-:-:S04]  /*5300*/  IMAD.HI.U32 R8, R4, R10, RZ ;  /* 0x0000000a04087227 */ /* 0x000fc800078e00ff */
[----:B------:R-:W-:Y:S02]  /*5310*/  IMAD.MOV R6, RZ, RZ, -R6 ;  /* 0x000000ffff067224 */ /* 0x000fe400078e0a06 */
[----:B------:R-:W-:Y:S01]  /*5320*/  @!P2 IMAD.IADD R12, R12, 0x1, -R2 ;  /* 0x000000010c0ca824 */ /* 0x000fe200078e0a02 */
[----:B------:R-:W-:Y:S01]  /*5330*/  ISETP.GE.AND P2, PT, R244, RZ, PT ;  /* 0x000000fff400720c */ /* 0x000fe20003f46270 */
[----:B------:R-:W-:Y:S02]  /*5340*/  IMAD.MOV R8, RZ, RZ, -R8 ;  /* 0x000000ffff087224 */ /* 0x000fe400078e0a08 */
[C---:B------:R-:W-:Y:S02]  /*5350*/  IMAD R5, R2.reuse, R6, R5 ;  /* 0x0000000602057224 */ /* 0x040fe400078e0205 */
[----:B------:R-:W-:Y:S02]  /*5360*/  VIADD R244, R3, 0x1d1 ;  /* 0x000001d103f47836 */ /* 0x000fe40000000000 */
[----:B------:R-:W-:-:S02]  /*5370*/  IMAD R8, R2, R8, R10 ;  /* 0x0000000802087224 */ /* 0x000fc400078e020a */
[--C-:B------:R-:W-:Y:S01]  /*5380*/  @!P4 IMAD.IADD R7, R7, 0x1, -R2.reuse ;  /* 0x000000010707c824 */ /* 0x100fe200078e0a02 */
[C---:B------:R-:W-:Y:S01]  /*5390*/  ISETP.GT.U32.AND P4, PT, R2.reuse, R5, PT ;  /* 0x000000050200720c */ /* 0x040fe20003f84070 */
[----:B------:R-:W-:Y:S01]  /*53a0*/  @!P1 IMAD.MOV R11, RZ, RZ, -R11 ;  /* 0x000000ffff0b9224 */ /* 0x000fe200078e0a0b */
[----:B------:R-:W-:Y:S01]  /*53b0*/  IABS R13, R244 ;  /* 0x000000f4000d7213 */ /* 0x000fe20000000000 */
[----:B------:R-:W-:Y:S01]  /*53c0*/  @!P6 IMAD.IADD R9, R9, 0x1, -R2 ;  /* 0x000000010909e824 */ /* 0x000fe200078e0a02 */
[C---:B------:R-:W-:Y:S01]  /*53d0*/  ISETP.GT.U32.AND P1, PT, R2.reuse, R0, PT ;  /* 0x000000000200720c */ /* 0x040fe20003f24070 */
[----:B------:R-:W-:Y:S01]  /*53e0*/  VIADD R239, R3, 0x1d0 ;  /* 0x000001d003ef7836 */ /* 0x000fe20000000000 */
[----:B------:R-:W-:Y:S01]  /*53f0*/  ISETP.GT.U32.AND P6, PT, R2, R8, PT ;  /* 0x000000080200720c */ /* 0x000fe20003fc4070 */
[----:B------:R-:W-:Y:S01]  /*5400*/  IMAD.HI.U32 R6, R4, R13, RZ ;  /* 0x0000000d04067227 */ /* 0x000fe200078e00ff */
[----:B------:R0:W-:Y:S03]  /*5410*/  STL [R1+0x628], R11 ;  /* 0x0006280b01007387 */ /* 0x0001e60000100800 */
[----:B------:R-:W-:-:S02]  /*5420*/  IMAD.MOV R6, RZ, RZ, -R6 ;  /* 0x000000ffff067224 */ /* 0x000fc400078e0a06 */
[--C-:B------:R-:W-:Y:S01]  /*5430*/  @!P4 IMAD.IADD R5, R5, 0x1, -R2.reuse ;  /* 0x000000010505c824 */ /* 0x100fe200078e0a02 */
[C---:B------:R-:W-:Y:S01]  /*5440*/  ISETP.GT.U32.AND P4, PT, R2.reuse, R9, PT ;  /* 0x000000090200720c */ /* 0x040fe20003f84070 */
[----:B------:R-:W-:Y:S02]  /*5450*/  IMAD R13, R2, R6, R13 ;  /* 0x00000006020d7224 */ /* 0x000fe400078e020d */
[----:B------:R-:W-:Y:S01]  /*5460*/  @!P1 IMAD.IADD R0, R0, 0x1, -R2 ;  /* 0x0000000100009824 */ /* 0x000fe200078e0a02 */
[----:B------:R-:W-:Y:S01]  /*5470*/  ISETP.GE.AND P1, PT, R247, RZ, PT ;  /* 0x000000fff700720c */ /* 0x000fe20003f26270 */
[----:B0-----:R-:W-:Y:S01]  /*5480*/  IMAD.MOV.U32 R11, RZ, RZ, R12 ;  /* 0x000000ffff0b7224 */ /* 0x001fe200078e000c */
[----:B------:R-:W-:Y:S01]  /*5490*/  IABS R12, R239 ;  /* 0x000000ef000c7213 */ /* 0x000fe20000000000 */
[----:B------:R-:W-:Y:S01]  /*54a0*/  @!P6 IMAD.IADD R8, R8, 0x1, -R2 ;  /* 0x000000010808e824 */ /* 0x000fe200078e0a02 */
[----:B------:R-:W-:Y:S01]  /*54b0*/  ISETP.GT.U32.AND P6, PT, R2, R5, PT ;  /* 0x000000050200720c */ /* 0x000fe20003fc4070 */
[----:B------:R-:W-:-:S02]  /*54c0*/  IMAD.MOV.U32 R15, RZ, RZ, R7 ;  /* 0x000000ffff0f7224 */ /* 0x000fc400078e0007 */
[----:B------:R-:W-:-:S04]  /*54d0*/  IMAD.HI.U32 R7, R4, R12, RZ ;  /* 0x0000000c04077227 */ /* 0x000fc800078e00ff */
[----:B------:R-:W-:Y:S01]  /*54e0*/  @!P2 IMAD.MOV R0, RZ, RZ, -R0 ;  /* 0x000000ffff00a224 */ /* 0x000fe200078e0a00 */
[C---:B------:R-:W-:Y:S01]  /*54f0*/  ISETP.GT.U32.AND P2, PT, R2.reuse, R13, PT ;  /* 0x0000000d0200720c */ /* 0x040fe20003f44070 */
[----:B------:R-:W-:Y:S02]  /*5500*/  IMAD.MOV R7, RZ, RZ, -R7 ;  /* 0x000000ffff077224 */ /* 0x000fe400078e0a07 */
[----:B------:R-:W-:Y:S02]  /*5510*/  VIADD R245, R3, 0x1cf ;  /* 0x000001cf03f57836 */ /* 0x000fe40000000000 */
[C---:B------:R-:W-:Y:S02]  /*5520*/  IMAD R7, R2.reuse, R7, R12 ;  /* 0x0000000702077224 */ /* 0x040fe400078e020c */
[--C-:B------:R-:W-:Y:S01]  /*5530*/  @!P6 IMAD.IADD R5, R5, 0x1, -R2.reuse ;  /* 0x000000010505e824 */ /* 0x100fe200078e0a02 */
[----:B------:R-:W-:Y:S01]  /*5540*/  IABS R6, R245 ;  /* 0x000000f500067213 */ /* 0x000fe20000000000 */
[----:B------:R-:W-:Y:S01]  /*5550*/  @!P3 IMAD.MOV R11, RZ, RZ, -R11 ;  /* 0x000000ffff0bb224 */ /* 0x000fe200078e0a0b */
[----:B------:R-:W-:Y:S01]  /*5560*/  ISETP.GT.U32.AND P6, PT, R2, R7, PT ;  /* 0x000000070200720c */ /* 0x000fe20003fc4070 */
[--C-:B------:R-:W-:Y:S01]  /*5570*/  @!P4 IMAD.IADD R9, R9, 0x1, -R2.reuse ;  /* 0x000000010909c824 */ /* 0x100fe200078e0a02 */
[----:B------:R-:W-:Y:S01]  /*5580*/  ISETP.GE.AND P3, PT, R246, RZ, PT ;  /* 0x000000fff600720c */ /* 0x000fe20003f66270 */
[----:B------:R-:W-:Y:S01]  /*5590*/  @!P2 IMAD.IADD R13, R13, 0x1, -R2 ;  /* 0x000000010d0da824 */ /* 0x000fe200078e0a02 */
[----:B------:R0:W-:Y:S01]  /*55a0*/  STL [R1+0x620], R11 ;  /* 0x0006200b01007387 */ /* 0x0001e20000100800 */
[----:B------:R-:W-:Y:S01]  /*55b0*/  VIADD R246, R3, 0x1ce ;  /* 0x000001ce03f67836 */ /* 0x000fe20000000000 */
[----:B------:R-:W-:Y:S01]  /*55c0*/  ISETP.GE.AND P4, PT, R244, RZ, PT ;  /* 0x000000fff400720c */ /* 0x000fe20003f86270 */
[----:B------:R-:W-:Y:S01]  /*55d0*/  IMAD.HI.U32 R14, R4, R6, RZ ;  /* 0x00000006040e7227 */ /* 0x000fe200078e00ff */
[----:B------:R-:W-:-:S03]  /*55e0*/  ISETP.GT.U32.AND P2, PT, R2, R13, PT ;  /* 0x0000000d0200720c */ /* 0x000fc60003f44070 */
[C---:B------:R-:W-:Y:S02]  /*55f0*/  VIADD R247, R3.reuse, 0x1cd ;  /* 0x000001cd03f77836 */ /* 0x040fe40000000000 */
[----:B------:R-:W-:Y:S01]  /*5600*/  @!P5 IMAD.MOV R15, RZ, RZ, -R15 ;  /* 0x000000ffff0fd224 */ /* 0x000fe200078e0a0f */
[----:B0-----:R-:W-:Y:S01]  /*5610*/  IABS R11, R246 ;  /* 0x000000f6000b7213 */ /* 0x001fe20000000000 */
[----:B------:R-:W-:Y:S01]  /*5620*/  IMAD.MOV R14, RZ, RZ, -R14 ;  /* 0x000000ffff0e7224 */ /* 0x000fe200078e0a0e */
[----:B------:R-:W-:Y:S01]  /*5630*/  IABS R10, R247 ;  /* 0x000000f7000a7213 */ /* 0x000fe20000000000 */
[----:B------:R-:W-:Y:S01]  /*5640*/  @!P0 IMAD.MOV R9, RZ, RZ, -R9 ;  /* 0x000000ffff098224 */ /* 0x000fe200078e0a09 */
[C---:B------:R-:W-:Y:S01]  /*5650*/  ISETP.GT.U32.AND P5, PT, R2.reuse, R8, PT ;  /* 0x000000080200720c */ /* 0x040fe20003fa4070 */
[----:B------:R-:W-:Y:S01]  /*5660*/  VIADD R244, R3, 0x1cc ;  /* 0x000001cc03f47836 */ /* 0x000fe20000000000 */
[----:B------:R-:W-:Y:S01]  /*5670*/  STL [R1+0x614], R15 ;  /* 0x0006140f01007387 */ /* 0x000fe20000100800 */
[----:B------:R-:W-:Y:S01]  /*5680*/  IMAD R6, R2, R14, R6 ;  /* 0x0000000e02067224 */ /* 0x000fe200078e0206 */
[----:B------:R-:W-:Y:S01]  /*5690*/  ISETP.GE.AND P0, PT, R239, RZ, PT ;  /* 0x000000ffef00720c */ /* 0x000fe20003f06270 */
[----:B------:R-:W-:Y:S01]  /*56a0*/  @!P6 IMAD.IADD R7, R7, 0x1, -R2 ;  /* 0x000000010707e824 */ /* 0x000fe200078e0a02 */
[----:B------:R0:W-:Y:S01]  /*56b0*/  STL [R1+0x60c], R0 ;  /* 0x00060c0001007387 */ /* 0x0001e20000100800 */
[----:B------:R-:W-:Y:S01]  /*56c0*/  IMAD.MOV.U32 R14, RZ, RZ, R5 ;  /* 0x000000ffff0e7224 */ /* 0x000fe200078e0005 */
[----:B------:R-:W-:Y:S01]  /*56d0*/  ISETP.GE.AND P6, PT, R245, RZ, PT ;  /* 0x000000fff500720c */ /* 0x000fe20003fc6270 */
[----:B------:R-:W-:Y:S01]  /*56e0*/  IMAD.HI.U32 R12, R4, R10, RZ ;  /* 0x0000000a040c7227 */ /* 0x000fe200078e00ff */
[----:B------:R1:W-:Y:S03]  /*56f0*/  STL [R1+0x608], R9 ;  /* 0x0006080901007387 */ /* 0x0003e60000100800 */
[----:B------:R-:W-:Y:S01]  /*5700*/  @!P3 IMAD.MOV R14, RZ, RZ, -R14 ;  /* 0x000000ffff0eb224 */ /* 0x000fe200078e0a0e */
[----:B------:R-:W-:Y:S01]  /*5710*/  ISETP.GT.U32.AND P3, PT, R2, R7, PT ;  /* 0x000000070200720c */ /* 0x000fe20003f64070 */
[----:B------:R-:W-:-:S02]  /*5720*/  IMAD.MOV R12, RZ, RZ, -R12 ;  /* 0x000000ffff0c7224 */ /* 0x000fc400078e0a0c */
[C---:B0-----:R-:W-:Y:S01]  /*5730*/  IMAD.HI.U32 R0, R4.reuse, R11, RZ ;  /* 0x0000000b04007227 */ /* 0x041fe200078e00ff */
[----:B------:R-:W-:Y:S01]  /*5740*/  STL [R1+0x5fc], R14 ;  /* 0x0005fc0e01007387 */ /* 0x000fe20000100800 */
[----:B-1----:R-:W-:Y:S02]  /*5750*/  IABS R9, R244 ;  /* 0x000000f400097213 */ /* 0x002fe40000000000 */
[----:B------:R-:W-:Y:S02]  /*5760*/  IMAD.MOV R0, RZ, RZ, -R0 ;  /* 0x000000ffff007224 */ /* 0x000fe400078e0a00 */
[----:B------:R-:W-:Y:S02]  /*5770*/  @!P2 IMAD.IADD R13, R13, 0x1, -R2 ;  /* 0x000000010d0da824 */ /* 0x000fe400078e0a02 */
[----:B------:R-:W-:-:S04]  /*5780*/  IMAD.HI.U32 R5, R4, R9, RZ ;  /* 0x0000000904057227 */ /* 0x000fc800078e00ff */
[----:B------:R-:W-:Y:S02]  /*5790*/  IMAD R0, R2, R0, R11 ;  /* 0x0000000002007224 */ /* 0x000fe400078e020b */
[----:B------:R-:W-:Y:S01]  /*57a0*/  @!P5 IMAD.IADD R8, R8, 0x1, -R2 ;  /* 0x000000010808d824 */ /* 0x000fe200078e0a02 */
[C---:B------:R-:W-:Y:S01]  /*57b0*/  ISETP.GT.U32.AND P5, PT, R2.reuse, R6, PT ;  /* 0x000000060200720c */ /* 0x040fe20003fa4070 */
[C---:B------:R-:W-:Y:S01]  /*57c0*/  IMAD R10, R2.reuse, R12, R10 ;  /* 0x0000000c020a7224 */ /* 0x040fe200078e020a */
[C---:B------:R-:W-:Y:S01]  /*57d0*/  ISETP.GT.U32.AND P2, PT, R2.reuse, R0, PT ;  /* 0x000000000200720c */ /* 0x040fe20003f44070 */
[----:B------:R-:W-:Y:S02]  /*57e0*/  IMAD.MOV R5, RZ, RZ, -R5 ;  /* 0x000000ffff057224 */ /* 0x000fe400078e0a05 */
[----:B------:R-:W-:Y:S02]  /*57f0*/  IMAD.MOV.U32 R11, RZ, RZ, R13 ;  /* 0x000000ffff0b7224 */ /* 0x000fe400078e000d */
[----:B------:R-:W-:-:S02]  /*5800*/  IMAD R5, R2, R5, R9 ;  /* 0x0000000502057224 */ /* 0x000fc400078e0209 */
[----:B------:R-:W-:Y:S01]  /*5810*/  @!P4 IMAD.MOV R11, RZ, RZ, -R11 ;  /* 0x000000ffff0bc224 */ /* 0x000fe200078e0a0b */
[C---:B------:R-:W-:Y:S01]  /*5820*/  ISETP.GT.U32.AND P4, PT, R2.reuse, R10, PT ;  /* 0x0000000a0200720c */ /* 0x040fe20003f84070 */
[----:B------:R-:W-:Y:S01]  /*5830*/  @!P3 IMAD.IADD R7, R7, 0x1, -R2 ;  /* 0x000000010707b824 */ /* 0x000fe200078e0a02 */
[----:B------:R-:W-:Y:S01]  /*5840*/  ISETP.GT.U32.AND P3, PT, R2, R5, PT ;  /* 0x000000050200720c */ /* 0x000fe20003f64070 */
[----:B------:R-:W-:Y:S01]  /*5850*/  @!P1 IMAD.MOV R8, RZ, RZ, -R8 ;  /* 0x000000ffff089224 */ /* 0x000fe200078e0a08 */
[----:B------:R-:W-:Y:S01]  /*5860*/  ISETP.GE.AND P1, PT, R246, RZ, PT ;  /* 0x000000fff600720c */ /* 0x000fe20003f26270 */
[--C-:B------:R-:W-:Y:S02]  /*5870*/  @!P5 IMAD.IADD R6, R6, 0x1, -R2.reuse ;  /* 0x000000010606d824 */ /* 0x100fe400078e0a02 */
[C---:B------:R-:W-:Y:S01]  /*5880*/  VIADD R245, R3.reuse, 0x1cb ;  /* 0x000001cb03f57836 */ /* 0x040fe20000000000 */
[----:B------:R0:W-:Y:S01]  /*5890*/  STL [R1+0x5f8], R8 ;  /* 0x0005f80801007387 */ /* 0x0001e20000100800 */
[--C-:B------:R-:W-:Y:S01]  /*58a0*/  @!P2 IMAD.IADD R0, R0, 0x1, -R2.reuse ;  /* 0x000000010000a824 */ /* 0x100fe200078e0a02 */
[----:B------:R-:W-:Y:S01]  /*58b0*/  ISETP.GT.U32.AND P5, PT, R2, R6, PT ;  /* 0x000000060200720c */ /* 0x000fe20003fa4070 */
[----:B------:R-:W-:Y:S01]  /*58c0*/  VIADD R246, R3, 0x1ca ;  /* 0x000001ca03f67836 */ /* 0x000fe20000000000 */
[----:B------:R1:W-:Y:S01]  /*58d0*/  STL [R1+0x5f4], R11 ;  /* 0x0005f40b01007387 */ /* 0x0003e20000100800 */
[--C-:B------:R-:W-:Y:S01]  /*58e0*/  @!P4 IMAD.IADD R10, R10, 0x1, -R2.reuse ;  /* 0x000000010a0ac824 */ /* 0x100fe200078e0a02 */
[C---:B------:R-:W-:Y:S01]  /*58f0*/  ISETP.GT.U32.AND P4, PT, R2.reuse, R0, PT ;  /* 0x000000000200720c */ /* 0x040fe20003f84070 */
[----:B------:R-:W-:Y:S01]  /*5900*/  @!P3 IMAD.IADD R5, R5, 0x1, -R2 ;  /* 0x000000010505b824 */ /* 0x000fe200078e0a02 */
[----:B------:R-:W-:Y:S01]  /*5910*/  IABS R9, R246 ;  /* 0x000000f600097213 */ /* 0x000fe20000000000 */
[----:B------:R-:W-:Y:S01]  /*5920*/  @!P0 IMAD.MOV R7, RZ, RZ, -R7 ;  /* 0x000000ffff078224 */ /* 0x000fe200078e0a07 */
[----:B0-----:R-:W-:Y:S01]  /*5930*/  IABS R8, R245 ;  /* 0x000000f500087213 */ /* 0x001fe20000000000 */
[----:B------:R-:W-:Y:S01]  /*5940*/  VIADD R239, R3, 0x1c7 ;  /* 0x000001c703ef7836 */ /* 0x000fe20000000000 */
[----:B------:R-:W-:Y:S01]  /*5950*/  ISETP.GT.U32.AND P3, PT, R2, R10, PT ;  /* 0x0000000a0200720c */ /* 0x000fe20003f64070 */
[----:B------:R-:W-:Y:S01]  /*5960*/  IMAD.HI.U32 R137, R4, R169, RZ ;  /* 0x000000a904897227 */ /* 0x000fe200078e00ff */
[----:B------:R0:W-:Y:S01]  /*5970*/  STL [R1+0x5f0], R7 ;  /* 0x0005f00701007387 */ /* 0x0001e20000100800 */
[----:B------:R-:W-:-:S02]  /*5980*/  ISETP.GT.U32.AND P0, PT, R2, R5, PT ;  /* 0x000000050200720c */ /* 0x000fc40003f04070 */
[----:B------:R-:W-:Y:S01]  /*5990*/  IMAD.HI.U32 R12, R4, R8, RZ ;  /* 0x00000008040c7227 */ /* 0x000fe200078e00ff */
[----:B------:R-:W-:-:S03]  /*59a0*/  ISETP.GE.AND P2, PT, R244, RZ, PT ;  /* 0x000000fff400720c */ /* 0x000fc60003f46270 */
[----:B------:R-:W-:Y:S02]  /*59b0*/  IMAD.MOV R12, RZ, RZ, -R12 ;  /* 0x000000ffff0c7224 */ /* 0x000fe400078e0a0c */
[----:B------:R-:W-:Y:S01]  /*59c0*/  @!P5 IMAD.IADD R6, R6, 0x1, -R2 ;  /* 0x000000010606d824 */ /* 0x000fe200078e0a02 */
[----:B------:R-:W-:Y:S01]  /*59d0*/  ISETP.GE.AND P5, PT, R247, RZ, PT ;  /* 0x000000fff700720c */ /* 0x000fe20003fa6270 */
        /* <DEDUP_REMOVED lines=11> */
[----:B-1----:R-:W-:-:S03]  /*5a90*/  IABS R11, R247 ;  /* 0x000000f7000b7213 */ /* 0x002fc60000000000 */
[----:B------:R-:W-:Y:S02]  /*5aa0*/  IMAD.MOV.U32 R15, RZ, RZ, R0 ;  /* 0x000000ffff0f7224 */ /* 0x000fe400078e0000 */
[----:B0-----:R-:W-:-:S04]  /*5ab0*/  IMAD.HI.U32 R7, R4, R11, RZ ;  /* 0x0000000b04077227 */ /* 0x001fc800078e00ff */
[----:B--2---:R-:W-:-:S04]  /*5ac0*/  IMAD.HI.U32 R6, R4, R9, RZ ;  /* 0x0000000904067227 */ /* 0x004fc800078e00ff */
[----:B------:R-:W-:Y:S02]  /*5ad0*/  IMAD.MOV R6, RZ, RZ, -R6 ;  /* 0x000000ffff067224 */ /* 0x000fe400078e0a06 */
[----:B------:R-:W-:Y:S02]  /*5ae0*/  @!P3 IMAD.IADD R8, R8, 0x1, -R2 ;  /* 0x000000010808b824 */ /* 0x000fe400078e0a02 */
[C---:B------:R-:W-:Y:S02]  /*5af0*/  IMAD R9, R2.reuse, R6, R9 ;  /* 0x0000000602097224 */ /* 0x040fe400078e0209 */
[----:B------:R-:W-:Y:S01]  /*5b00*/  @!P1 IMAD.MOV R15, RZ, RZ, -R15 ;  /* 0x000000ffff0f9224 */ /* 0x000fe200078e0a0f */
[C---:B------:R-:W-:Y:S01]  /*5b10*/  ISETP.GT.U32.AND P3, PT, R2.reuse, R8, PT ;  /* 0x000000080200720c */ /* 0x040fe20003f64070 */
[----:B------:R-:W-:Y:S01]  /*5b20*/  IMAD.MOV R7, RZ, RZ, -R7 ;  /* 0x000000ffff077224 */ /* 0x000fe200078e0a07 */
[C---:B------:R-:W-:Y:S01]  /*5b30*/  ISETP.GT.U32.AND P1, PT, R2.reuse, R9, PT ;  /* 0x000000090200720c */ /* 0x040fe20003f24070 */
[----:B------:R-:W-:Y:S01]  /*5b40*/  VIADD R245, R3, 0x1c8 ;  /* 0x000001c803f57836 */ /* 0x000fe20000000000 */
[----:B------:R0:W-:Y:S01]  /*5b50*/  STL [R1+0x5e8], R15 ;  /* 0x0005e80f01007387 */ /* 0x0001e20000100800 */
[----:B------:R-:W-:-:S02]  /*5b60*/  IMAD R11, R2, R7, R11 ;  /* 0x00000007020b7224 */ /* 0x000fc400078e020b */
[----:B------:R-:W-:Y:S01]  /*5b70*/  @!P5 IMAD.MOV R10, RZ, RZ, -R10 ;  /* 0x000000ffff0ad224 */ /* 0x000fe200078e0a0a */
[----:B------:R-:W-:Y:S01]  /*5b80*/  IABS R13, R245 ;  /* 0x000000f5000d7213 */ /* 0x000fe20000000000 */
[----:B------:R-:W-:Y:S01]  /*5b90*/  IMAD.MOV R14, RZ, RZ, -R14 ;  /* 0x000000ffff0e7224 */ /* 0x000fe200078e0a0e */
[----:B------:R-:W-:Y:S01]  /*5ba0*/  ISETP.GT.U32.AND P5, PT, R2, R11, PT ;  /* 0x0000000b0200720c */ /* 0x000fe20003fa4070 */
[--C-:B------:R-:W-:Y:S01]  /*5bb0*/  @!P0 IMAD.IADD R5, R5, 0x1, -R2.reuse ;  /* 0x0000000105058824 */ /* 0x100fe200078e0a02 */
[----:B------:R-:W-:Y:S01]  /*5bc0*/  ISETP.GE.AND P0, PT, R247, RZ, PT ;  /* 0x000000fff700720c */ /* 0x000fe20003f06270 */
[--C-:B------:R-:W-:Y:S01]  /*5bd0*/  @!P3 IMAD.IADD R8, R8, 0x1, -R2.reuse ;  /* 0x000000010808b824 */ /* 0x100fe200078e0a02 */
[----:B------:R1:W-:Y:S01]  /*5be0*/  STL [R1+0x5e4], R10 ;  /* 0x0005e40a01007387 */ /* 0x0003e20000100800 */
[----:B------:R-:W-:Y:S02]  /*5bf0*/  @!P1 IMAD.IADD R9, R9, 0x1, -R2 ;  /* 0x0000000109099824 */ /* 0x000fe400078e0a02 */
[----:B------:R-:W-:-:S02]  /*5c00*/  IMAD R12, R2, R14, R12 ;  /* 0x0000000e020c7224 */ /* 0x000fc400078e020c */
[----:B0-----:R-:W-:Y:S01]  /*5c10*/  IMAD.MOV.U32 R15, RZ, RZ, R8 ;  /* 0x000000ffff0f7224 */ /* 0x001fe200078e0008 */
[----:B------:R-:W-:Y:S01]  /*5c20*/  ISETP.GT.U32.AND P1, PT, R2, R9, PT ;  /* 0x000000090200720c */ /* 0x000fe20003f24070 */
[----:B------:R-:W-:Y:S02]  /*5c30*/  VIADD R246, R3, 0x1c6 ;  /* 0x000001c603f67836 */ /* 0x000fe40000000000 */
[----:B------:R-:W-:-:S03]  /*5c40*/  IMAD.HI.U32 R0, R4, R13, RZ ;  /* 0x0000000d04007227 */ /* 0x000fc600078e00ff */
[----:B------:R-:W-:Y:S01]  /*5c50*/  IABS R6, R246 ;  /* 0x000000f600067213 */ /* 0x000fe20000000000 */
[----:B------:R-:W-:Y:S02]  /*5c60*/  VIADD R247, R3, 0x1c5 ;  /* 0x000001c503f77836 */ /* 0x000fe40000000000 */
[----:B------:R-:W-:Y:S01]  /*5c70*/  @!P6 IMAD.MOV R15, RZ, RZ, -R15 ;  /* 0x000000ffff0fe224 */ /* 0x000fe200078e0a0f */
[C---:B------:R-:W-:Y:S01]  /*5c80*/  ISETP.GT.U32.AND P6, PT, R2.reuse, R12, PT ;  /* 0x0000000c0200720c */ /* 0x040fe20003fc4070 */
[----:B------:R-:W-:Y:S01]  /*5c90*/  IMAD.MOV R0, RZ, RZ, -R0 ;  /* 0x000000ffff007224 */ /* 0x000fe200078e0a00 */
[----:B------:R-:W-:Y:S01]  /*5ca0*/  IABS R7, R247 ;  /* 0x000000f700077213 */ /* 0x000fe20000000000 */
[----:B------:R-:W-:Y:S01]  /*5cb0*/  @!P2 IMAD.MOV R5, RZ, RZ, -R5 ;  /* 0x000000ffff05a224 */ /* 0x000fe200078e0a05 */
[----:B------:R-:W-:Y:S01]  /*5cc0*/  ISETP.GE.AND P2, PT, R245, RZ, PT ;  /* 0x000000fff500720c */ /* 0x000fe20003f46270 */
[----:B------:R-:W-:Y:S02]  /*5cd0*/  @!P5 IMAD.IADD R11, R11, 0x1, -R2 ;  /* 0x000000010b0bd824 */ /* 0x000fe400078e0a02 */
[----:B------:R-:W-:Y:S01]  /*5ce0*/  IMAD R0, R2, R0, R13 ;  /* 0x0000000002007224 */ /* 0x000fe200078e020d */
[----:B------:R0:W-:Y:S01]  /*5cf0*/  STL [R1+0x5e0], R5 ;  /* 0x0005e00501007387 */ /* 0x0001e20000100800 */
[----:B-1----:R-:W-:Y:S01]  /*5d00*/  IMAD.HI.U32 R10, R4, R7, RZ ;  /* 0x00000007040a7227 */ /* 0x002fe200078e00ff */
[----:B------:R-:W-:-:S02]  /*5d10*/  ISETP.GT.U32.AND P5, PT, R2, R11, PT ;  /* 0x0000000b0200720c */ /* 0x000fc40003fa4070 */
[----:B------:R-:W-:Y:S01]  /*5d20*/  ISETP.GT.U32.AND P3, PT, R2, R0, PT ;  /* 0x000000000200720c */ /* 0x000fe20003f64070 */
[----:B------:R-:W-:Y:S01]  /*5d30*/  @!P1 IMAD.IADD R9, R9, 0x1, -R2 ;  /* 0x0000000109099824 */ /* 0x000fe200078e0a02 */
[----:B------:R-:W-:Y:S01]  /*5d40*/  STL [R1+0x5dc], R15 ;  /* 0x0005dc0f01007387 */ /* 0x000fe20000100800 */
[----:B------:R-:W-:Y:S02]  /*5d50*/  IMAD.MOV R10, RZ, RZ, -R10 ;  /* 0x000000ffff0a7224 */ /* 0x000fe400078e0a0a */
[----:B------:R-:W-:Y:S02]  /*5d60*/  VIADD R244, R3, 0x1c4 ;  /* 0x000001c403f47836 */ /* 0x000fe40000000000 */
[----:B0-----:R-:W-:-:S04]  /*5d70*/  IMAD.HI.U32 R5, R4, R6, RZ ;  /* 0x0000000604057227 */ /* 0x001fc800078e00ff */
[----:B------:R-:W-:Y:S02]  /*5d80*/  IMAD.MOV R5, RZ, RZ, -R5 ;  /* 0x000000ffff057224 */ /* 0x000fe400078e0a05 */
[----:B------:R-:W-:Y:S02]  /*5d90*/  IMAD.MOV.U32 R13, RZ, RZ, R9 ;  /* 0x000000ffff0d7224 */ /* 0x000fe400078e0009 */
[----:B------:R-:W-:Y:S01]  /*5da0*/  @!P6 IMAD.IADD R12, R12, 0x1, -R2 ;  /* 0x000000010c0ce824 */ /* 0x000fe200078e0a02 */
[----:B------:R-:W-:Y:S01]  /*5db0*/  ISETP.GE.AND P6, PT, R239, RZ, PT ;  /* 0x000000ffef00720c */ /* 0x000fe20003fc6270 */
[C---:B------:R-:W-:Y:S01]  /*5dc0*/  IMAD R5, R2.reuse, R5, R6 ;  /* 0x0000000502057224 */ /* 0x040fe200078e0206 */
[----:B------:R-:W-:Y:S01]  /*5dd0*/  IABS R6, R244 ;  /* 0x000000f400067213 */ /* 0x000fe20000000000 */
[----:B------:R-:W-:Y:S02]  /*5de0*/  VIADD R245, R3, 0x1c3 ;  /* 0x000001c303f57836 */ /* 0x000fe40000000000 */
[C---:B------:R-:W-:Y:S01]  /*5df0*/  IMAD R7, R2.reuse, R10, R7 ;  /* 0x0000000a02077224 */ /* 0x040fe200078e0207 */
[C---:B------:R-:W-:Y:S01]  /*5e00*/  ISETP.GT.U32.AND P1, PT, R2.reuse, R5, PT ;  /* 0x000000050200720c */ /* 0x040fe20003f24070 */
[----:B------:R-:W-:Y:S01]  /*5e10*/  @!P4 IMAD.MOV R13, RZ, RZ, -R13 ;  /* 0x000000ffff0dc224 */ /* 0x000fe200078e0a0d */
[----:B------:R-:W-:Y:S01]  /*5e20*/  ISETP.GT.U32.AND P4, PT, R2, R12, PT ;  /* 0x0000000c0200720c */ /* 0x000fe20003f84070 */
[--C-:B------:R-:W-:Y:S01]  /*5e30*/  @!P5 IMAD.IADD R11, R11, 0x1, -R2.reuse ;  /* 0x000000010b0bd824 */ /* 0x100fe200078e0a02 */
[----:B------:R-:W-:Y:S01]  /*5e40*/  IABS R8, R245 ;  /* 0x000000f500087213 */ /* 0x000fe20000000000 */
[----:B------:R-:W-:Y:S01]  /*5e50*/  IMAD.HI.U32 R9, R4, R6, RZ ;  /* 0x0000000604097227 */ /* 0x000fe200078e00ff */
[----:B------:R-:W-:Y:S01]  /*5e60*/  ISETP.GT.U32.AND P5, PT, R2, R7, PT ;  /* 0x000000070200720c */ /* 0x000fe20003fa4070 */
[----:B------:R-:W-:Y:S02]  /*5e70*/  STL [R1+0x5d8], R13 ;  /* 0x0005d80d01007387 */ /* 0x000fe40000100800 */
[----:B------:R-:W-:-:S02]  /*5e80*/  @!P3 IMAD.IADD R0, R0, 0x1, -R2 ;  /* 0x000000010000b824 */ /* 0x000fc400078e0a02 */
[----:B------:R-:W-:-:S03]  /*5e90*/  IMAD.HI.U32 R10, R4, R8, RZ ;  /* 0x00000008040a7227 */ /* 0x000fc600078e00ff */
[C---:B------:R-:W-:Y:S01]  /*5ea0*/  ISETP.GT.U32.AND P3, PT, R2.reuse, R0, PT ;  /* 0x000000000200720c */ /* 0x040fe20003f64070 */
[----:B------:R-:W-:Y:S02]  /*5eb0*/  IMAD.MOV R9, RZ, RZ, -R9 ;  /* 0x000000ffff097224 */ /* 0x000fe400078e0a09 */
[----:B------:R-:W-:Y:S02]  /*5ec0*/  IMAD.MOV R10, RZ, RZ, -R10 ;  /* 0x000000ffff0a7224 */ /* 0x000fe400078e0a0a */
[----:B------:R-:W-:Y:S02]  /*5ed0*/  IMAD R6, R2, R9, R6 ;  /* 0x0000000902067224 */ /* 0x000fe400078e0206 */
[--C-:B------:R-:W-:Y:S02]  /*5ee0*/  @!P4 IMAD.IADD R12, R12, 0x1, -R2.reuse ;  /* 0x000000010c0cc824 */ /* 0x100fe400078e0a02 */
[----:B------:R-:W-:Y:S01]  /*5ef0*/  @!P1 IMAD.IADD R5, R5, 0x1, -R2 ;  /* 0x0000000105059824 */ /* 0x000fe200078e0a02 */
[C---:B------:R-:W-:Y:S01]  /*5f00*/  ISETP.GT.U32.AND P4, PT, R2.reuse, R6, PT ;  /* 0x000000060200720c */ /* 0x040fe20003f84070 */
[----:B------:R-:W-:Y:S01]  /*5f10*/  IMAD R8, R2, R10, R8 ;  /* 0x0000000a02087224 */ /* 0x000fe200078e0208 */
[----:B------:R-:W-:Y:S01]  /*5f20*/  ISETP.GE.AND P1, PT, R247, RZ, PT ;  /* 0x000000fff700720c */ /* 0x000fe20003f26270 */
[----:B------:R-:W-:-:S02]  /*5f30*/  @!P5 IMAD.IADD R7, R7, 0x1, -R2 ;  /* 0x000000010707d824 */ /* 0x000fc400078e0a02 */
[----:B------:R-:W-:Y:S02]  /*5f40*/  IMAD.MOV.U32 R10, RZ, RZ, R12 ;  /* 0x000000ffff0a7224 */ /* 0x000fe400078e000c */
[----:B------:R-:W-:Y:S01]  /*5f50*/  @!P0 IMAD.MOV R11, RZ, RZ, -R11 ;  /* 0x000000ffff0b8224 */ /* 0x000fe200078e0a0b */
[C---:B------:R-:W-:Y:S01]  /*5f60*/  ISETP.GT.U32.AND P0, PT, R2.reuse, R5, PT ;  /* 0x000000050200720c */ /* 0x040fe20003f04070 */
[----:B------:R-:W-:Y:S01]  /*5f70*/  @!P6 IMAD.MOV R10, RZ, RZ, -R10 ;  /* 0x000000ffff0ae224 */ /* 0x000fe200078e0a0a */
[----:B------:R-:W-:Y:S01]  /*5f80*/  ISETP.GT.U32.AND P5, PT, R2, R7, PT ;  /* 0x000000070200720c */ /* 0x000fe20003fa4070 */
[----:B------:R-:W-:Y:S01]  /*5f90*/  @!P3 IMAD.IADD R0, R0, 0x1, -R2 ;  /* 0x000000010000b824 */ /* 0x000fe200078e0a02 */
[----:B------:R-:W-:Y:S01]  /*5fa0*/  ISETP.GT.U32.AND P6, PT, R2, R8, PT ;  /* 0x000000080200720c */ /* 0x000fe20003fc4070 */
[----:B------:R-:W-:Y:S01]  /*5fb0*/  VIADD R247, R3, 0x1c2 ;  /* 0x000001c203f77836 */ /* 0x000fe20000000000 */
[----:B------:R-:W-:Y:S01]  /*5fc0*/  ISETP.GE.AND P3, PT, R246, RZ, PT ;  /* 0x000000fff600720c */ /* 0x000fe20003f66270 */
[----:B------:R-:W-:Y:S01]  /*5fd0*/  IMAD.MOV.U32 R9, RZ, RZ, R0 ;  /* 0x000000ffff097224 */ /* 0x000fe200078e0000 */
[----:B------:R-:W-:Y:S01]  /*5fe0*/  STL [R1+0x5d4], R11 ;  /* 0x0005d40b01007387 */ /* 0x000fe20000100800 */
[--C-:B------:R-:W-:Y:S01]  /*5ff0*/  @!P4 IMAD.IADD R6, R6, 0x1, -R2.reuse ;  /* 0x000000010606c824 */ /* 0x100fe200078e0a02 */
[----:B------:R-:W-:Y:S01]  /*6000*/  IABS R0, R247 ;  /* 0x000000f700007213 */ /* 0x000fe20000000000 */
[----:B------:R-:W-:Y:S01]  /*6010*/  @!P2 IMAD.MOV R9, RZ, RZ, -R9 ;  /* 0x000000ffff09a224 */ /* 0x000fe200078e0a09 */
[----:B------:R-:W-:Y:S01]  /*6020*/  ISETP.GE.AND P2, PT, R244, RZ, PT ;  /* 0x000000fff400720c */ /* 0x000fe20003f46270 */
[--C-:B------:R-:W-:Y:S01]  /*6030*/  @!P0 IMAD.IADD R5, R5, 0x1, -R2.reuse ;  /* 0x0000000105058824 */ /* 0x100fe200078e0a02 */
[----:B------:R-:W-:Y:S01]  /*6040*/  ISETP.GE.AND P0, PT, R245, RZ, PT ;  /* 0x000000fff500720c */ /* 0x000fe20003f06270 */
[--C-:B------:R-:W-:Y:S01]  /*6050*/  @!P5 IMAD.IADD R7, R7, 0x1, -R2.reuse ;  /* 0x000000010707d824 */ /* 0x100fe200078e0a02 */
[----:B------:R-:W-:Y:S01]  /*6060*/  ISETP.GE.AND P5, PT, R247, RZ, PT ;  /* 0x000000fff700720c */ /* 0x000fe20003fa6270 */
[----:B------:R-:W-:Y:S01]  /*6070*/  @!P6 IMAD.IADD R8, R8, 0x1, -R2 ;  /* 0x000000010808e824 */ /* 0x000fe200078e0a02 */
[----:B------:R-:W-:Y:S01]  /*6080*/  ISETP.GT.U32.AND P6, PT, R2, R6, PT ;  /* 0x000000060200720c */ /* 0x000fe20003fc4070 */
[----:B------:R-:W-:Y:S01]  /*6090*/  VIADD R247, R3, 0x1c0 ;  /* 0x000001c003f77836 */ /* 0x000fe20000000000 */
[----:B------:R-:W-:Y:S01]  /*60a0*/  STL [R1+0x5d0], R9 ;  /* 0x0005d00901007387 */ /* 0x000fe20000100800 */
[----:B------:R-:W-:-:S03]  /*60b0*/  IMAD.HI.U32 R12, R4, R0, RZ ;  /* 0x00000000040c7227 */ /* 0x000fc600078e00ff */
[----:B------:R0:W-:Y:S01]  /*60c0*/  STL [R1+0x5cc], R10 ;  /* 0x0005cc0a01007387 */ /* 0x0001e20000100800 */
[----:B------:R-:W-:Y:S01]  /*60d0*/  @!P3 IMAD.MOV R5, RZ, RZ, -R5 ;  /* 0x000000ffff05b224 */ /* 0x000fe200078e0a05 */
[----:B------:R-:W-:Y:S01]  /*60e0*/  ISETP.GT.U32.AND P3, PT, R2, R8, PT ;  /* 0x000000080200720c */ /* 0x000fe20003f64070 */
[----:B------:R-:W-:Y:S01]  /*60f0*/  @!P1 IMAD.MOV R7, RZ, RZ, -R7 ;  /* 0x000000ffff079224 */ /* 0x000fe200078e0a07 */
[----:B------:R-:W-:Y:S01]  /*6100*/  ISETP.GE.AND P1, PT, R247, RZ, PT ;  /* 0x000000fff700720c */ /* 0x000fe20003f26270 */
[----:B------:R-:W-:Y:S01]  /*6110*/  IMAD.MOV R12, RZ, RZ, -R12 ;  /* 0x000000ffff0c7224 */ /* 0x000fe200078e0a0c */
[----:B------:R-:W-:Y:S01]  /*6120*/  STL [R1+0x5c8], R5 ;  /* 0x0005c80501007387 */ /* 0x000fe20000100800 */
[----:B------:R-:W-:Y:S02]  /*6130*/  VIADD R246, R3, 0x1c1 ;  /* 0x000001c103f67836 */ /* 0x000fe40000000000 */
[----:B------:R-:W-:Y:S01]  /*6140*/  @!P6 IMAD.IADD R6, R6, 0x1, -R2 ;  /* 0x000000010606e824 */ /* 0x000fe200078e0a02 */
[----:B0-----:R-:W-:Y:S01]  /*6150*/  IABS R10, R247 ;  /* 0x000000f7000a7213 */ /* 0x001fe20000000000 */
[----:B------:R0:W-:Y:S01]  /*6160*/  STL [R1+0x5c4], R7 ;  /* 0x0005c40701007387 */ /* 0x0001e20000100800 */
[----:B------:R-:W-:Y:S01]  /*6170*/  IABS R9, R246 ;  /* 0x000000f600097213 */ /* 0x000fe20000000000 */
[----:B------:R-:W-:Y:S01]  /*6180*/  IMAD.MOV.U32 R18, RZ, RZ, R6 ;  /* 0x000000ffff127224 */ /* 0x000fe200078e0006 */
[----:B------:R-:W-:Y:S01]  /*6190*/  ISETP.GE.AND P4, PT, R246, RZ, PT ;  /* 0x000000fff600720c */ /* 0x000fe20003f86270 */
[----:B------:R-:W-:-:S02]  /*61a0*/  @!P3 IMAD.IADD R8, R8, 0x1, -R2 ;  /* 0x000000010808b824 */ /* 0x000fc400078e0a02 */
[----:B------:R-:W-:-:S04]  /*61b0*/  IMAD.HI.U32 R11, R4, R9, RZ ;  /* 0x00000009040b7227 */ /* 0x000fc800078e00ff */
[C---:B0-----:R-:W-:Y:S02]  /*61c0*/  IMAD R7, R2.reuse, R12, R0 ;  /* 0x0000000c02077224 */ /* 0x041fe400078e0200 */
[----:B------:R-:W-:Y:S02]  /*61d0*/  IMAD.MOV.U32 R0, RZ, RZ, R10 ;  /* 0x000000ffff007224 */ /* 0x000fe400078e000a */
[----:B------:R-:W-:Y:S01]  /*61e0*/  IMAD.MOV R11, RZ, RZ, -R11 ;  /* 0x000000ffff0b7224 */ /* 0x000fe200078e0a0b */
[----:B------:R-:W-:Y:S01]  /*61f0*/  ISETP.GT.U32.AND P6, PT, R2, R7, PT ;  /* 0x000000070200720c */ /* 0x000fe20003fc4070 */
[----:B------:R-:W-:-:S04]  /*6200*/  IMAD.HI.U32 R13, R4, R0, RZ ;  /* 0x00000000040d7227 */ /* 0x000fc800078e00ff */
[----:B------:R-:W-:Y:S02]  /*6210*/  IMAD.MOV R13, RZ, RZ, -R13 ;  /* 0x000000ffff0d7224 */ /* 0x000fe400078e0a0d */
[C---:B------:R-:W-:Y:S02]  /*6220*/  IMAD R5, R2.reuse, R11, R9 ;  /* 0x0000000b02057224 */ /* 0x040fe400078e0209 */
[C---:B------:R-:W-:Y:S02]  /*6230*/  IMAD R0, R2.reuse, R13, R0 ;  /* 0x0000000d02007224 */ /* 0x040fe400078e0200 */
[----:B------:R-:W-:Y:S01]  /*6240*/  VIADD R246, R3, 0x1bd ;  /* 0x000001bd03f67836 */ /* 0x000fe20000000000 */
[C---:B------:R-:W-:Y:S01]  /*6250*/  ISETP.GT.U32.AND P3, PT, R2.reuse, R5, PT ;  /* 0x000000050200720c */ /* 0x040fe20003f64070 */
[----:B------:R-:W-:Y:S01]  /*6260*/  @!P6 IMAD.IADD R7, R7, 0x1, -R2 ;  /* 0x000000010707e824 */ /* 0x000fe200078e0a02 */
[C---:B------:R-:W-:Y:S01]  /*6270*/  ISETP.GT.U32.AND P6, PT, R2.reuse, R0, PT ;  /* 0x000000000200720c */ /* 0x040fe20003fc4070 */
[----:B------:R-:W-:Y:S01]  /*6280*/  @!P2 IMAD.MOV R18, RZ, RZ, -R18 ;  /* 0x000000ffff12a224 */ /* 0x000fe200078e0a12 */
[----:B------:R-:W-:Y:S01]  /*6290*/  IABS R11, R246 ;  /* 0x000000f6000b7213 */ /* 0x000fe20000000000 */
[C---:B------:R-:W-:Y:S01]  /*62a0*/  VIADD R247, R3.reuse, 0x1bc ;  /* 0x000001bc03f77836 */ /* 0x040fe20000000000 */
[----:B------:R-:W-:Y:S01]  /*62b0*/  ISETP.GT.U32.AND P2, PT, R2, R7, PT ;  /* 0x000000070200720c */ /* 0x000fe20003f44070 */
[----:B------:R-:W-:Y:S01]  /*62c0*/  VIADD R245, R3, 0x1be ;  /* 0x000001be03f57836 */ /* 0x000fe20000000000 */
[----:B------:R-:W-:Y:S01]  /*62d0*/  STL [R1+0x5c0], R18 ;  /* 0x0005c01201007387 */ /* 0x000fe20000100800 */
[----:B------:R-:W-:Y:S01]  /*62e0*/  IMAD.MOV.U32 R17, RZ, RZ, R8 ;  /* 0x000000ffff117224 */ /* 0x000fe200078e0008 */
[----:B------:R-:W-:Y:S01]  /*62f0*/  IABS R9, R247 ;  /* 0x000000f700097213 */ /* 0x000fe20000000000 */
[----:B------:R-:W-:Y:S01]  /*6300*/  IMAD.HI.U32 R14, R4, R11, RZ ;  /* 0x0000000b040e7227 */ /* 0x000fe200078e00ff */
[----:B------:R-:W-:-:S03]  /*6310*/  IABS R10, R245 ;  /* 0x000000f5000a7213 */ /* 0x000fc60000000000 */
[--C-:B------:R-:W-:Y:S02]  /*6320*/  @!P6 IMAD.IADD R0, R0, 0x1, -R2.reuse ;  /* 0x000000010000e824 */ /* 0x100fe400078e0a02 */
[----:B------:R-:W-:Y:S02]  /*6330*/  @!P3 IMAD.IADD R5, R5, 0x1, -R2 ;  /* 0x000000010505b824 */ /* 0x000fe400078e0a02 */
[----:B------:R-:W-:Y:S01]  /*6340*/  @!P0 IMAD.MOV R17, RZ, RZ, -R17 ;  /* 0x000000ffff118224 */ /* 0x000fe200078e0a11 */
[----:B------:R-:W-:Y:S01]  /*6350*/  ISETP.GT.U32.AND P6, PT, R2, R0, PT ;  /* 0x000000000200720c */ /* 0x000fe20003fc4070 */
[----:B------:R-:W-:Y:S01]  /*6360*/  IMAD.HI.U32 R13, R4, R9, RZ ;  /* 0x00000009040d7227 */ /* 0x000fe200078e00ff */
[----:B------:R-:W-:Y:S02]  /*6370*/  ISETP.GT.U32.AND P3, PT, R2, R5, PT ;  /* 0x000000050200720c */ /* 0x000fe40003f64070 */
[----:B------:R0:W-:Y:S01]  /*6380*/  STL [R1+0x5bc], R17 ;  /* 0x0005bc1101007387 */ /* 0x0001e20000100800 */
[----:B------:R-:W-:-:S02]  /*6390*/  IMAD.MOV R14, RZ, RZ, -R14 ;  /* 0x000000ffff0e7224 */ /* 0x000fc400078e0a0e */
[----:B------:R-:W-:Y:S02]  /*63a0*/  @!P2 IMAD.IADD R7, R7, 0x1, -R2 ;  /* 0x000000010707a824 */ /* 0x000fe400078e0a02 */
[----:B------:R-:W-:Y:S02]  /*63b0*/  VIADD R244, R3, 0x1bf ;  /* 0x000001bf03f47836 */ /* 0x000fe40000000000 */
[----:B------:R-:W-:-:S03]  /*63c0*/  IMAD.HI.U32 R15, R4, R10, RZ ;  /* 0x0000000a040f7227 */ /* 0x000fc600078e00ff */
[----:B------:R-:W-:Y:S01]  /*63d0*/  IABS R12, R244 ;  /* 0x000000f4000c7213 */ /* 0x000fe20000000000 */
[----:B------:R-:W-:Y:S01]  /*63e0*/  IMAD.MOV R13, RZ, RZ, -R13 ;  /* 0x000000ffff0d7224 */ /* 0x000fe200078e0a0d */
[----:B------:R-:W-:Y:S01]  /*63f0*/  ISETP.GE.AND P0, PT, R244, RZ, PT ;  /* 0x000000fff400720c */ /* 0x000fe20003f06270 */
[C---:B------:R-:W-:Y:S02]  /*6400*/  IMAD R11, R2.reuse, R14, R11 ;  /* 0x0000000e020b7224 */ /* 0x040fe400078e020b */
[----:B0-----:R-:W-:Y:S02]  /*6410*/  IMAD.MOV.U32 R17, RZ, RZ, R7 ;  /* 0x000000ffff117224 */ /* 0x001fe400078e0007 */
[----:B------:R-:W-:Y:S02]  /*6420*/  IMAD.MOV R15, RZ, RZ, -R15 ;  /* 0x000000ffff0f7224 */ /* 0x000fe400078e0a0f */
[C---:B------:R-:W-:Y:S02]  /*6430*/  IMAD R9, R2.reuse, R13, R9 ;  /* 0x0000000d02097224 */ /* 0x040fe400078e0209 */
[----:B------:R-:W-:Y:S01]  /*6440*/  @!P5 IMAD.MOV R17, RZ, RZ, -R17 ;  /* 0x000000ffff11d224 */ /* 0x000fe200078e0a11 */
[C---:B------:R-:W-:Y:S01]  /*6450*/  ISETP.GT.U32.AND P5, PT, R2.reuse, R11, PT ;  /* 0x0000000b0200720c */ /* 0x040fe20003fa4070 */
[----:B------:R-:W-:-:S02]  /*6460*/  IMAD R10, R2, R15, R10 ;  /* 0x0000000f020a7224 */ /* 0x000fc400078e020a */
[----:B------:R-:W-:Y:S01]  /*6470*/  VIADD R239, R3, 0x1bb ;  /* 0x000001bb03ef7836 */ /* 0x000fe20000000000 */
[----:B------:R-:W-:Y:S01]  /*6480*/  STL [R1+0x5b8], R17 ;  /* 0x0005b81101007387 */ /* 0x000fe20000100800 */
[----:B------:R-:W-:-:S03]  /*6490*/  IMAD.HI.U32 R16, R4, R12, RZ ;  /* 0x0000000c04107227 */ /* 0x000fc600078e00ff */
[----:B------:R-:W-:Y:S01]  /*64a0*/  IABS R8, R239 ;  /* 0x000000ef00087213 */ /* 0x000fe20000000000 */
[--C-:B------:R-:W-:Y:S01]  /*64b0*/  @!P6 IMAD.IADD R0, R0, 0x1, -R2.reuse ;  /* 0x000000010000e824 */ /* 0x100fe200078e0a02 */
[C---:B------:R-:W-:Y:S01]  /*64c0*/  ISETP.GT.U32.AND P6, PT, R2.reuse, R9, PT ;  /* 0x000000090200720c */ /* 0x040fe20003fc4070 */
[----:B------:R-:W-:Y:S01]  /*64d0*/  @!P3 IMAD.IADD R5, R5, 0x1, -R2 ;  /* 0x000000010505b824 */ /* 0x000fe200078e0a02 */
[C---:B------:R-:W-:Y:S01]  /*64e0*/  ISETP.GT.U32.AND P3, PT, R2.reuse, R10, PT ;  /* 0x0000000a0200720c */ /* 0x040fe20003f64070 */
[----:B------:R-:W-:Y:S02]  /*64f0*/  IMAD.MOV R6, RZ, RZ, -R16 ;  /* 0x000000ffff067224 */ /* 0x000fe400078e0a10 */
[----:B------:R-:W-:Y:S02]  /*6500*/  VIADD R244, R3, 0x1ba ;  /* 0x000001ba03f47836 */ /* 0x000fe40000000000 */
[----:B------:R-:W-:Y:S02]  /*6510*/  IMAD R6, R2, R6, R12 ;  /* 0x0000000602067224 */ /* 0x000fe400078e020c */
[----:B------:R-:W-:-:S03]  /*6520*/  IMAD.HI.U32 R7, R4, R8, RZ ;  /* 0x0000000804077227 */ /* 0x000fc600078e00ff */
[C---:B------:R-:W-:Y:S01]  /*6530*/  ISETP.GT.U32.AND P2, PT, R2.reuse, R6, PT ;  /* 0x000000060200720c */ /* 0x040fe20003f44070 */
[----:B------:R-:W-:Y:S01]  /*6540*/  IMAD.MOV.U32 R16, RZ, RZ, R5 ;  /* 0x000000ffff107224 */ /* 0x000fe200078e0005 */
[----:B------:R-:W-:Y:S01]  /*6550*/  IABS R5, R244 ;  /* 0x000000f400057213 */ /* 0x000fe20000000000 */
[--C-:B------:R-:W-:Y:S02]  /*6560*/  @!P5 IMAD.IADD R11, R11, 0x1, -R2.reuse ;  /* 0x000000010b0bd824 */ /* 0x100fe400078e0a02 */
[----:B------:R-:W-:Y:S02]  /*6570*/  IMAD.MOV R7, RZ, RZ, -R7 ;  /* 0x000000ffff077224 */ /* 0x000fe400078e0a07 */
[--C-:B------:R-:W-:Y:S01]  /*6580*/  @!P6 IMAD.IADD R9, R9, 0x1, -R2.reuse ;  /* 0x000000010909e824 */ /* 0x100fe200078e0a02 */
[----:B------:R-:W-:Y:S01]  /*6590*/  ISETP.GT.U32.AND P6, PT, R2, R11, PT ;  /* 0x0000000b0200720c */ /* 0x000fe20003fc4070 */
[----:B------:R-:W-:Y:S02]  /*65a0*/  @!P3 IMAD.IADD R10, R10, 0x1, -R2 ;  /* 0x000000010a0ab824 */ /* 0x000fe400078e0a02 */
[----:B------:R-:W-:-:S02]  /*65b0*/  IMAD R7, R2, R7, R8 ;  /* 0x0000000702077224 */ /* 0x000fc400078e0208 */
[----:B------:R-:W-:Y:S01]  /*65c0*/  IMAD.HI.U32 R8, R4, R5, RZ ;  /* 0x0000000504087227 */ /* 0x000fe200078e00ff */
[----:B------:R-:W-:-:S03]  /*65d0*/  ISETP.GT.U32.AND P5, PT, R2, R10, PT ;  /* 0x0000000a0200720c */ /* 0x000fc60003fa4070 */
[----:B------:R-:W-:Y:S02]  /*65e0*/  IMAD.MOV R8, RZ, RZ, -R8 ;  /* 0x000000ffff087224 */ /* 0x000fe400078e0a08 */
[--C-:B------:R-:W-:Y:S01]  /*65f0*/  @!P2 IMAD.IADD R6, R6, 0x1, -R2.reuse ;  /* 0x000000010606a824 */ /* 0x100fe200078e0a02 */
[----:B------:R-:W-:Y:S01]  /*6600*/  ISETP.GE.AND P2, PT, R246, RZ, PT ;  /* 0x000000fff600720c */ /* 0x000fe20003f46270 */
[C---:B------:R-:W-:Y:S02]  /*6610*/  IMAD R5, R2.reuse, R8, R5 ;  /* 0x0000000802057224 */ /* 0x040fe400078e0205 */
[----:B------:R-:W-:Y:S01]  /*6620*/  @!P6 IMAD.IADD R11, R11, 0x1, -R2 ;  /* 0x000000010b0be824 */ /* 0x000fe200078e0a02 */
[C---:B------:R-:W-:Y:S01]  /*6630*/  ISETP.GT.U32.AND P3, PT, R2.reuse, R6, PT ;  /* 0x000000060200720c */ /* 0x040fe20003f64070 */
[----:B------:R-:W-:Y:S01]  /*6640*/  @!P4 IMAD.MOV R16, RZ, RZ, -R16 ;  /* 0x000000ffff10c224 */ /* 0x000fe200078e0a10 */
[----:B------:R-:W-:Y:S01]  /*6650*/  ISETP.GT.U32.AND P6, PT, R2, R5, PT ;  /* 0x000000050200720c */ /* 0x000fe20003fc4070 */
[----:B------:R-:W-:Y:S01]  /*6660*/  @!P1 IMAD.MOV R0, RZ, RZ, -R0 ;  /* 0x000000ffff009224 */ /* 0x000fe200078e0a00 */
[----:B------:R-:W-:Y:S01]  /*6670*/  ISETP.GE.AND P4, PT, R245, RZ, PT ;  /* 0x000000fff500720c */ /* 0x000fe20003f86270 */
[--C-:B------:R-:W-:Y:S01]  /*6680*/  @!P5 IMAD.IADD R10, R10, 0x1, -R2.reuse ;  /* 0x000000010a0ad824 */ /* 0x100fe200078e0a02 */
[C---:B------:R-:W-:Y:S01]  /*6690*/  ISETP.GT.U32.AND P5, PT, R2.reuse, R7, PT ;  /* 0x000000070200720c */ /* 0x040fe20003fa4070 */
[C---:B------:R-:W-:Y:S01]  /*66a0*/  VIADD R245, R3.reuse, 0x1b9 ;  /* 0x000001b903f57836 */ /* 0x040fe20000000000 */
[----:B------:R-:W-:Y:S01]  /*66b0*/  STL [R1+0x5b4], R16 ;  /* 0x0005b41001007387 */ /* 0x000fe20000100800 */
[----:B------:R-:W-:Y:S01]  /*66c0*/  VIADD R246, R3, 0x1b8 ;  /* 0x000001b803f67836 */ /* 0x000fe20000000000 */
[----:B------:R-:W-:Y:S01]  /*66d0*/  ISETP.GT.U32.AND P1, PT, R2, R9, PT ;  /* 0x000000090200720c */ /* 0x000fe20003f24070 */
[----:B------:R-:W-:Y:S01]  /*66e0*/  @!P2 IMAD.MOV R11, RZ, RZ, -R11 ;  /* 0x000000ffff0ba224 */ /* 0x000fe200078e0a0b */
[----:B------:R0:W-:Y:S01]  /*66f0*/  STL [R1+0x5b0], R0 ;  /* 0x0005b00001007387 */ /* 0x0001e20000100800 */
[--C-:B------:R-:W-:Y:S01]  /*6700*/  @!P3 IMAD.IADD R6, R6, 0x1, -R2.reuse ;  /* 0x000000010606b824 */ /* 0x100fe200078e0a02 */
[----:B------:R-:W-:Y:S01]  /*6710*/  IABS R12, R246 ;  /* 0x000000f6000c7213 */ /* 0x000fe20000000000 */
[----:B------:R-:W-:Y:S01]  /*6720*/  @!P6 IMAD.IADD R5, R5, 0x1, -R2 ;  /* 0x000000010505e824 */ /* 0x000fe200078e0a02 */
[----:B------:R-:W-:Y:S01]  /*6730*/  ISETP.GE.AND P3, PT, R247, RZ, PT ;  /* 0x000000fff700720c */ /* 0x000fe20003f66270 */
[----:B------:R-:W-:Y:S01]  /*6740*/  IMAD.MOV.U32 R15, RZ, RZ, R6 ;  /* 0x000000ffff0f7224 */ /* 0x000fe200078e0006 */
[----:B------:R-:W-:Y:S01]  /*6750*/  ISETP.GE.AND P2, PT, R245, RZ, PT ;  /* 0x000000fff500720c */ /* 0x000fe20003f46270 */
[----:B------:R-:W-:Y:S01]  /*6760*/  @!P5 IMAD.IADD R7, R7, 0x1, -R2 ;  /* 0x000000010707d824 */ /* 0x000fe200078e0a02 */
[----:B------:R-:W-:Y:S01]  /*6770*/  ISETP.GT.U32.AND P6, PT, R2, R5, PT ;  /* 0x000000050200720c */ /* 0x000fe20003fc4070 */
[----:B------:R-:W-:Y:S01]  /*6780*/  IMAD.HI.U32 R14, R4, R12, RZ ;  /* 0x0000000c040e7227 */ /* 0x000fe200078e00ff */
[----:B0-----:R-:W-:-:S02]  /*6790*/  IABS R0, R245 ;  /* 0x000000f500007213 */ /* 0x001fc40000000000 */
[----:B------:R-:W-:Y:S01]  /*67a0*/  ISETP.GE.AND P5, PT, R244, RZ, PT ;  /* 0x000000fff400720c */ /* 0x000fe20003fa6270 */
[----:B------:R-:W-:Y:S01]  /*67b0*/  @!P0 IMAD.MOV R15, RZ, RZ, -R15 ;  /* 0x000000ffff0f8224 */ /* 0x000fe200078e0a0f */
[----:B------:R-:W-:Y:S01]  /*67c0*/  ISETP.GT.U32.AND P0, PT, R2, R7, PT ;  /* 0x000000070200720c */ /* 0x000fe20003f04070 */
[----:B------:R-:W-:-:S03]  /*67d0*/  IMAD.HI.U32 R13, R4, R0, RZ ;  /* 0x00000000040d7227 */ /* 0x000fc600078e00ff */
[----:B------:R-:W-:Y:S01]  /*67e0*/  STL [R1+0x5ac], R15 ;  /* 0x0005ac0f01007387 */ /* 0x000fe20000100800 */
[----:B------:R-:W-:Y:S02]  /*67f0*/  IMAD.MOV R13, RZ, RZ, -R13 ;  /* 0x000000ffff0d7224 */ /* 0x000fe400078e0a0d */
[----:B------:R-:W-:Y:S02]  /*6800*/  IMAD.MOV R6, RZ, RZ, -R14 ;  /* 0x000000ffff067224 */ /* 0x000fe400078e0a0e */
[C---:B------:R-:W-:Y:S02]  /*6810*/  IMAD R0, R2.reuse, R13, R0 ;  /* 0x0000000d02007224 */ /* 0x040fe400078e0200 */
[----:B------:R-:W-:Y:S01]  /*6820*/  @!P1 IMAD.IADD R9, R9, 0x1, -R2 ;  /* 0x0000000109099824 */ /* 0x000fe200078e0a02 */
[----:B------:R-:W-:Y:S01]  /*6830*/  ISETP.GE.AND P1, PT, R239, RZ, PT ;  /* 0x000000ffef00720c */ /* 0x000fe20003f26270 */
[----:B------:R-:W-:Y:S01]  /*6840*/  @!P4 IMAD.MOV R10, RZ, RZ, -R10 ;  /* 0x000000ffff0ac224 */ /* 0x000fe200078e0a0a */
[C---:B------:R-:W-:Y:S01]  /*6850*/  ISETP.GT.U32.AND P4, PT, R2.reuse, R0, PT ;  /* 0x000000000200720c */ /* 0x040fe20003f84070 */
[----:B------:R-:W-:-:S02]  /*6860*/  IMAD R6, R2, R6, R12 ;  /* 0x0000000602067224 */ /* 0x000fc400078e020c */
[--C-:B------:R-:W-:Y:S01]  /*6870*/  @!P6 IMAD.IADD R5, R5, 0x1, -R2.reuse ;  /* 0x000000010505e824 */ /* 0x100fe200078e0a02 */
[----:B------:R0:W-:Y:S01]  /*6880*/  STL [R1+0x5a8], R10 ;  /* 0x0005a80a01007387 */ /* 0x0001e20000100800 */
[----:B------:R-:W-:Y:S01]  /*6890*/  VIADD R247, R3, 0x1b7 ;  /* 0x000001b703f77836 */ /* 0x000fe20000000000 */
[----:B------:R-:W-:Y:S01]  /*68a0*/  ISETP.GT.U32.AND P6, PT, R2, R6, PT ;  /* 0x000000060200720c */ /* 0x000fe20003fc4070 */
[--C-:B------:R-:W-:Y:S01]  /*68b0*/  @!P0 IMAD.IADD R7, R7, 0x1, -R2.reuse ;  /* 0x0000000107078824 */ /* 0x100fe200078e0a02 */
[----:B------:R1:W-:Y:S01]  /*68c0*/  STL [R1+0x5a4], R11 ;  /* 0x0005a40b01007387 */ /* 0x0003e20000100800 */
[----:B------:R-:W-:Y:S01]  /*68d0*/  @!P3 IMAD.MOV R9, RZ, RZ, -R9 ;  /* 0x000000ffff09b224 */ /* 0x000fe200078e0a09 */
[----:B------:R-:W-:Y:S01]  /*68e0*/  IABS R8, R247 ;  /* 0x000000f700087213 */ /* 0x000fe20000000000 */
[----:B------:R-:W-:Y:S01]  /*68f0*/  @!P1 IMAD.MOV R7, RZ, RZ, -R7 ;  /* 0x000000ffff079224 */ /* 0x000fe200078e0a07 */
[----:B------:R-:W-:Y:S01]  /*6900*/  ISETP.GE.AND P0, PT, R247, RZ, PT ;  /* 0x000000fff700720c */ /* 0x000fe20003f06270 */
[----:B------:R-:W-:Y:S01]  /*6910*/  VIADD R247, R3, 0x1b6 ;  /* 0x000001b603f77836 */ /* 0x000fe20000000000 */
[----:B------:R-:W-:Y:S01]  /*6920*/  STL [R1+0x5a0], R9 ;  /* 0x0005a00901007387 */ /* 0x000fe20000100800 */
[----:B------:R-:W-:Y:S01]  /*6930*/  @!P4 IMAD.IADD R0, R0, 0x1, -R2 ;  /* 0x000000010000c824 */ /* 0x000fe200078e0a02 */
[----:B------:R-:W-:Y:S01]  /*6940*/  ISETP.GE.AND P3, PT, R246, RZ, PT ;  /* 0x000000fff600720c */ /* 0x000fe20003f66270 */
[----:B------:R-:W-:Y:S01]  /*6950*/  IMAD.HI.U32 R13, R4, R8, RZ ;  /* 0x00000008040d7227 */ /* 0x000fe200078e00ff */
[----:B------:R2:W-:Y:S01]  /*6960*/  STL [R1+0x59c], R7 ;  /* 0x00059c0701007387 */ /* 0x0005e20000100800 */
[----:B------:R-:W-:-:S02]  /*6970*/  ISETP.GE.AND P1, PT, R247, RZ, PT ;  /* 0x000000fff700720c */ /* 0x000fc40003f26270 */
[----:B------:R-:W-:Y:S01]  /*6980*/  @!P6 IMAD.IADD R6, R6, 0x1, -R2 ;  /* 0x000000010606e824 */ /* 0x000fe200078e0a02 */
[C---:B------:R-:W-:Y:S01]  /*6990*/  ISETP.GT.U32.AND P4, PT, R2.reuse, R0, PT ;  /* 0x000000000200720c */ /* 0x040fe20003f84070 */
[----:B0-----:R-:W-:Y:S01]  /*69a0*/  IMAD.MOV.U32 R10, RZ, RZ, R5 ;  /* 0x000000ffff0a7224 */ /* 0x001fe200078e0005 */
[----:B-1----:R-:W-:Y:S01]  /*69b0*/  IABS R11, R236 ;  /* 0x000000ec000b7213 */ /* 0x002fe20000000000 */
[----:B------:R-:W-:Y:S01]  /*69c0*/  IMAD.MOV R13, RZ, RZ, -R13 ;  /* 0x000000ffff0d7224 */ /* 0x000fe200078e0a0d */
[C---:B------:R-:W-:Y:S01]  /*69d0*/  ISETP.GT.U32.AND P6, PT, R2.reuse, R6, PT ;  /* 0x000000060200720c */ /* 0x040fe20003fc4070 */
[C---:B------:R-:W-:Y:S01]  /*69e0*/  VIADD R246, R3.reuse, 0x1b5 ;  /* 0x000001b503f67836 */ /* 0x040fe20000000000 */
[----:B--2---:R-:W-:Y:S01]  /*69f0*/  IABS R7, R247 ;  /* 0x000000f700077213 */ /* 0x004fe20000000000 */
[----:B------:R-:W-:Y:S02]  /*6a00*/  IMAD R9, R2, R13, R8 ;  /* 0x0000000d02097224 */ /* 0x000fe400078e0208 */
[----:B------:R-:W-:Y:S01]  /*6a10*/  VIADD R247, R3, 0x1b4 ;  /* 0x000001b403f77836 */ /* 0x000fe20000000000 */
[----:B------:R-:W-:Y:S01]  /*6a20*/  IABS R12, R246 ;  /* 0x000000f6000c7213 */ /* 0x000fe20000000000 */
[----:B------:R-:W-:-:S03]  /*6a30*/  IMAD.HI.U32 R5, R4, R7, RZ ;  /* 0x0000000704057227 */ /* 0x000fc600078e00ff */
[----:B------:R-:W-:Y:S01]  /*6a40*/  IABS R13, R247 ;  /* 0x000000f7000d7213 */ /* 0x000fe20000000000 */
[----:B------:R-:W-:Y:S02]  /*6a50*/  IMAD.MOV R5, RZ, RZ, -R5 ;  /* 0x000000ffff057224 */ /* 0x000fe400078e0a05 */
[--C-:B------:R-:W-:Y:S01]  /*6a60*/  @!P4 IMAD.IADD R0, R0, 0x1, -R2.reuse ;  /* 0x000000010000c824 */ /* 0x100fe200078e0a02 */
[C---:B------:R-:W-:Y:S01]  /*6a70*/  ISETP.GT.U32.AND P4, PT, R2.reuse, R9, PT ;  /* 0x000000090200720c */ /* 0x040fe20003f84070 */
[----:B------:R-:W-:Y:S02]  /*6a80*/  IMAD R7, R2, R5, R7 ;  /* 0x0000000502077224 */ /* 0x000fe400078e0207 */
[----:B------:R-:W-:Y:S02]  /*6a90*/  @!P6 IMAD.IADD R6, R6, 0x1, -R2 ;  /* 0x000000010606e824 */ /* 0x000fe400078e0a02 */
[----:B------:R-:W-:Y:S01]  /*6aa0*/  IMAD.HI.U32 R15, R4, R12, RZ ;  /* 0x0000000c040f7227 */ /* 0x000fe200078e00ff */
[----:B------:R-:W-:-:S03]  /*6ab0*/  ISETP.GT.U32.AND P6, PT, R2, R7, PT ;  /* 0x000000070200720c */ /* 0x000fc60003fc4070 */
[----:B------:R-:W-:Y:S01]  /*6ac0*/  @!P5 IMAD.MOV R10, RZ, RZ, -R10 ;  /* 0x000000ffff0ad224 */ /* 0x000fe200078e0a0a */
[----:B------:R-:W-:Y:S01]  /*6ad0*/  ISETP.GE.AND P5, PT, R246, RZ, PT ;  /* 0x000000fff600720c */ /* 0x000fe20003fa6270 */
[----:B------:R-:W-:-:S03]  /*6ae0*/  IMAD.HI.U32 R14, R4, R13, RZ ;  /* 0x0000000d040e7227 */ /* 0x000fc600078e00ff */
[----:B------:R0:W-:Y:S01]  /*6af0*/  STL [R1+0x598], R10 ;  /* 0x0005980a01007387 */ /* 0x0001e20000100800 */
[----:B------:R-:W-:Y:S01]  /*6b00*/  @!P4 IMAD.IADD R9, R9, 0x1, -R2 ;  /* 0x000000010909c824 */ /* 0x000fe200078e0a02 */
[----:B------:R-:W-:Y:S01]  /*6b10*/  ISETP.GE.AND P4, PT, R247, RZ, PT ;  /* 0x000000fff700720c */ /* 0x000fe20003f86270 */
[----:B------:R-:W-:-:S04]  /*6b20*/  IMAD.HI.U32 R8, R4, R11, RZ ;  /* 0x0000000b04087227 */ /* 0x000fc800078e00ff */
[----:B------:R-:W-:Y:S01]  /*6b30*/  @!P6 IMAD.IADD R7, R7, 0x1, -R2 ;  /* 0x000000010707e824 */ /* 0x000fe200078e0a02 */
[C---:B------:R-:W-:Y:S01]  /*6b40*/  ISETP.GT.U32.AND P6, PT, R2.reuse, R9, PT ;  /* 0x000000090200720c */ /* 0x040fe20003fc4070 */
[----:B------:R-:W-:Y:S01]  /*6b50*/  IMAD.MOV R15, RZ, RZ, -R15 ;  /* 0x000000ffff0f7224 */ /* 0x000fe200078e0a0f */
[----:B0-----:R-:W-:Y:S01]  /*6b60*/  IABS R10, R237 ;  /* 0x000000ed000a7213 */ /* 0x001fe20000000000 */
[----:B------:R-:W-:Y:S02]  /*6b70*/  IMAD.MOV R14, RZ, RZ, -R14 ;  /* 0x000000ffff0e7224 */ /* 0x000fe400078e0a0e */
[----:B------:R-:W-:Y:S02]  /*6b80*/  IMAD.MOV R8, RZ, RZ, -R8 ;  /* 0x000000ffff087224 */ /* 0x000fe400078e0a08 */
[----:B------:R-:W-:Y:S02]  /*6b90*/  IMAD R12, R2, R15, R12 ;  /* 0x0000000f020c7224 */ /* 0x000fe400078e020c */
[----:B------:R-:W-:-:S02]  /*6ba0*/  VIADD R247, R3, 0x1b1 ;  /* 0x000001b103f77836 */ /* 0x000fc40000000000 */
[----:B------:R-:W-:Y:S01]  /*6bb0*/  @!P2 IMAD.MOV R0, RZ, RZ, -R0 ;  /* 0x000000ffff00a224 */ /* 0x000fe200078e0a00 */
[C---:B------:R-:W-:Y:S01]  /*6bc0*/  ISETP.GT.U32.AND P2, PT, R2.reuse, R7, PT ;  /* 0x000000070200720c */ /* 0x040fe20003f44070 */
[C---:B------:R-:W-:Y:S01]  /*6bd0*/  IMAD R13, R2.reuse, R14, R13 ;  /* 0x0000000e020d7224 */ /* 0x040fe200078e020d */
[----:B------:R-:W-:Y:S01]  /*6be0*/  IABS R14, R238 ;  /* 0x000000ee000e7213 */ /* 0x000fe20000000000 */
[----:B------:R-:W-:Y:S01]  /*6bf0*/  @!P3 IMAD.MOV R6, RZ, RZ, -R6 ;  /* 0x000000ffff06b224 */ /* 0x000fe200078e0a06 */
[C---:B------:R-:W-:Y:S01]  /*6c00*/  ISETP.GT.U32.AND P3, PT, R2.reuse, R12, PT ;  /* 0x0000000c0200720c */ /* 0x040fe20003f64070 */
[----:B------:R-:W-:Y:S01]  /*6c10*/  IMAD R11, R2, R8, R11 ;  /* 0x00000008020b7224 */ /* 0x000fe200078e020b */
[----:B------:R-:W-:Y:S01]  /*6c20*/  IABS R8, R247 ;  /* 0x000000f700087213 */ /* 0x000fe20000000000 */
[----:B------:R-:W-:Y:S01]  /*6c30*/  IMAD.HI.U32 R5, R4, R10, RZ ;  /* 0x0000000a04057227 */ /* 0x000fe200078e00ff */
[----:B------:R-:W-:Y:S03]  /*6c40*/  STL [R1+0x594], R0 ;  /* 0x0005940001007387 */ /* 0x000fe60000100800 */
[----:B------:R-:W-:Y:S01]  /*6c50*/  @!P6 IMAD.IADD R9, R9, 0x1, -R2 ;  /* 0x000000010909e824 */ /* 0x000fe200078e0a02 */
[----:B------:R0:W-:Y:S01]  /*6c60*/  STL [R1+0x590], R6 ;  /* 0x0005900601007387 */ /* 0x0001e20000100800 */
[----:B------:R-:W-:Y:S01]  /*6c70*/  ISETP.GT.U32.AND P6, PT, R2, R13, PT ;  /* 0x0000000d0200720c */ /* 0x000fe20003fc4070 */
[----:B------:R-:W-:-:S02]  /*6c80*/  IMAD.MOV R5, RZ, RZ, -R5 ;  /* 0x000000ffff057224 */ /* 0x000fc400078e0a05 */
[----:B------:R-:W-:Y:S01]  /*6c90*/  @!P2 IMAD.IADD R7, R7, 0x1, -R2 ;  /* 0x000000010707a824 */ /* 0x000fe200078e0a02 */
[C---:B------:R-:W-:Y:S01]  /*6ca0*/  ISETP.GT.U32.AND P2, PT, R2.reuse, R11, PT ;  /* 0x0000000b0200720c */ /* 0x040fe20003f44070 */
[----:B------:R-:W-:Y:S02]  /*6cb0*/  IMAD R10, R2, R5, R10 ;  /* 0x00000005020a7224 */ /* 0x000fe400078e020a */
[----:B------:R-:W-:Y:S02]  /*6cc0*/  @!P3 IMAD.IADD R12, R12, 0x1, -R2 ;  /* 0x000000010c0cb824 */ /* 0x000fe400078e0a02 */
[----:B0-----:R-:W-:Y:S01]  /*6cd0*/  IMAD.MOV.U32 R6, RZ, RZ, R14 ;  /* 0x000000ffff067224 */ /* 0x001fe200078e000e */
[----:B------:R-:W-:Y:S01]  /*6ce0*/  ISETP.GT.U32.AND P3, PT, R2, R10, PT ;  /* 0x0000000a0200720c */ /* 0x000fe20003f64070 */
[----:B------:R-:W-:-:S04]  /*6cf0*/  IMAD.HI.U32 R14, R4, R8, RZ ;  /* 0x00000008040e7227 */ /* 0x000fc800078e00ff */
[----:B------:R-:W-:Y:S02]  /*6d00*/  IMAD.MOV R14, RZ, RZ, -R14 ;  /* 0x000000ffff0e7224 */ /* 0x000fe400078e0a0e */
[----:B------:R-:W-:Y:S02]  /*6d10*/  @!P6 IMAD.IADD R13, R13, 0x1, -R2 ;  /* 0x000000010d0de824 */ /* 0x000fe400078e0a02 */
[C---:B------:R-:W-:Y:S02]  /*6d20*/  IMAD R8, R2.reuse, R14, R8 ;  /* 0x0000000e02087224 */ /* 0x040fe400078e0208 */
[C---:B------:R-:W-:Y:S02]  /*6d30*/  VIADD R239, R3.reuse, 0x1af ;  /* 0x000001af03ef7836 */ /* 0x040fe40000000000 */
[----:B------:R-:W-:Y:S01]  /*6d40*/  VIADD R244, R3, 0x1ae ;  /* 0x000001ae03f47836 */ /* 0x000fe20000000000 */
[----:B------:R-:W-:Y:S01]  /*6d50*/  ISETP.GT.U32.AND P6, PT, R2, R8, PT ;  /* 0x000000080200720c */ /* 0x000fe20003fc4070 */
[----:B------:R-:W-:Y:S01]  /*6d60*/  IMAD.MOV.U32 R17, RZ, RZ, R9 ;  /* 0x000000ffff117224 */ /* 0x000fe200078e0009 */
[----:B------:R-:W-:Y:S01]  /*6d70*/  IABS R5, R239 ;  /* 0x000000ef00057213 */ /* 0x000fe20000000000 */
[--C-:B------:R-:W-:Y:S01]  /*6d80*/  @!P2 IMAD.IADD R11, R11, 0x1, -R2.reuse ;  /* 0x000000010b0ba824 */ /* 0x100fe200078e0a02 */
[----:B------:R-:W-:Y:S01]  /*6d90*/  IABS R0, R244 ;  /* 0x000000f400007213 */ /* 0x000fe20000000000 */
[----:B------:R-:W-:Y:S01]  /*6da0*/  @!P3 IMAD.IADD R10, R10, 0x1, -R2 ;  /* 0x000000010a0ab824 */ /* 0x000fe200078e0a02 */
[C---:B------:R-:W-:Y:S01]  /*6db0*/  ISETP.GT.U32.AND P2, PT, R2.reuse, R12, PT ;  /* 0x0000000c0200720c */ /* 0x040fe20003f44070 */
[----:B------:R-:W-:Y:S01]  /*6dc0*/  @!P0 IMAD.MOV R17, RZ, RZ, -R17 ;  /* 0x000000ffff118224 */ /* 0x000fe200078e0a11 */
[----:B------:R-:W-:Y:S01]  /*6dd0*/  ISETP.GT.U32.AND P0, PT, R2, R13, PT ;  /* 0x0000000d0200720c */ /* 0x000fe20003f04070 */
[----:B------:R-:W-:Y:S01]  /*6de0*/  IMAD.HI.U32 R16, R4, R6, RZ ;  /* 0x0000000604107227 */ /* 0x000fe200078e00ff */
[----:B------:R-:W-:-:S02]  /*6df0*/  ISETP.GT.U32.AND P3, PT, R2, R11, PT ;  /* 0x0000000b0200720c */ /* 0x000fc40003f64070 */
[----:B------:R-:W-:Y:S01]  /*6e00*/  STL [R1+0x58c], R17 ;  /* 0x00058c1101007387 */ /* 0x000fe20000100800 */
[----:B------:R-:W-:-:S04]  /*6e10*/  IMAD.HI.U32 R15, R4, R5, RZ ;  /* 0x00000005040f7227 */ /* 0x000fc800078e00ff */
[----:B------:R-:W-:Y:S01]  /*6e20*/  @!P6 IMAD.IADD R8, R8, 0x1, -R2 ;  /* 0x000000010808e824 */ /* 0x000fe200078e0a02 */
[----:B------:R-:W-:Y:S01]  /*6e30*/  ISETP.GT.U32.AND P6, PT, R2, R10, PT ;  /* 0x0000000a0200720c */ /* 0x000fe20003fc4070 */
[----:B------:R-:W-:Y:S02]  /*6e40*/  IMAD.MOV R16, RZ, RZ, -R16 ;  /* 0x000000ffff107224 */ /* 0x000fe400078e0a10 */
[----:B------:R-:W-:-:S04]  /*6e50*/  IMAD.HI.U32 R14, R4, R0, RZ ;  /* 0x00000000040e7227 */ /* 0x000fc800078e00ff */
[----:B------:R-:W-:Y:S02]  /*6e60*/  IMAD.MOV R15, RZ, RZ, -R15 ;  /* 0x000000ffff0f7224 */ /* 0x000fe400078e0a0f */
[----:B------:R-:W-:Y:S01]  /*6e70*/  @!P1 IMAD.MOV R7, RZ, RZ, -R7 ;  /* 0x000000ffff079224 */ /* 0x000fe200078e0a07 */
[C---:B------:R-:W-:Y:S01]  /*6e80*/  ISETP.GT.U32.AND P1, PT, R2.reuse, R8, PT ;  /* 0x000000080200720c */ /* 0x040fe20003f24070 */
[C---:B------:R-:W-:Y:S02]  /*6e90*/  IMAD R6, R2.reuse, R16, R6 ;  /* 0x0000001002067224 */ /* 0x040fe400078e0206 */
[----:B------:R-:W-:Y:S01]  /*6ea0*/  IMAD.MOV R14, RZ, RZ, -R14 ;  /* 0x000000ffff0e7224 */ /* 0x000fe200078e0a0e */
[----:B------:R0:W-:Y:S01]  /*6eb0*/  STL [R1+0x588], R7 ;  /* 0x0005880701007387 */ /* 0x0001e20000100800 */
[C---:B------:R-:W-:Y:S02]  /*6ec0*/  IMAD R5, R2.reuse, R15, R5 ;  /* 0x0000000f02057224 */ /* 0x040fe400078e0205 */
[----:B------:R-:W-:-:S02]  /*6ed0*/  IMAD R0, R2, R14, R0 ;  /* 0x0000000e02007224 */ /* 0x000fc400078e0200 */
[----:B------:R-:W-:Y:S02]  /*6ee0*/  VIADD R245, R3, 0x1ad ;  /* 0x000001ad03f57836 */ /* 0x000fe40000000000 */
[--C-:B------:R-:W-:Y:S01]  /*6ef0*/  @!P2 IMAD.IADD R12, R12, 0x1, -R2.reuse ;  /* 0x000000010c0ca824 */ /* 0x100fe200078e0a02 */
[C---:B------:R-:W-:Y:S01]  /*6f00*/  ISETP.GT.U32.AND P2, PT, R2.reuse, R6, PT ;  /* 0x000000060200720c */ /* 0x040fe20003f44070 */
[--C-:B------:R-:W-:Y:S01]  /*6f10*/  @!P0 IMAD.IADD R13, R13, 0x1, -R2.reuse ;  /* 0x000000010d0d8824 */ /* 0x100fe200078e0a02 */
[----:B------:R-:W-:Y:S01]  /*6f20*/  ISETP.GT.U32.AND P0, PT, R2, R5, PT ;  /* 0x000000050200720c */ /* 0x000fe20003f04070 */
[--C-:B------:R-:W-:Y:S01]  /*6f30*/  @!P6 IMAD.IADD R10, R10, 0x1, -R2.reuse ;  /* 0x000000010a0ae824 */ /* 0x100fe200078e0a02 */
[----:B------:R-:W-:Y:S01]  /*6f40*/  IABS R9, R245 ;  /* 0x000000f500097213 */ /* 0x000fe20000000000 */
[--C-:B------:R-:W-:Y:S01]  /*6f50*/  @!P3 IMAD.IADD R11, R11, 0x1, -R2.reuse ;  /* 0x000000010b0bb824 */ /* 0x100fe200078e0a02 */
[----:B------:R-:W-:Y:S01]  /*6f60*/  ISETP.GT.U32.AND P6, PT, R2, R0, PT ;  /* 0x000000000200720c */ /* 0x000fe20003fc4070 */
[----:B------:R-:W-:Y:S01]  /*6f70*/  @!P1 IMAD.IADD R8, R8, 0x1, -R2 ;  /* 0x0000000108089824 */ /* 0x000fe200078e0a02 */
[----:B------:R-:W-:Y:S01]  /*6f80*/  ISETP.GE.AND P3, PT, R236, RZ, PT ;  /* 0x000000ffec00720c */ /* 0x000fe20003f66270 */
[----:B------:R-:W-:Y:S01]  /*6f90*/  VIADD R246, R3, 0x1ac ;  /* 0x000001ac03f67836 */ /* 0x000fe20000000000 */
[----:B------:R-:W-:Y:S01]  /*6fa0*/  ISETP.GE.AND P1, PT, R237, RZ, PT ;  /* 0x000000ffed00720c */ /* 0x000fe20003f26270 */
[----:B------:R-:W-:-:S03]  /*6fb0*/  IMAD.HI.U32 R15, R4, R9, RZ ;  /* 0x00000009040f7227 */ /* 0x000fc600078e00ff */
[----:B0-----:R-:W-:Y:S01]  /*6fc0*/  IABS R7, R246 ;  /* 0x000000f600077213 */ /* 0x001fe20000000000 */
[--C-:B------:R-:W-:Y:S01]  /*6fd0*/  @!P2 IMAD.IADD R6, R6, 0x1, -R2.reuse ;  /* 0x000000010606a824 */ /* 0x100fe200078e0a02 */
[----:B------:R-:W-:Y:S01]  /*6fe0*/  ISETP.GE.AND P2, PT, R247, RZ, PT ;  /* 0x000000fff700720c */ /* 0x000fe20003f46270 */
[----:B------:R-:W-:Y:S02]  /*6ff0*/  IMAD.MOV R15, RZ, RZ, -R15 ;  /* 0x000000ffff0f7224 */ /* 0x000fe400078e0a0f */
[----:B------:R-:W-:Y:S01]  /*7000*/  @!P0 IMAD.IADD R5, R5, 0x1, -R2 ;  /* 0x0000000105058824 */ /* 0x000fe200078e0a02 */
[----:B------:R-:W-:Y:S01]  /*7010*/  ISETP.GE.AND P0, PT, R238, RZ, PT ;  /* 0x000000ffee00720c */ /* 0x000fe20003f06270 */
[----:B------:R-:W-:Y:S02]  /*7020*/  IMAD.MOV.U32 R18, RZ, RZ, R12 ;  /* 0x000000ffff127224 */ /* 0x000fe400078e000c */
[----:B------:R-:W-:Y:S02]  /*7030*/  IMAD.MOV.U32 R17, RZ, RZ, R13 ;  /* 0x000000ffff117224 */ /* 0x000fe400078e000d */
[----:B------:R-:W-:-:S02]  /*7040*/  IMAD R9, R2, R15, R9 ;  /* 0x0000000f02097224 */ /* 0x000fc400078e0209 */
[----:B------:R-:W-:Y:S01]  /*7050*/  @!P6 IMAD.IADD R0, R0, 0x1, -R2 ;  /* 0x000000010000e824 */ /* 0x000fe200078e0a02 */
[C---:B------:R-:W-:Y:S01]  /*7060*/  ISETP.GT.U32.AND P6, PT, R2.reuse, R6, PT ;  /* 0x000000060200720c */ /* 0x040fe20003fc4070 */
[----:B------:R-:W-:Y:S02]  /*7070*/  IMAD.MOV.U32 R13, RZ, RZ, R11 ;  /* 0x000000ffff0d7224 */ /* 0x000fe400078e000b */
[----:B------:R-:W-:Y:S01]  /*7080*/  @!P5 IMAD.MOV R18, RZ, RZ, -R18 ;  /* 0x000000ffff12d224 */ /* 0x000fe200078e0a12 */
[----:B------:R-:W-:Y:S01]  /*7090*/  ISETP.GT.U32.AND P5, PT, R2, R5, PT ;  /* 0x000000050200720c */ /* 0x000fe20003fa4070 */
[----:B------:R-:W-:Y:S02]  /*70a0*/  IMAD.MOV.U32 R11, RZ, RZ, R10 ;  /* 0x000000ffff0b7224 */ /* 0x000fe400078e000a */
[----:B------:R-:W-:Y:S01]  /*70b0*/  IMAD.HI.U32 R14, R4, R7, RZ ;  /* 0x00000007040e7227 */ /* 0x000fe200078e00ff */
[----:B------:R-:W-:Y:S03]  /*70c0*/  STL [R1+0x584], R18 ;  /* 0x0005841201007387 */ /* 0x000fe60000100800 */
[----:B------:R-:W-:-:S02]  /*70d0*/  VIADD R247, R3, 0x1ab ;  /* 0x000001ab03f77836 */ /* 0x000fc40000000000 */
[----:B------:R-:W-:Y:S01]  /*70e0*/  @!P4 IMAD.MOV R17, RZ, RZ, -R17 ;  /* 0x000000ffff11c224 */ /* 0x000fe200078e0a11 */
[C---:B------:R-:W-:Y:S01]  /*70f0*/  ISETP.GT.U32.AND P4, PT, R2.reuse, R0, PT ;  /* 0x000000000200720c */ /* 0x040fe20003f84070 */
[----:B------:R-:W-:Y:S01]  /*7100*/  @!P3 IMAD.MOV R13, RZ, RZ, -R13 ;  /* 0x000000ffff0db224 */ /* 0x000fe200078e0a0d */
[C---:B------:R-:W-:Y:S01]  /*7110*/  ISETP.GT.U32.AND P3, PT, R2.reuse, R9, PT ;  /* 0x000000090200720c */ /* 0x040fe20003f64070 */
[----:B------:R-:W-:Y:S01]  /*7120*/  @!P1 IMAD.MOV R11, RZ, RZ, -R11 ;  /* 0x000000ffff0b9224 */ /* 0x000fe200078e0a0b */
[----:B------:R-:W-:Y:S01]  /*7130*/  ISETP.GE.AND P1, PT, R239, RZ, PT ;  /* 0x000000ffef00720c */ /* 0x000fe20003f26270 */
[----:B------:R-:W-:Y:S01]  /*7140*/  IMAD.MOV R16, RZ, RZ, -R14 ;  /* 0x000000ffff107224 */ /* 0x000fe200078e0a0e */
[----:B------:R-:W-:Y:S01]  /*7150*/  IABS R14, R247 ;  /* 0x000000f7000e7213 */ /* 0x000fe20000000000 */
[----:B------:R-:W-:Y:S01]  /*7160*/  IMAD.MOV.U32 R10, RZ, RZ, R8 ;  /* 0x000000ffff0a7224 */ /* 0x000fe200078e0008 */
[----:B------:R-:W-:Y:S01]  /*7170*/  STL [R1+0x580], R17 ;  /* 0x0005801101007387 */ /* 0x000fe20000100800 */
[----:B------:R-:W-:-:S02]  /*7180*/  IMAD R7, R2, R16, R7 ;  /* 0x0000001002077224 */ /* 0x000fc400078e0207 */
[----:B------:R-:W-:Y:S01]  /*7190*/  IMAD.MOV.U32 R12, RZ, RZ, R14 ;  /* 0x000000ffff0c7224 */ /* 0x000fe200078e000e */
[----:B------:R0:W-:Y:S01]  /*71a0*/  STL [R1+0x57c], R13 ;  /* 0x00057c0d01007387 */ /* 0x0001e20000100800 */
[--C-:B------:R-:W-:Y:S01]  /*71b0*/  @!P6 IMAD.IADD R6, R6, 0x1, -R2.reuse ;  /* 0x000000010606e824 */ /* 0x100fe200078e0a02 */
[----:B------:R-:W-:Y:S01]  /*71c0*/  ISETP.GE.AND P6, PT, R244, RZ, PT ;  /* 0x000000fff400720c */ /* 0x000fe20003fc6270 */
[----:B------:R-:W-:Y:S01]  /*71d0*/  @!P5 IMAD.IADD R5, R5, 0x1, -R2 ;  /* 0x000000010505d824 */ /* 0x000fe200078e0a02 */
[----:B------:R-:W-:Y:S01]  /*71e0*/  STL [R1+0x578], R11 ;  /* 0x0005780b01007387 */ /* 0x000fe20000100800 */
[----:B------:R-:W-:Y:S01]  /*71f0*/  IMAD.HI.U32 R8, R4, R12, RZ ;  /* 0x0000000c04087227 */ /* 0x000fe200078e00ff */
[----:B------:R-:W-:-:S03]  /*7200*/  ISETP.GE.AND P5, PT, R245, RZ, PT ;  /* 0x000000fff500720c */ /* 0x000fc60003fa6270 */
[----:B------:R-:W-:Y:S01]  /*7210*/  @!P2 IMAD.MOV R10, RZ, RZ, -R10 ;  /* 0x000000ffff0aa224 */ /* 0x000fe200078e0a0a */
[----:B------:R-:W-:Y:S01]  /*7220*/  ISETP.GT.U32.AND P2, PT, R2, R7, PT ;  /* 0x000000070200720c */ /* 0x000fe20003f44070 */
[--C-:B------:R-:W-:Y:S01]  /*7230*/  @!P4 IMAD.IADD R0, R0, 0x1, -R2.reuse ;  /* 0x000000010000c824 */ /* 0x100fe200078e0a02 */
[----:B------:R-:W-:Y:S01]  /*7240*/  ISETP.GE.AND P4, PT, R246, RZ, PT ;  /* 0x000000fff600720c */ /* 0x000fe20003f86270 */
[----:B------:R-:W-:Y:S01]  /*7250*/  @!P3 IMAD.IADD R9, R9, 0x1, -R2 ;  /* 0x000000010909b824 */ /* 0x000fe200078e0a02 */
[----:B------:R-:W-:Y:S01]  /*7260*/  ISETP.GE.AND P3, PT, R247, RZ, PT ;  /* 0x000000fff700720c */ /* 0x000fe20003f66270 */
[----:B------:R-:W-:Y:S01]  /*7270*/  @!P0 IMAD.MOV R6, RZ, RZ, -R6 ;  /* 0x000000ffff068224 */ /* 0x000fe200078e0a06 */
[----:B------:R-:W-:Y:S01]  /*7280*/  STL [R1+0x574], R10 ;  /* 0x0005740a01007387 */ /* 0x000fe20000100800 */
[----:B------:R-:W-:Y:S01]  /*7290*/  @!P1 IMAD.MOV R5, RZ, RZ, -R5 ;  /* 0x000000ffff059224 */ /* 0x000fe200078e0a05 */
[----:B------:R-:W-:Y:S01]  /*72a0*/  ISETP.GT.U32.AND P0, PT, R2, R9, PT ;  /* 0x000000090200720c */ /* 0x000fe20003f04070 */
[----:B------:R-:W-:Y:S01]  /*72b0*/  IMAD.MOV R8, RZ, RZ, -R8 ;  /* 0x000000ffff087224 */ /* 0x000fe200078e0a08 */
[----:B------:R-:W-:Y:S01]  /*72c0*/  STL [R1+0x570], R6 ;  /* 0x0005700601007387 */ /* 0x000fe20000100800 */
[----:B------:R-:W-:-:S02]  /*72d0*/  VIADD R247, R3, 0x1aa ;  /* 0x000001aa03f77836 */ /* 0x000fc40000000000 */
[----:B------:R-:W-:Y:S01]  /*72e0*/  VIADD R246, R3, 0x1a9 ;  /* 0x000001a903f67836 */ /* 0x000fe20000000000 */
[----:B------:R1:W-:Y:S01]  /*72f0*/  STL [R1+0x56c], R5 ;  /* 0x00056c0501007387 */ /* 0x0003e20000100800 */
[C---:B------:R-:W-:Y:S01]  /*7300*/  IMAD R12, R2.reuse, R8, R12 ;  /* 0x00000008020c7224 */ /* 0x040fe200078e020c */
[----:B------:R-:W-:Y:S01]  /*7310*/  ISETP.GE.AND P1, PT, R247, RZ, PT ;  /* 0x000000fff700720c */ /* 0x000fe20003f26270 */
[----:B------:R-:W-:Y:S01]  /*7320*/  IMAD.MOV.U32 R8, RZ, RZ, R0 ;  /* 0x000000ffff087224 */ /* 0x000fe200078e0000 */
[----:B0-----:R-:W-:Y:S01]  /*7330*/  IABS R13, R247 ;  /* 0x000000f7000d7213 */ /* 0x001fe20000000000 */
[----:B------:R-:W-:Y:S02]  /*7340*/  VIADD R247, R3, 0x1a8 ;  /* 0x000001a803f77836 */ /* 0x000fe40000000000 */
[----:B------:R-:W-:Y:S01]  /*7350*/  @!P6 IMAD.MOV R8, RZ, RZ, -R8 ;  /* 0x000000ffff08e224 */ /* 0x000fe200078e0a08 */
[C---:B------:R-:W-:Y:S01]  /*7360*/  ISETP.GT.U32.AND P6, PT, R2.reuse, R12, PT ;  /* 0x0000000c0200720c */ /* 0x040fe20003fc4070 */
[--C-:B------:R-:W-:Y:S01]  /*7370*/  @!P2 IMAD.IADD R7, R7, 0x1, -R2.reuse ;  /* 0x000000010707a824 */ /* 0x100fe200078e0a02 */
[----:B-1----:R-:W-:Y:S01]  /*7380*/  IABS R5, R246 ;  /* 0x000000f600057213 */ /* 0x002fe20000000000 */
[----:B------:R-:W-:Y:S01]  /*7390*/  VIADD R237, R3, 0x1a7 ;  /* 0x000001a703ed7836 */ /* 0x000fe20000000000 */
[----:B------:R-:W-:Y:S01]  /*73a0*/  IABS R6, R247 ;  /* 0x000000f700067213 */ /* 0x000fe20000000000 */
[----:B------:R-:W-:Y:S01]  /*73b0*/  @!P0 IMAD.IADD R9, R9, 0x1, -R2 ;  /* 0x0000000109098824 */ /* 0x000fe200078e0a02 */
[----:B------:R-:W-:Y:S01]  /*73c0*/  ISETP.GT.U32.AND P2, PT, R2, R7, PT ;  /* 0x000000070200720c */ /* 0x000fe20003f44070 */
[----:B------:R-:W-:Y:S01]  /*73d0*/  IMAD.MOV.U32 R0, RZ, RZ, R5 ;  /* 0x000000ffff007224 */ /* 0x000fe200078e0005 */
[----:B------:R0:W-:Y:S01]  /*73e0*/  STL [R1+0x568], R8 ;  /* 0x0005680801007387 */ /* 0x0001e20000100800 */
[----:B------:R-:W-:Y:S01]  /*73f0*/  IMAD.HI.U32 R5, R4, R13, RZ ;  /* 0x0000000d04057227 */ /* 0x000fe200078e00ff */
[----:B------:R-:W-:-:S02]  /*7400*/  IABS R10, R237 ;  /* 0x000000ed000a7213 */ /* 0x000fc40000000000 */
[----:B------:R-:W-:Y:S01]  /*7410*/  ISETP.GE.AND P0, PT, R246, RZ, PT ;  /* 0x000000fff600720c */ /* 0x000fe20003f06270 */
[----:B------:R-:W-:Y:S02]  /*7420*/  IMAD.MOV R5, RZ, RZ, -R5 ;  /* 0x000000ffff057224 */ /* 0x000fe400078e0a05 */
[----:B------:R-:W-:-:S04]  /*7430*/  IMAD.HI.U32 R11, R4, R6, RZ ;  /* 0x00000006040b7227 */ /* 0x000fc800078e00ff */
[----:B------:R-:W-:Y:S02]  /*7440*/  IMAD R13, R2, R5, R13 ;  /* 0x00000005020d7224 */ /* 0x000fe400078e020d */
[----:B------:R-:W-:Y:S02]  /*7450*/  IMAD.MOV R5, RZ, RZ, -R11 ;  /* 0x000000ffff057224 */ /* 0x000fe400078e0a0b */
[----:B0-----:R-:W-:-:S04]  /*7460*/  IMAD.HI.U32 R8, R4, R0, RZ ;  /* 0x0000000004087227 */ /* 0x001fc800078e00ff */
[----:B------:R-:W-:Y:S02]  /*7470*/  @!P6 IMAD.IADD R12, R12, 0x1, -R2 ;  /* 0x000000010c0ce824 */ /* 0x000fe400078e0a02 */
[----:B------:R-:W-:Y:S01]  /*7480*/  @!P5 IMAD.MOV R9, RZ, RZ, -R9 ;  /* 0x000000ffff09d224 */ /* 0x000fe200078e0a09 */
[C---:B------:R-:W-:Y:S01]  /*7490*/  ISETP.GT.U32.AND P5, PT, R2.reuse, R13, PT ;  /* 0x0000000d0200720c */ /* 0x040fe20003fa4070 */
[C---:B------:R-:W-:Y:S01]  /*74a0*/  IMAD R6, R2.reuse, R5, R6 ;  /* 0x0000000502067224 */ /* 0x040fe200078e0206 */
[----:B------:R-:W-:Y:S01]  /*74b0*/  ISETP.GT.U32.AND P6, PT, R2, R12, PT ;  /* 0x0000000c0200720c */ /* 0x000fe20003fc4070 */
[----:B------:R-:W-:Y:S01]  /*74c0*/  IMAD.MOV R8, RZ, RZ, -R8 ;  /* 0x000000ffff087224 */ /* 0x000fe200078e0a08 */
[----:B------:R-:W-:Y:S01]  /*74d0*/  STL [R1+0x564], R9 ;  /* 0x0005640901007387 */ /* 0x000fe20000100800 */
[----:B------:R-:W-:-:S04]  /*74e0*/  IMAD.HI.U32 R5, R4, R10, RZ ;  /* 0x0000000a04057227 */ /* 0x000fc800078e00ff */
[----:B------:R-:W-:Y:S01]  /*74f0*/  @!P2 IMAD.IADD R7, R7, 0x1, -R2 ;  /* 0x000000010707a824 */ /* 0x000fe200078e0a02 */
[----:B------:R-:W-:Y:S01]  /*7500*/  ISETP.GE.AND P2, PT, R247, RZ, PT ;  /* 0x000000fff700720c */ /* 0x000fe20003f46270 */
[C---:B------:R-:W-:Y:S02]  /*7510*/  IMAD R0, R2.reuse, R8, R0 ;  /* 0x0000000802007224 */ /* 0x040fe400078e0200 */
[----:B------:R-:W-:Y:S02]  /*7520*/  IMAD.MOV R5, RZ, RZ, -R5 ;  /* 0x000000ffff057224 */ /* 0x000fe400078e0a05 */
[----:B------:R-:W-:Y:S01]  /*7530*/  @!P4 IMAD.MOV R7, RZ, RZ, -R7 ;  /* 0x000000ffff07c224 */ /* 0x000fe200078e0a07 */
[C---:B------:R-:W-:Y:S01]  /*7540*/  ISETP.GT.U32.AND P4, PT, R2.reuse, R0, PT ;  /* 0x000000000200720c */ /* 0x040fe20003f84070 */
[C---:B------:R-:W-:Y:S02]  /*7550*/  IMAD R10, R2.reuse, R5, R10 ;  /* 0x00000005020a7224 */ /* 0x040fe400078e020a */
[--C-:B------:R-:W-:Y:S01]  /*7560*/  @!P5 IMAD.IADD R13, R13, 0x1, -R2.reuse ;  /* 0x000000010d0dd824 */ /* 0x100fe200078e0a02 */
[----:B------:R0:W-:Y:S01]  /*7570*/  STL [R1+0x560], R7 ;  /* 0x0005600701007387 */ /* 0x0001e20000100800 */
[C---:B------:R-:W-:Y:S01]  /*7580*/  VIADD R239, R3.reuse, 0x1a5 ;  /* 0x000001a503ef7836 */ /* 0x040fe20000000000 */
[----:B------:R-:W-:Y:S01]  /*7590*/  ISETP.GT.U32.AND P5, PT, R2, R10, PT ;  /* 0x0000000a0200720c */ /* 0x000fe20003fa4070 */
[----:B------:R-:W-:Y:S01]  /*75a0*/  @!P6 IMAD.IADD R12, R12, 0x1, -R2 ;  /* 0x000000010c0ce824 */ /* 0x000fe200078e0a02 */
[----:B------:R-:W-:Y:S01]  /*75b0*/  ISETP.GT.U32.AND P6, PT, R2, R6, PT ;  /* 0x000000060200720c */ /* 0x000fe20003fc4070 */
[----:B------:R-:W-:-:S02]  /*75c0*/  VIADD R245, R3, 0x1a4 ;  /* 0x000001a403f57836 */ /* 0x000fc40000000000 */
[----:B------:R-:W-:Y:S02]  /*75d0*/  IMAD.MOV.U32 R14, RZ, RZ, R12 ;  /* 0x000000ffff0e7224 */ /* 0x000fe400078e000c */
[----:B------:R-:W-:Y:S01]  /*75e0*/  @!P4 IMAD.IADD R0, R0, 0x1, -R2 ;  /* 0x000000010000c824 */ /* 0x000fe200078e0a02 */
[----:B0-----:R-:W-:Y:S01]  /*75f0*/  IABS R7, R239 ;  /* 0x000000ef00077213 */ /* 0x001fe20000000000 */
[----:B------:R-:W-:Y:S01]  /*7600*/  VIADD R238, R3, 0x1a6 ;  /* 0x000001a603ee7836 */ /* 0x000fe20000000000 */
[----:B------:R-:W-:Y:S01]  /*7610*/  IABS R5, R245 ;  /* 0x000000f500057213 */ /* 0x000fe20000000000 */
[----:B------:R-:W-:Y:S01]  /*7620*/  @!P3 IMAD.MOV R14, RZ, RZ, -R14 ;  /* 0x000000ffff0eb224 */ /* 0x000fe200078e0a0e */
[----:B------:R-:W-:Y:S01]  /*7630*/  ISETP.GT.U32.AND P3, PT, R2, R0, PT ;  /* 0x000000000200720c */ /* 0x000fe20003f64070 */
[----:B------:R-:W-:Y:S01]  /*7640*/  IMAD.HI.U32 R11, R4, R7, RZ ;  /* 0x00000007040b7227 */ /* 0x000fe200078e00ff */
[----:B------:R-:W-:Y:S02]  /*7650*/  ISETP.GT.U32.AND P4, PT, R2, R13, PT ;  /* 0x0000000d0200720c */ /* 0x000fe40003f84070 */
[----:B------:R-:W-:Y:S01]  /*7660*/  IABS R9, R238 ;  /* 0x000000ee00097213 */ /* 0x000fe20000000000 */
[----:B------:R-:W-:Y:S01]  /*7670*/  @!P5 IMAD.IADD R10, R10, 0x1, -R2 ;  /* 0x000000010a0ad824 */ /* 0x000fe200078e0a02 */
[----:B------:R0:W-:Y:S01]  /*7680*/  STL [R1+0x55c], R14 ;  /* 0x00055c0e01007387 */ /* 0x0001e20000100800 */
[----:B------:R-:W-:-:S02]  /*7690*/  IMAD.MOV R11, RZ, RZ, -R11 ;  /* 0x000000ffff0b7224 */ /* 0x000fc400078e0a0b */
[----:B------:R-:W-:Y:S01]  /*76a0*/  @!P6 IMAD.IADD R6, R6, 0x1, -R2 ;  /* 0x000000010606e824 */ /* 0x000fe200078e0a02 */
[C---:B------:R-:W-:Y:S01]  /*76b0*/  ISETP.GT.U32.AND P5, PT, R2.reuse, R10, PT ;  /* 0x0000000a0200720c */ /* 0x040fe20003fa4070 */
[----:B------:R-:W-:Y:S02]  /*76c0*/  IMAD R7, R2, R11, R7 ;  /* 0x0000000b02077224 */ /* 0x000fe400078e0207 */
[----:B------:R-:W-:Y:S01]  /*76d0*/  IMAD.HI.U32 R11, R4, R5, RZ ;  /* 0x00000005040b7227 */ /* 0x000fe200078e00ff */
[----:B------:R-:W-:-:S03]  /*76e0*/  ISETP.GT.U32.AND P6, PT, R2, R6, PT ;  /* 0x000000060200720c */ /* 0x000fc60003fc4070 */
[----:B------:R-:W-:-:S04]  /*76f0*/  IMAD.HI.U32 R8, R4, R9, RZ ;  /* 0x0000000904087227 */ /* 0x000fc800078e00ff */
[----:B------:R-:W-:Y:S02]  /*7700*/  IMAD.MOV R11, RZ, RZ, -R11 ;  /* 0x000000ffff0b7224 */ /* 0x000fe400078e0a0b */
[----:B------:R-:W-:Y:S02]  /*7710*/  IMAD.MOV R8, RZ, RZ, -R8 ;  /* 0x000000ffff087224 */ /* 0x000fe400078e0a08 */
[----:B------:R-:W-:Y:S02]  /*7720*/  VIADD R247, R3, 0x1a3 ;  /* 0x000001a303f77836 */ /* 0x000fe40000000000 */
[--C-:B------:R-:W-:Y:S01]  /*7730*/  @!P3 IMAD.IADD R0, R0, 0x1, -R2.reuse ;  /* 0x000000010000b824 */ /* 0x100fe200078e0a02 */
[C---:B------:R-:W-:Y:S01]  /*7740*/  ISETP.GT.U32.AND P3, PT, R2.reuse, R7, PT ;  /* 0x000000070200720c */ /* 0x040fe20003f64070 */
[----:B------:R-:W-:Y:S02]  /*7750*/  IMAD R5, R2, R11, R5 ;  /* 0x0000000b02057224 */ /* 0x000fe400078e0205 */
[----:B------:R-:W-:-:S02]  /*7760*/  @!P4 IMAD.IADD R13, R13, 0x1, -R2 ;  /* 0x000000010d0dc824 */ /* 0x000fc400078e0a02 */
[----:B------:R-:W-:Y:S01]  /*7770*/  IMAD R9, R2, R8, R9 ;  /* 0x0000000802097224 */ /* 0x000fe200078e0209 */
[----:B------:R-:W-:Y:S01]  /*7780*/  IABS R8, R247 ;  /* 0x000000f700087213 */ /* 0x000fe20000000000 */
[--C-:B------:R-:W-:Y:S01]  /*7790*/  @!P5 IMAD.IADD R10, R10, 0x1, -R2.reuse ;  /* 0x000000010a0ad824 */ /* 0x100fe200078e0a02 */
[C---:B------:R-:W-:Y:S01]  /*77a0*/  ISETP.GT.U32.AND P5, PT, R2.reuse, R5, PT ;  /* 0x000000050200720c */ /* 0x040fe20003fa4070 */
[----:B------:R-:W-:Y:S01]  /*77b0*/  IMAD.MOV.U32 R15, RZ, RZ, R13 ;  /* 0x000000ffff0f7224 */ /* 0x000fe200078e000d */
[----:B------:R-:W-:Y:S01]  /*77c0*/  ISETP.GT.U32.AND P4, PT, R2, R9, PT ;  /* 0x000000090200720c */ /* 0x000fe20003f84070 */
[----:B------:R-:W-:Y:S01]  /*77d0*/  @!P6 IMAD.IADD R6, R6, 0x1, -R2 ;  /* 0x000000010606e824 */ /* 0x000fe200078e0a02 */
[----:B------:R-:W-:Y:S01]  /*77e0*/  ISETP.GE.AND P6, PT, R237, RZ, PT ;  /* 0x000000ffed00720c */ /* 0x000fe20003fc6270 */
[----:B------:R-:W-:Y:S02]  /*77f0*/  VIADD R246, R3, 0x1a2 ;  /* 0x000001a203f67836 */ /* 0x000fe40000000000 */
[----:B0-----:R-:W-:-:S03]  /*7800*/  IMAD.HI.U32 R14, R4, R8, RZ ;  /* 0x00000008040e7227 */ /* 0x001fc600078e00ff */
[----:B------:R-:W-:Y:S01]  /*7810*/  IABS R12, R246 ;  /* 0x000000f6000c7213 */ /* 0x000fe20000000000 */
[----:B------:R-:W-:Y:S02]  /*7820*/  @!P1 IMAD.MOV R15, RZ, RZ, -R15 ;  /* 0x000000ffff0f9224 */ /* 0x000fe400078e0a0f */
[----:B------:R-:W-:Y:S02]  /*7830*/  @!P0 IMAD.MOV R0, RZ, RZ, -R0 ;  /* 0x000000ffff008224 */ /* 0x000fe400078e0a00 */
[----:B------:R-:W-:Y:S01]  /*7840*/  VIADD R244, R3, 0x1a1 ;  /* 0x000001a103f47836 */ /* 0x000fe20000000000 */
[----:B------:R-:W-:Y:S01]  /*7850*/  STL [R1+0x558], R15 ;  /* 0x0005580f01007387 */ /* 0x000fe20000100800 */
[----:B------:R-:W-:Y:S02]  /*7860*/  IMAD.MOV R14, RZ, RZ, -R14 ;  /* 0x000000ffff0e7224 */ /* 0x000fe400078e0a0e */
[----:B------:R-:W-:Y:S01]  /*7870*/  @!P3 IMAD.IADD R7, R7, 0x1, -R2 ;  /* 0x000000010707b824 */ /* 0x000fe200078e0a02 */
[----:B------:R0:W-:Y:S01]  /*7880*/  STL [R1+0x554], R0 ;  /* 0x0005540001007387 */ /* 0x0001e20000100800 */
[C---:B------:R-:W-:Y:S01]  /*7890*/  IMAD R8, R2.reuse, R14, R8 ;  /* 0x0000000e02087224 */ /* 0x040fe200078e0208 */
[----:B------:R-:W-:Y:S01]  /*78a0*/  IABS R11, R244 ;  /* 0x000000f4000b7213 */ /* 0x000fe20000000000 */
[----:B------:R-:W-:Y:S01]  /*78b0*/  @!P5 IMAD.IADD R5, R5, 0x1, -R2 ;  /* 0x000000010505d824 */ /* 0x000fe200078e0a02 */
[----:B------:R-:W-:Y:S01]  /*78c0*/  ISETP.GT.U32.AND P5, PT, R2, R7, PT ;  /* 0x000000070200720c */ /* 0x000fe20003fa4070 */
[----:B------:R-:W-:Y:S01]  /*78d0*/  IMAD.HI.U32 R14, R4, R12, RZ ;  /* 0x0000000c040e7227 */ /* 0x000fe200078e00ff */
[----:B------:R-:W-:-:S02]  /*78e0*/  ISETP.GE.AND P3, PT, R239, RZ, PT ;  /* 0x000000ffef00720c */ /* 0x000fc40003f66270 */
[----:B------:R-:W-:Y:S01]  /*78f0*/  ISETP.GT.U32.AND P0, PT, R2, R5, PT ;  /* 0x000000050200720c */ /* 0x000fe20003f04070 */
[----:B------:R-:W-:Y:S01]  /*7900*/  @!P2 IMAD.MOV R6, RZ, RZ, -R6 ;  /* 0x000000ffff06a224 */ /* 0x000fe200078e0a06 */
[----:B------:R-:W-:Y:S01]  /*7910*/  ISETP.GE.AND P2, PT, R245, RZ, PT ;  /* 0x000000fff500720c */ /* 0x000fe20003f46270 */
[----:B0-----:R-:W-:Y:S02]  /*7920*/  IMAD.MOV.U32 R0, RZ, RZ, R10 ;  /* 0x000000ffff007224 */ /* 0x001fe400078e000a */
[----:B------:R-:W-:Y:S01]  /*7930*/  IMAD.HI.U32 R13, R4, R11, RZ ;  /* 0x0000000b040d7227 */ /* 0x000fe200078e00ff */
[----:B------:R0:W-:Y:S03]  /*7940*/  STL [R1+0x550], R6 ;  /* 0x0005500601007387 */ /* 0x0001e60000100800 */
[----:B------:R-:W-:Y:S01]  /*7950*/  @!P6 IMAD.MOV R0, RZ, RZ, -R0 ;  /* 0x000000ffff00e224 */ /* 0x000fe200078e0a00 */
[----:B------:R-:W-:Y:S01]  /*7960*/  ISETP.GT.U32.AND P6, PT, R2, R8, PT ;  /* 0x000000080200720c */ /* 0x000fe20003fc4070 */
[----:B------:R-:W-:-:S02]  /*7970*/  IMAD.MOV R14, RZ, RZ, -R14 ;  /* 0x000000ffff0e7224 */ /* 0x000fc400078e0a0e */
[----:B------:R-:W-:Y:S01]  /*7980*/  @!P4 IMAD.IADD R9, R9, 0x1, -R2 ;  /* 0x000000010909c824 */ /* 0x000fe200078e0a02 */
[----:B------:R1:W-:Y:S01]  /*7990*/  STL [R1+0x54c], R0 ;  /* 0x00054c0001007387 */ /* 0x0003e20000100800 */
[----:B------:R-:W-:Y:S01]  /*79a0*/  IMAD.MOV R13, RZ, RZ, -R13 ;  /* 0x000000ffff0d7224 */ /* 0x000fe200078e0a0d */
[----:B------:R-:W-:Y:S01]  /*79b0*/  ISETP.GE.AND P4, PT, R238, RZ, PT ;  /* 0x000000ffee00720c */ /* 0x000fe20003f86270 */
[C---:B0-----:R-:W-:Y:S01]  /*79c0*/  IMAD R6, R2.reuse, R14, R12 ;  /* 0x0000000e02067224 */ /* 0x041fe200078e020c */
[C---:B------:R-:W-:Y:S01]  /*79d0*/  ISETP.GT.U32.AND P1, PT, R2.reuse, R9, PT ;  /* 0x000000090200720c */ /* 0x040fe20003f24070 */
[--C-:B------:R-:W-:Y:S02]  /*79e0*/  @!P5 IMAD.IADD R7, R7, 0x1, -R2.reuse ;  /* 0x000000010707d824 */ /* 0x100fe400078e0a02 */
[----:B------:R-:W-:Y:S01]  /*79f0*/  VIADD R245, R3, 0x19f ;  /* 0x0000019f03f57836 */ /* 0x000fe20000000000 */
[----:B------:R-:W-:Y:S01]  /*7a00*/  ISETP.GT.U32.AND P5, PT, R2, R6, PT ;  /* 0x000000060200720c */ /* 0x000fe20003fa4070 */
[----:B------:R-:W-:-:S02]  /*7a10*/  @!P6 IMAD.IADD R8, R8, 0x1, -R2 ;  /* 0x000000010808e824 */ /* 0x000fc400078e0a02 */
[C---:B-1----:R-:W-:Y:S01]  /*7a20*/  IMAD R0, R2.reuse, R13, R11 ;  /* 0x0000000d02007224 */ /* 0x042fe200078e020b */
[----:B------:R-:W-:Y:S01]  /*7a30*/  IABS R11, R245 ;  /* 0x000000f5000b7213 */ /* 0x000fe20000000000 */
[----:B------:R-:W-:Y:S02]  /*7a40*/  @!P3 IMAD.MOV R7, RZ, RZ, -R7 ;  /* 0x000000ffff07b224 */ /* 0x000fe400078e0a07 */
[--C-:B------:R-:W-:Y:S01]  /*7a50*/  @!P0 IMAD.IADD R5, R5, 0x1, -R2.reuse ;  /* 0x0000000105058824 */ /* 0x100fe200078e0a02 */
[----:B------:R-:W-:Y:S01]  /*7a60*/  ISETP.GT.U32.AND P6, PT, R2, R0, PT ;  /* 0x000000000200720c */ /* 0x000fe20003fc4070 */
[--C-:B------:R-:W-:Y:S01]  /*7a70*/  @!P1 IMAD.IADD R9, R9, 0x1, -R2.reuse ;  /* 0x0000000109099824 */ /* 0x100fe200078e0a02 */
[----:B------:R-:W-:Y:S01]  /*7a80*/  ISETP.GE.AND P1, PT, R247, RZ, PT ;  /* 0x000000fff700720c */ /* 0x000fe20003f26270 */
[----:B------:R-:W-:Y:S01]  /*7a90*/  VIADD R247, R3, 0x1a0 ;  /* 0x000001a003f77836 */ /* 0x000fe20000000000 */
[----:B------:R-:W-:Y:S01]  /*7aa0*/  ISETP.GE.AND P0, PT, R246, RZ, PT ;  /* 0x000000fff600720c */ /* 0x000fe20003f06270 */
[----:B------:R-:W-:Y:S01]  /*7ab0*/  @!P5 IMAD.IADD R6, R6, 0x1, -R2 ;  /* 0x000000010606d824 */ /* 0x000fe200078e0a02 */
[----:B------:R-:W-:Y:S01]  /*7ac0*/  ISETP.GT.U32.AND P5, PT, R2, R8, PT ;  /* 0x000000080200720c */ /* 0x000fe20003fa4070 */
[----:B------:R-:W-:Y:S01]  /*7ad0*/  IMAD.MOV.U32 R13, RZ, RZ, R9 ;  /* 0x000000ffff0d7224 */ /* 0x000fe200078e0009 */
[----:B------:R-:W-:Y:S01]  /*7ae0*/  IABS R15, R247 ;  /* 0x000000f7000f7213 */ /* 0x000fe20000000000 */
[----:B------:R-:W-:-:S04]  /*7af0*/  IMAD.HI.U32 R12, R4, R11, RZ ;  /* 0x0000000b040c7227 */ /* 0x000fc800078e00ff */
[----:B------:R-:W-:Y:S01]  /*7b00*/  @!P6 IMAD.IADD R0, R0, 0x1, -R2 ;  /* 0x000000010000e824 */ /* 0x000fe200078e0a02 */
[----:B------:R-:W-:Y:S01]  /*7b10*/  ISETP.GT.U32.AND P6, PT, R2, R6, PT ;  /* 0x000000060200720c */ /* 0x000fe20003fc4070 */
[----:B------:R-:W-:Y:S01]  /*7b20*/  @!P4 IMAD.MOV R13, RZ, RZ, -R13 ;  /* 0x000000ffff0dc224 */ /* 0x000fe200078e0a0d */
[----:B------:R-:W-:Y:S01]  /*7b30*/  ISETP.GE.AND P4, PT, R244, RZ, PT ;  /* 0x000000fff400720c */ /* 0x000fe20003f86270 */
[----:B------:R-:W-:Y:S01]  /*7b40*/  IMAD.HI.U32 R9, R4, R15, RZ ;  /* 0x0000000f04097227 */ /* 0x000fe200078e00ff */
[----:B------:R-:W-:Y:S02]  /*7b50*/  ISETP.GT.U32.AND P3, PT, R2, R0, PT ;  /* 0x000000000200720c */ /* 0x000fe40003f64070 */
[----:B------:R-:W-:Y:S01]  /*7b60*/  STL [R1+0x548], R13 ;  /* 0x0005480d01007387 */ /* 0x000fe20000100800 */
[----:B------:R-:W-:Y:S02]  /*7b70*/  IMAD.MOV R12, RZ, RZ, -R12 ;  /* 0x000000ffff0c7224 */ /* 0x000fe400078e0a0c */
[----:B------:R-:W-:Y:S01]  /*7b80*/  VIADD R246, R3, 0x19e ;  /* 0x0000019e03f67836 */ /* 0x000fe20000000000 */
[----:B------:R0:W-:Y:S01]  /*7b90*/  STL [R1+0x544], R7 ;  /* 0x0005440701007387 */ /* 0x0001e20000100800 */
[----:B------:R-:W-:-:S02]  /*7ba0*/  IMAD.MOV R9, RZ, RZ, -R9 ;  /* 0x000000ffff097224 */ /* 0x000fc400078e0a09 */
[--C-:B------:R-:W-:Y:S01]  /*7bb0*/  @!P6 IMAD.IADD R6, R6, 0x1, -R2.reuse ;  /* 0x000000010606e824 */ /* 0x100fe200078e0a02 */
[----:B------:R-:W-:Y:S01]  /*7bc0*/  IABS R10, R246 ;  /* 0x000000f6000a7213 */ /* 0x000fe20000000000 */
[----:B------:R-:W-:Y:S02]  /*7bd0*/  IMAD R15, R2, R9, R15 ;  /* 0x00000009020f7224 */ /* 0x000fe400078e020f */
[----:B------:R-:W-:Y:S02]  /*7be0*/  @!P5 IMAD.IADD R8, R8, 0x1, -R2 ;  /* 0x000000010808d824 */ /* 0x000fe400078e0a02 */
[----:B------:R-:W-:Y:S01]  /*7bf0*/  IMAD.HI.U32 R9, R4, R10, RZ ;  /* 0x0000000a04097227 */ /* 0x000fe200078e00ff */
[----:B------:R-:W-:-:S03]  /*7c00*/  ISETP.GT.U32.AND P5, PT, R2, R15, PT ;  /* 0x0000000f0200720c */ /* 0x000fc60003fa4070 */
[C---:B0-----:R-:W-:Y:S01]  /*7c10*/  IMAD R7, R2.reuse, R12, R11 ;  /* 0x0000000c02077224 */ /* 0x041fe200078e020b */
[----:B------:R-:W-:Y:S01]  /*7c20*/  IABS R12, R231 ;  /* 0x000000e7000c7213 */ /* 0x000fe20000000000 */
[----:B------:R-:W-:Y:S02]  /*7c30*/  IMAD.MOV R9, RZ, RZ, -R9 ;  /* 0x000000ffff097224 */ /* 0x000fe400078e0a09 */
[----:B------:R-:W-:Y:S01]  /*7c40*/  @!P2 IMAD.MOV R5, RZ, RZ, -R5 ;  /* 0x000000ffff05a224 */ /* 0x000fe200078e0a05 */
[C---:B------:R-:W-:Y:S01]  /*7c50*/  ISETP.GT.U32.AND P6, PT, R2.reuse, R7, PT ;  /* 0x000000070200720c */ /* 0x040fe20003fc4070 */
[----:B------:R-:W-:Y:S01]  /*7c60*/  IMAD R10, R2, R9, R10 ;  /* 0x00000009020a7224 */ /* 0x000fe200078e020a */
[----:B------:R-:W-:Y:S01]  /*7c70*/  ISETP.GE.AND P2, PT, R247, RZ, PT ;  /* 0x000000fff700720c */ /* 0x000fe20003f46270 */
[----:B------:R-:W-:Y:S01]  /*7c80*/  VIADD R247, R3, 0x19d ;  /* 0x0000019d03f77836 */ /* 0x000fe20000000000 */
[----:B------:R0:W-:Y:S01]  /*7c90*/  STL [R1+0x540], R5 ;  /* 0x0005400501007387 */ /* 0x0001e20000100800 */
[----:B------:R-:W-:Y:S01]  /*7ca0*/  @!P3 IMAD.IADD R0, R0, 0x1, -R2 ;  /* 0x000000010000b824 */ /* 0x000fe200078e0a02 */
[----:B------:R-:W-:Y:S01]  /*7cb0*/  ISETP.GT.U32.AND P3, PT, R2, R10, PT ;  /* 0x0000000a0200720c */ /* 0x000fe20003f64070 */
[----:B------:R-:W-:Y:S01]  /*7cc0*/  IMAD.MOV.U32 R13, RZ, RZ, R8 ;  /* 0x000000ffff0d7224 */ /* 0x000fe200078e0008 */
[----:B------:R-:W-:Y:S01]  /*7cd0*/  IABS R14, R247 ;  /* 0x000000f7000e7213 */ /* 0x000fe20000000000 */
[----:B------:R-:W-:-:S02]  /*7ce0*/  @!P5 IMAD.IADD R15, R15, 0x1, -R2 ;  /* 0x000000010f0fd824 */ /* 0x000fc400078e0a02 */
[----:B------:R-:W-:Y:S01]  /*7cf0*/  @!P1 IMAD.MOV R13, RZ, RZ, -R13 ;  /* 0x000000ffff0d9224 */ /* 0x000fe200078e0a0d */
[----:B------:R-:W-:Y:S01]  /*7d00*/  ISETP.GE.AND P1, PT, R245, RZ, PT ;  /* 0x000000fff500720c */ /* 0x000fe20003f26270 */
[----:B------:R-:W-:Y:S01]  /*7d10*/  @!P6 IMAD.IADD R7, R7, 0x1, -R2 ;  /* 0x000000010707e824 */ /* 0x000fe200078e0a02 */
[----:B------:R-:W-:Y:S01]  /*7d20*/  ISETP.GT.U32.AND P5, PT, R2, R15, PT ;  /* 0x0000000f0200720c */ /* 0x000fe20003fa4070 */
[----:B0-----:R-:W-:Y:S01]  /*7d30*/  IMAD.MOV.U32 R5, RZ, RZ, R6 ;  /* 0x000000ffff057224 */ /* 0x001fe200078e0006 */
[----:B------:R0:W-:Y:S01]  /*7d40*/  STL [R1+0x53c], R13 ;  /* 0x00053c0d01007387 */ /* 0x0001e20000100800 */
[----:B------:R-:W-:Y:S01]  /*7d50*/  IMAD.HI.U32 R6, R4, R14, RZ ;  /* 0x0000000e04067227 */ /* 0x000fe200078e00ff */
[----:B------:R-:W-:-:S03]  /*7d60*/  ISETP.GT.U32.AND P6, PT, R2, R7, PT ;  /* 0x000000070200720c */ /* 0x000fc60003fc4070 */
[----:B------:R-:W-:Y:S02]  /*7d70*/  VIADD R245, R3, 0x19c ;  /* 0x0000019c03f57836 */ /* 0x000fe40000000000 */
[----:B------:R-:W-:Y:S02]  /*7d80*/  IMAD.MOV R6, RZ, RZ, -R6 ;  /* 0x000000ffff067224 */ /* 0x000fe400078e0a06 */
[----:B------:R-:W-:Y:S01]  /*7d90*/  @!P0 IMAD.MOV R5, RZ, RZ, -R5 ;  /* 0x000000ffff058224 */ /* 0x000fe200078e0a05 */
[----:B0-----:R-:W-:Y:S01]  /*7da0*/  IABS R13, R245 ;  /* 0x000000f5000d7213 */ /* 0x001fe20000000000 */
[----:B------:R-:W-:Y:S01]  /*7db0*/  IMAD R14, R2, R6, R14 ;  /* 0x00000006020e7224 */ /* 0x000fe200078e020e */
[----:B------:R-:W-:Y:S01]  /*7dc0*/  ISETP.GE.AND P0, PT, R246, RZ, PT ;  /* 0x000000fff600720c */ /* 0x000fe20003f06270 */
[--C-:B------:R-:W-:Y:S01]  /*7dd0*/  @!P3 IMAD.IADD R10, R10, 0x1, -R2.reuse ;  /* 0x000000010a0ab824 */ /* 0x100fe200078e0a02 */
[----:B------:R0:W-:Y:S01]  /*7de0*/  STL [R1+0x538], R5 ;  /* 0x0005380501007387 */ /* 0x0001e20000100800 */
[----:B------:R-:W-:Y:S01]  /*7df0*/  @!P6 IMAD.IADD R7, R7, 0x1, -R2 ;  /* 0x000000010707e824 */ /* 0x000fe200078e0a02 */
[----:B------:R-:W-:Y:S01]  /*7e00*/  ISETP.GT.U32.AND P6, PT, R2, R14, PT ;  /* 0x0000000e0200720c */ /* 0x000fe20003fc4070 */
[----:B------:R-:W-:Y:S01]  /*7e10*/  IMAD.HI.U32 R6, R4, R12, RZ ;  /* 0x0000000c04067227 */ /* 0x000fe200078e00ff */
[----:B------:R-:W-:-:S03]  /*7e20*/  ISETP.GT.U32.AND P3, PT, R2, R10, PT ;  /* 0x0000000a0200720c */ /* 0x000fc60003f64070 */
[----:B------:R-:W-:Y:S01]  /*7e30*/  @!P5 IMAD.IADD R15, R15, 0x1, -R2 ;  /* 0x000000010f0fd824 */ /* 0x000fe200078e0a02 */
[----:B------:R-:W-:Y:S01]  /*7e40*/  ISETP.GE.AND P5, PT, R247, RZ, PT ;  /* 0x000000fff700720c */ /* 0x000fe20003fa6270 */
[----:B------:R-:W-:Y:S02]  /*7e50*/  VIADD R247, R3, 0x199 ;  /* 0x0000019903f77836 */ /* 0x000fe40000000000 */
[----:B0-----:R-:W-:-:S04]  /*7e60*/  IMAD.HI.U32 R5, R4, R13, RZ ;  /* 0x0000000d04057227 */ /* 0x001fc800078e00ff */
[----:B------:R-:W-:Y:S02]  /*7e70*/  IMAD.MOV R8, RZ, RZ, -R5 ;  /* 0x000000ffff087224 */ /* 0x000fe400078e0a05 */
[----:B------:R-:W-:Y:S02]  /*7e80*/  IMAD.MOV R6, RZ, RZ, -R6 ;  /* 0x000000ffff067224 */ /* 0x000fe400078e0a06 */
[----:B------:R-:W-:Y:S02]  /*7e90*/  VIADD R236, R3, 0x19a ;  /* 0x0000019a03ec7836 */ /* 0x000fe40000000000 */
[C---:B------:R-:W-:Y:S01]  /*7ea0*/  IMAD R13, R2.reuse, R8, R13 ;  /* 0x00000008020d7224 */ /* 0x040fe200078e020d */
[----:B------:R-:W-:Y:S01]  /*7eb0*/  IABS R8, R247 ;  /* 0x000000f700087213 */ /* 0x000fe20000000000 */
[----:B------:R-:W-:Y:S01]  /*7ec0*/  IMAD R12, R2, R6, R12 ;  /* 0x00000006020c7224 */ /* 0x000fe200078e020c */
[----:B------:R-:W-:Y:S01]  /*7ed0*/  IABS R11, R236 ;  /* 0x000000ec000b7213 */ /* 0x000fe20000000000 */
[----:B------:R-:W-:-:S02]  /*7ee0*/  @!P6 IMAD.IADD R14, R14, 0x1, -R2 ;  /* 0x000000010e0ee824 */ /* 0x000fc400078e0a02 */
[----:B------:R-:W-:Y:S01]  /*7ef0*/  @!P3 IMAD.IADD R10, R10, 0x1, -R2 ;  /* 0x000000010a0ab824 */ /* 0x000fe200078e0a02 */
[----:B------:R-:W-:Y:S01]  /*7f00*/  ISETP.GT.U32.AND P6, PT, R2, R12, PT ;  /* 0x0000000c0200720c */ /* 0x000fe20003fc4070 */
[----:B------:R-:W-:Y:S01]  /*7f10*/  IMAD.HI.U32 R16, R4, R8, RZ ;  /* 0x0000000804107227 */ /* 0x000fe200078e00ff */
[----:B------:R-:W-:-:S03]  /*7f20*/  ISETP.GT.U32.AND P3, PT, R2, R13, PT ;  /* 0x0000000d0200720c */ /* 0x000fc60003f64070 */
[----:B------:R-:W-:-:S04]  /*7f30*/  IMAD.HI.U32 R5, R4, R11, RZ ;  /* 0x0000000b04057227 */ /* 0x000fc800078e00ff */
[----:B------:R-:W-:Y:S02]  /*7f40*/  IMAD.MOV R16, RZ, RZ, -R16 ;  /* 0x000000ffff107224 */ /* 0x000fe400078e0a10 */
[----:B------:R-:W-:Y:S02]  /*7f50*/  IMAD.MOV R5, RZ, RZ, -R5 ;  /* 0x000000ffff057224 */ /* 0x000fe400078e0a05 */
[----:B------:R-:W-:Y:S02]  /*7f60*/  VIADD R237, R3, 0x198 ;  /* 0x0000019803ed7836 */ /* 0x000fe40000000000 */
[C---:B------:R-:W-:Y:S02]  /*7f70*/  IMAD R8, R2.reuse, R16, R8 ;  /* 0x0000001002087224 */ /* 0x040fe400078e0208 */
[----:B------:R-:W-:Y:S01]  /*7f80*/  IMAD R11, R2, R5, R11 ;  /* 0x00000005020b7224 */ /* 0x000fe200078e020b */
[----:B------:R-:W-:Y:S01]  /*7f90*/  IABS R9, R237 ;  /* 0x000000ed00097213 */ /* 0x000fe20000000000 */
[--C-:B------:R-:W-:Y:S01]  /*7fa0*/  @!P6 IMAD.IADD R12, R12, 0x1, -R2.reuse ;  /* 0x000000010c0ce824 */ /* 0x100fe200078e0a02 */
[C---:B------:R-:W-:Y:S01]  /*7fb0*/  ISETP.GT.U32.AND P6, PT, R2.reuse, R8, PT ;  /* 0x000000080200720c */ /* 0x040fe20003fc4070 */
[----:B------:R-:W-:Y:S01]  /*7fc0*/  @!P3 IMAD.IADD R13, R13, 0x1, -R2 ;  /* 0x000000010d0db824 */ /* 0x000fe200078e0a02 */
[C---:B------:R-:W-:Y:S01]  /*7fd0*/  ISETP.GT.U32.AND P3, PT, R2.reuse, R11, PT ;  /* 0x0000000b0200720c */ /* 0x040fe20003f64070 */
[----:B------:R-:W-:Y:S01]  /*7fe0*/  @!P4 IMAD.MOV R0, RZ, RZ, -R0 ;  /* 0x000000ffff00c224 */ /* 0x000fe200078e0a00 */
[----:B------:R-:W-:Y:S01]  /*7ff0*/  ISETP.GT.U32.AND P4, PT, R2, R14, PT ;  /* 0x0000000e0200720c */ /* 0x000fe20003f84070 */
[----:B------:R-:W-:-:S03]  /*8000*/  IMAD.HI.U32 R20, R4, R9, RZ ;  /* 0x0000000904147227 */ /* 0x000fc600078e00ff */
[----:B------:R0:W-:Y:S01]  /*8010*/  STL [R1+0x534], R0 ;  /* 0x0005340001007387 */ /* 0x0001e20000100800 */
[C---:B------:R-:W-:Y:S02]  /*8020*/  VIADD R238, R3.reuse, 0x197 ;  /* 0x0000019703ee7836 */ /* 0x040fe40000000000 */
[C---:B------:R-:W-:Y:S02]  /*8030*/  VIADD R239, R3.reuse, 0x196 ;  /* 0x0000019603ef7836 */ /* 0x040fe40000000000 */
[----:B------:R-:W-:Y:S01]  /*8040*/  VIADD R246, R3, 0x195 ;  /* 0x0000019503f67836 */ /* 0x000fe20000000000 */
[----:B------:R-:W-:Y:S01]  /*8050*/  IABS R6, R238 ;  /* 0x000000ee00067213 */ /* 0x000fe20000000000 */
[----:B------:R-:W-:Y:S01]  /*8060*/  IMAD.MOV R20, RZ, RZ, -R20 ;  /* 0x000000ffff147224 */ /* 0x000fe200078e0a14 */
[----:B------:R-:W-:Y:S01]  /*8070*/  IABS R5, R239 ;  /* 0x000000ef00057213 */ /* 0x000fe20000000000 */
[----:B------:R-:W-:Y:S01]  /*8080*/  @!P6 IMAD.IADD R8, R8, 0x1, -R2 ;  /* 0x000000010808e824 */ /* 0x000fe200078e0a02 */
[----:B------:R-:W-:Y:S01]  /*8090*/  IABS R16, R246 ;  /* 0x000000f600107213 */ /* 0x000fe20000000000 */
[----:B------:R-:W-:-:S02]  /*80a0*/  IMAD R9, R2, R20, R9 ;  /* 0x0000001402097224 */ /* 0x000fc400078e0209 */
[----:B------:R-:W-:Y:S01]  /*80b0*/  @!P2 IMAD.MOV R15, RZ, RZ, -R15 ;  /* 0x000000ffff0fa224 */ /* 0x000fe200078e0a0f */
[C---:B------:R-:W-:Y:S01]  /*80c0*/  ISETP.GT.U32.AND P2, PT, R2.reuse, R13, PT ;  /* 0x0000000d0200720c */ /* 0x040fe20003f44070 */
[----:B------:R-:W-:Y:S01]  /*80d0*/  @!P3 IMAD.IADD R11, R11, 0x1, -R2 ;  /* 0x000000010b0bb824 */ /* 0x000fe200078e0a02 */
[C---:B------:R-:W-:Y:S01]  /*80e0*/  ISETP.GT.U32.AND P6, PT, R2.reuse, R8, PT ;  /* 0x000000080200720c */ /* 0x040fe20003fc4070 */
[----:B0-----:R-:W-:Y:S01]  /*80f0*/  IMAD.MOV.U32 R0, RZ, RZ, R10 ;  /* 0x000000ffff007224 */ /* 0x001fe200078e000a */
[----:B------:R-:W-:Y:S01]  /*8100*/  STL [R1+0x530], R15 ;  /* 0x0005300f01007387 */ /* 0x000fe20000100800 */
[----:B------:R-:W-:Y:S01]  /*8110*/  @!P1 IMAD.MOV R7, RZ, RZ, -R7 ;  /* 0x000000ffff079224 */ /* 0x000fe200078e0a07 */
[----:B------:R-:W-:Y:S01]  /*8120*/  ISETP.GT.U32.AND P1, PT, R2, R12, PT ;  /* 0x0000000c0200720c */ /* 0x000fe20003f24070 */
[C---:B------:R-:W-:Y:S01]  /*8130*/  IMAD.HI.U32 R19, R4.reuse, R6, RZ ;  /* 0x0000000604137227 */ /* 0x040fe200078e00ff */
[----:B------:R-:W-:Y:S02]  /*8140*/  ISETP.GE.AND P3, PT, R245, RZ, PT ;  /* 0x000000fff500720c */ /* 0x000fe40003f66270 */
[----:B------:R-:W-:Y:S01]  /*8150*/  STL [R1+0x52c], R7 ;  /* 0x00052c0701007387 */ /* 0x000fe20000100800 */
[----:B------:R-:W-:-:S04]  /*8160*/  IMAD.HI.U32 R18, R4, R5, RZ ;  /* 0x0000000504127227 */ /* 0x000fc800078e00ff */
[----:B------:R-:W-:Y:S01]  /*8170*/  @!P4 IMAD.IADD R14, R14, 0x1, -R2 ;  /* 0x000000010e0ec824 */ /* 0x000fe200078e0a02 */
[----:B------:R-:W-:Y:S01]  /*8180*/  ISETP.GT.U32.AND P4, PT, R2, R9, PT ;  /* 0x000000090200720c */ /* 0x000fe20003f84070 */
[----:B------:R-:W-:-:S04]  /*8190*/  IMAD.HI.U32 R17, R4, R16, RZ ;  /* 0x0000001004117227 */ /* 0x000fc800078e00ff */
[----:B------:R-:W-:Y:S01]  /*81a0*/  @!P0 IMAD.MOV R0, RZ, RZ, -R0 ;  /* 0x000000ffff008224 */ /* 0x000fe200078e0a00 */
[C---:B------:R-:W-:Y:S01]  /*81b0*/  ISETP.GT.U32.AND P0, PT, R2.reuse, R11, PT ;  /* 0x0000000b0200720c */ /* 0x040fe20003f04070 */
[----:B------:R-:W-:Y:S02]  /*81c0*/  IMAD.MOV R19, RZ, RZ, -R19 ;  /* 0x000000ffff137224 */ /* 0x000fe400078e0a13 */
[----:B------:R-:W-:Y:S01]  /*81d0*/  IMAD.MOV R18, RZ, RZ, -R18 ;  /* 0x000000ffff127224 */ /* 0x000fe200078e0a12 */
[----:B------:R0:W-:Y:S01]  /*81e0*/  STL [R1+0x528], R0 ;  /* 0x0005280001007387 */ /* 0x0001e20000100800 */
[----:B------:R-:W-:Y:S02]  /*81f0*/  IMAD.MOV R17, RZ, RZ, -R17 ;  /* 0x000000ffff117224 */ /* 0x000fe400078e0a11 */
[----:B------:R-:W-:Y:S02]  /*8200*/  VIADD R244, R3, 0x194 ;  /* 0x0000019403f47836 */ /* 0x000fe40000000000 */
[----:B------:R-:W-:-:S02]  /*8210*/  IMAD R6, R2, R19, R6 ;  /* 0x0000001302067224 */ /* 0x000fc400078e0206 */
[C---:B------:R-:W-:Y:S01]  /*8220*/  IMAD R5, R2.reuse, R18, R5 ;  /* 0x0000001202057224 */ /* 0x040fe200078e0205 */
[----:B------:R-:W-:Y:S01]  /*8230*/  IABS R10, R244 ;  /* 0x000000f4000a7213 */ /* 0x000fe20000000000 */
[----:B------:R-:W-:Y:S01]  /*8240*/  @!P2 IMAD.IADD R13, R13, 0x1, -R2 ;  /* 0x000000010d0da824 */ /* 0x000fe200078e0a02 */
[C---:B------:R-:W-:Y:S01]  /*8250*/  ISETP.GT.U32.AND P2, PT, R2.reuse, R6, PT ;  /* 0x000000060200720c */ /* 0x040fe20003f44070 */
[----:B0-----:R-:W-:Y:S02]  /*8260*/  IMAD R0, R2, R17, R16 ;  /* 0x0000001102007224 */ /* 0x001fe400078e0210 */
[--C-:B------:R-:W-:Y:S01]  /*8270*/  @!P1 IMAD.IADD R12, R12, 0x1, -R2.reuse ;  /* 0x000000010c0c9824 */ /* 0x100fe200078e0a02 */
[----:B------:R-:W-:Y:S01]  /*8280*/  ISETP.GT.U32.AND P1, PT, R2, R5, PT ;  /* 0x000000050200720c */ /* 0x000fe20003f24070 */
[--C-:B------:R-:W-:Y:S01]  /*8290*/  @!P6 IMAD.IADD R8, R8, 0x1, -R2.reuse ;  /* 0x000000010808e824 */ /* 0x100fe200078e0a02 */
[----:B------:R-:W-:Y:S01]  /*82a0*/  ISETP.GT.U32.AND P6, PT, R2, R0, PT ;  /* 0x000000000200720c */ /* 0x000fe20003fc4070 */
[--C-:B------:R-:W-:Y:S01]  /*82b0*/  @!P4 IMAD.IADD R9, R9, 0x1, -R2.reuse ;  /* 0x000000010909c824 */ /* 0x100fe200078e0a02 */
[----:B------:R-:W-:Y:S01]  /*82c0*/  ISETP.GE.AND P4, PT, R236, RZ, PT ;  /* 0x000000ffec00720c */ /* 0x000fe20003f86270 */
[----:B------:R-:W-:Y:S01]  /*82d0*/  @!P0 IMAD.IADD R11, R11, 0x1, -R2 ;  /* 0x000000010b0b8824 */ /* 0x000fe200078e0a02 */
[----:B------:R-:W-:Y:S01]  /*82e0*/  ISETP.GE.AND P0, PT, R231, RZ, PT ;  /* 0x000000ffe700720c */ /* 0x000fe20003f06270 */
[----:B------:R-:W-:-:S04]  /*82f0*/  IMAD.HI.U32 R16, R4, R10, RZ ;  /* 0x0000000a04107227 */ /* 0x000fc800078e00ff */
[----:B------:R-:W-:Y:S02]  /*8300*/  IMAD.MOV R16, RZ, RZ, -R16 ;  /* 0x000000ffff107224 */ /* 0x000fe400078e0a10 */
[----:B------:R-:W-:Y:S01]  /*8310*/  @!P2 IMAD.IADD R6, R6, 0x1, -R2 ;  /* 0x000000010606a824 */ /* 0x000fe200078e0a02 */
[----:B------:R-:W-:Y:S01]  /*8320*/  ISETP.GE.AND P2, PT, R247, RZ, PT ;  /* 0x000000fff700720c */ /* 0x000fe20003f46270 */
[----:B------:R-:W-:Y:S02]  /*8330*/  IMAD R10, R2, R16, R10 ;  /* 0x00000010020a7224 */ /* 0x000fe400078e020a */
[--C-:B------:R-:W-:Y:S01]  /*8340*/  @!P1 IMAD.IADD R5, R5, 0x1, -R2.reuse ;  /* 0x0000000105059824 */ /* 0x100fe200078e0a02 */
[----:B------:R-:W-:Y:S01]  /*8350*/  ISETP.GE.AND P1, PT, R237, RZ, PT ;  /* 0x000000ffed00720c */ /* 0x000fe20003f26270 */
[C---:B------:R-:W-:Y:S02]  /*8360*/  VIADD R245, R3.reuse, 0x193 ;  /* 0x0000019303f57836 */ /* 0x040fe40000000000 */
[----:B------:R-:W-:Y:S01]  /*8370*/  @!P6 IMAD.IADD R0, R0, 0x1, -R2 ;  /* 0x000000010000e824 */ /* 0x000fe200078e0a02 */
[C---:B------:R-:W-:Y:S01]  /*8380*/  ISETP.GT.U32.AND P6, PT, R2.reuse, R9, PT ;  /* 0x000000090200720c */ /* 0x040fe20003fc4070 */
[----:B------:R-:W-:Y:S01]  /*8390*/  @!P4 IMAD.MOV R11, RZ, RZ, -R11 ;  /* 0x000000ffff0bc224 */ /* 0x000fe200078e0a0b */
[C---:B------:R-:W-:Y:S01]  /*83a0*/  ISETP.GT.U32.AND P4, PT, R2.reuse, R10, PT ;  /* 0x0000000a0200720c */ /* 0x040fe20003f84070 */
[----:B------:R-:W-:Y:S01]  /*83b0*/  @!P3 IMAD.MOV R13, RZ, RZ, -R13 ;  /* 0x000000ffff0db224 */ /* 0x000fe200078e0a0d */
[C---:B------:R-:W-:Y:S01]  /*83c0*/  ISETP.GT.U32.AND P3, PT, R2.reuse, R6, PT ;  /* 0x000000060200720c */ /* 0x040fe20003f64070 */
[----:B------:R-:W-:Y:S01]  /*83d0*/  @!P0 IMAD.MOV R12, RZ, RZ, -R12 ;  /* 0x000000ffff0c8224 */ /* 0x000fe200078e0a0c */
[C---:B------:R-:W-:Y:S01]  /*83e0*/  ISETP.GT.U32.AND P0, PT, R2.reuse, R5, PT ;  /* 0x000000050200720c */ /* 0x040fe20003f04070 */
[----:B------:R-:W-:Y:S01]  /*83f0*/  @!P5 IMAD.MOV R14, RZ, RZ, -R14 ;  /* 0x000000ffff0ed224 */ /* 0x000fe200078e0a0e */
[----:B------:R-:W-:Y:S01]  /*8400*/  IABS R7, R245 ;  /* 0x000000f500077213 */ /* 0x000fe20000000000 */
[----:B------:R-:W-:Y:S01]  /*8410*/  VIADD R247, R3, 0x192 ;  /* 0x0000019203f77836 */ /* 0x000fe20000000000 */
[----:B------:R-:W-:Y:S01]  /*8420*/  ISETP.GT.U32.AND P5, PT, R2, R0, PT ;  /* 0x000000000200720c */ /* 0x000fe20003fa4070 */
[----:B------:R-:W-:Y:S01]  /*8430*/  @!P2 IMAD.MOV R8, RZ, RZ, -R8 ;  /* 0x000000ffff08a224 */ /* 0x000fe200078e0a08 */
[----:B------:R-:W-:Y:S01]  /*8440*/  ISETP.GE.AND P2, PT, R238, RZ, PT ;  /* 0x000000ffee00720c */ /* 0x000fe20003f46270 */
[----:B------:R-:W-:Y:S01]  /*8450*/  IMAD.HI.U32 R15, R4, R7, RZ ;  /* 0x00000007040f7227 */ /* 0x000fe200078e00ff */
[----:B------:R-:W-:Y:S03]  /*8460*/  STL [R1+0x524], R14 ;  /* 0x0005240e01007387 */ /* 0x000fe60000100800 */
[----:B------:R-:W-:Y:S01]  /*8470*/  IMAD.MOV R15, RZ, RZ, -R15 ;  /* 0x000000ffff0f7224 */ /* 0x000fe200078e0a0f */
[----:B------:R-:W-:Y:S01]  /*8480*/  STL [R1+0x520], R13 ;  /* 0x0005200d01007387 */ /* 0x000fe20000100800 */
[----:B------:R-:W-:-:S02]  /*8490*/  @!P6 IMAD.IADD R9, R9, 0x1, -R2 ;  /* 0x000000010909e824 */ /* 0x000fc400078e0a02 */
[--C-:B------:R-:W-:Y:S01]  /*84a0*/  @!P4 IMAD.IADD R10, R10, 0x1, -R2.reuse ;  /* 0x000000010a0ac824 */ /* 0x100fe200078e0a02 */
[----:B------:R0:W-:Y:S01]  /*84b0*/  STL [R1+0x51c], R12 ;  /* 0x00051c0c01007387 */ /* 0x0001e20000100800 */
[--C-:B------:R-:W-:Y:S01]  /*84c0*/  @!P3 IMAD.IADD R6, R6, 0x1, -R2.reuse ;  /* 0x000000010606b824 */ /* 0x100fe200078e0a02 */
[----:B------:R-:W-:Y:S01]  /*84d0*/  ISETP.GE.AND P3, PT, R239, RZ, PT ;  /* 0x000000ffef00720c */ /* 0x000fe20003f66270 */
[----:B------:R-:W-:Y:S01]  /*84e0*/  @!P0 IMAD.IADD R5, R5, 0x1, -R2 ;  /* 0x0000000105058824 */ /* 0x000fe200078e0a02 */
[----:B------:R-:W-:Y:S01]  /*84f0*/  ISETP.GE.AND P0, PT, R246, RZ, PT ;  /* 0x000000fff600720c */ /* 0x000fe20003f06270 */
[C---:B------:R-:W-:Y:S01]  /*8500*/  IMAD R7, R2.reuse, R15, R7 ;  /* 0x0000000f02077224 */ /* 0x040fe200078e0207 */
[----:B------:R-:W-:Y:S01]  /*8510*/  IABS R15, R247 ;  /* 0x000000f7000f7213 */ /* 0x000fe20000000000 */
[----:B------:R-:W-:Y:S01]  /*8520*/  VIADD R246, R3, 0x191 ;  /* 0x0000019103f67836 */ /* 0x000fe20000000000 */
[----:B------:R1:W-:Y:S01]  /*8530*/  STL [R1+0x518], R11 ;  /* 0x0005180b01007387 */ /* 0x0003e20000100800 */
[----:B------:R-:W-:Y:S01]  /*8540*/  @!P1 IMAD.MOV R9, RZ, RZ, -R9 ;  /* 0x000000ffff099224 */ /* 0x000fe200078e0a09 */
[C---:B------:R-:W-:Y:S01]  /*8550*/  ISETP.GT.U32.AND P1, PT, R2.reuse, R10, PT ;  /* 0x0000000a0200720c */ /* 0x040fe20003f24070 */
[----:B0-----:R-:W-:Y:S01]  /*8560*/  IMAD.MOV.U32 R12, RZ, RZ, R6 ;  /* 0x000000ffff0c7224 */ /* 0x001fe200078e0006 */
[----:B------:R0:W-:Y:S01]  /*8570*/  STL [R1+0x514], R8 ;  /* 0x0005140801007387 */ /* 0x0001e20000100800 */
[----:B------:R-:W-:Y:S01]  /*8580*/  ISETP.GT.U32.AND P6, PT, R2, R7, PT ;  /* 0x000000070200720c */ /* 0x000fe20003fc4070 */
[----:B------:R-:W-:Y:S01]  /*8590*/  @!P5 IMAD.IADD R0, R0, 0x1, -R2 ;  /* 0x000000010000d824 */ /* 0x000fe200078e0a02 */
[----:B------:R-:W-:Y:S01]  /*85a0*/  ISETP.GE.AND P5, PT, R244, RZ, PT ;  /* 0x000000fff400720c */ /* 0x000fe20003fa6270 */
[----:B------:R-:W-:Y:S01]  /*85b0*/  @!P2 IMAD.MOV R12, RZ, RZ, -R12 ;  /* 0x000000ffff0ca224 */ /* 0x000fe200078e0a0c */
[----:B------:R-:W-:Y:S01]  /*85c0*/  STL [R1+0x50c], R9 ;  /* 0x00050c0901007387 */ /* 0x000fe20000100800 */
[----:B-1----:R-:W-:Y:S01]  /*85d0*/  IABS R11, R246 ;  /* 0x000000f6000b7213 */ /* 0x002fe20000000000 */
[----:B------:R-:W-:Y:S01]  /*85e0*/  @!P3 IMAD.MOV R5, RZ, RZ, -R5 ;  /* 0x000000ffff05b224 */ /* 0x000fe200078e0a05 */
[----:B------:R-:W-:Y:S01]  /*85f0*/  ISETP.GE.AND P3, PT, R247, RZ, PT ;  /* 0x000000fff700720c */ /* 0x000fe20003f66270 */
[----:B------:R-:W-:Y:S01]  /*8600*/  @!P0 IMAD.MOV R0, RZ, RZ, -R0 ;  /* 0x000000ffff008224 */ /* 0x000fe200078e0a00 */
[----:B------:R-:W-:Y:S01]  /*8610*/  STL [R1+0x508], R12 ;  /* 0x0005080c01007387 */ /* 0x000fe20000100800 */
[----:B0-----:R-:W-:Y:S01]  /*8620*/  IMAD.HI.U32 R8, R4, R15, RZ ;  /* 0x0000000f04087227 */ /* 0x001fe200078e00ff */
[----:B------:R-:W-:-:S02]  /*8630*/  ISETP.GE.AND P0, PT, R246, RZ, PT ;  /* 0x000000fff600720c */ /* 0x000fc40003f06270 */
[----:B------:R-:W-:Y:S01]  /*8640*/  STL [R1+0x504], R5 ;  /* 0x0005040501007387 */ /* 0x000fe20000100800 */
[----:B------:R-:W-:Y:S01]  /*8650*/  IMAD.MOV R8, RZ, RZ, -R8 ;  /* 0x000000ffff087224 */ /* 0x000fe200078e0a08 */
[----:B------:R-:W-:Y:S01]  /*8660*/  ISETP.GE.AND P4, PT, R245, RZ, PT ;  /* 0x000000fff500720c */ /* 0x000fe20003f86270 */
[----:B------:R-:W-:Y:S01]  /*8670*/  IMAD.HI.U32 R6, R4, R11, RZ ;  /* 0x0000000b04067227 */ /* 0x000fe200078e00ff */
[----:B------:R0:W-:Y:S03]  /*8680*/  STL [R1+0x500], R0 ;  /* 0x0005000001007387 */ /* 0x0001e60000100800 */
[----:B------:R-:W-:Y:S02]  /*8690*/  IMAD R8, R2, R8, R15 ;  /* 0x0000000802087224 */ /* 0x000fe400078e020f */
[----:B------:R-:W-:Y:S02]  /*86a0*/  IMAD.MOV R6, RZ, RZ, -R6 ;  /* 0x000000ffff067224 */ /* 0x000fe400078e0a06 */
[----:B------:R-:W-:-:S02]  /*86b0*/  @!P1 IMAD.IADD R10, R10, 0x1, -R2 ;  /* 0x000000010a0a9824 */ /* 0x000fc400078e0a02 */
[----:B------:R-:W-:Y:S01]  /*86c0*/  @!P6 IMAD.IADD R7, R7, 0x1, -R2 ;  /* 0x000000010707e824 */ /* 0x000fe200078e0a02 */
[C---:B------:R-:W-:Y:S01]  /*86d0*/  ISETP.GT.U32.AND P6, PT, R2.reuse, R8, PT ;  /* 0x000000080200720c */ /* 0x040fe20003fc4070 */
[C---:B0-----:R-:W-:Y:S02]  /*86e0*/  IMAD R0, R2.reuse, R6, R11 ;  /* 0x0000000602007224 */ /* 0x041fe400078e020b */
[----:B------:R-:W-:Y:S01]  /*86f0*/  IMAD.MOV.U32 R9, RZ, RZ, R10 ;  /* 0x000000ffff097224 */ /* 0x000fe200078e000a */
[C---:B------:R-:W-:Y:S01]  /*8700*/  ISETP.GT.U32.AND P2, PT, R2.reuse, R7, PT ;  /* 0x000000070200720c */ /* 0x040fe20003f44070 */
[C---:B------:R-:W-:Y:S02]  /*8710*/  VIADD R247, R3.reuse, 0x190 ;  /* 0x0000019003f77836 */ /* 0x040fe40000000000 */
[----:B------:R-:W-:Y:S01]  /*8720*/  @!P5 IMAD.MOV R9, RZ, RZ, -R9 ;  /* 0x000000ffff09d224 */ /* 0x000fe200078e0a09 */
[----:B------:R-:W-:Y:S01]  /*8730*/  ISETP.GT.U32.AND P5, PT, R2, R0, PT ;  /* 0x000000000200720c */ /* 0x000fe20003fa4070 */
[C---:B------:R-:W-:Y:S01]  /*8740*/  VIADD R246, R3.reuse, 0x18e ;  /* 0x0000018e03f67836 */ /* 0x040fe20000000000 */
[----:B------:R-:W-:Y:S01]  /*8750*/  IABS R12, R247 ;  /* 0x000000f7000c7213 */ /* 0x000fe20000000000 */
[----:B------:R-:W-:Y:S01]  /*8760*/  VIADD R238, R3, 0x18c ;  /* 0x0000018c03ee7836 */ /* 0x000fe20000000000 */
[----:B------:R-:W-:Y:S01]  /*8770*/  ISETP.GE.AND P1, PT, R247, RZ, PT ;  /* 0x000000fff700720c */ /* 0x000fe20003f26270 */
[----:B------:R-:W-:Y:S01]  /*8780*/  @!P6 IMAD.IADD R8, R8, 0x1, -R2 ;  /* 0x000000010808e824 */ /* 0x000fe200078e0a02 */
[----:B------:R-:W-:Y:S01]  /*8790*/  IABS R10, R246 ;  /* 0x000000f6000a7213 */ /* 0x000fe20000000000 */
[----:B------:R-:W-:Y:S01]  /*87a0*/  VIADD R247, R3, 0x18f ;  /* 0x0000018f03f77836 */ /* 0x000fe20000000000 */
[----:B------:R0:W-:Y:S01]  /*87b0*/  STL [R1+0x4fc], R9 ;  /* 0x0004fc0901007387 */ /* 0x0001e20000100800 */
[----:B------:R-:W-:Y:S01]  /*87c0*/  IMAD.HI.U32 R5, R4, R12, RZ ;  /* 0x0000000c04057227 */ /* 0x000fe200078e00ff */
[----:B------:R-:W-:-:S02]  /*87d0*/  ISETP.GT.U32.AND P6, PT, R2, R8, PT ;  /* 0x000000080200720c */ /* 0x000fc40003fc4070 */
[----:B------:R-:W-:Y:S01]  /*87e0*/  IABS R11, R247 ;  /* 0x000000f7000b7213 */ /* 0x000fe20000000000 */
[--C-:B------:R-:W-:Y:S02]  /*87f0*/  @!P5 IMAD.IADD R0, R0, 0x1, -R2.reuse ;  /* 0x000000010000d824 */ /* 0x100fe400078e0a02 */
[----:B------:R-:W-:Y:S02]  /*8800*/  IMAD.MOV R5, RZ, RZ, -R5 ;  /* 0x000000ffff057224 */ /* 0x000fe400078e0a05 */
[----:B------:R-:W-:Y:S01]  /*8810*/  @!P2 IMAD.IADD R7, R7, 0x1, -R2 ;  /* 0x000000010707a824 */ /* 0x000fe200078e0a02 */
[C---:B------:R-:W-:Y:S01]  /*8820*/  ISETP.GT.U32.AND P5, PT, R2.reuse, R0, PT ;  /* 0x000000000200720c */ /* 0x040fe20003fa4070 */
[----:B------:R-:W-:Y:S01]  /*8830*/  IMAD R12, R2, R5, R12 ;  /* 0x00000005020c7224 */ /* 0x000fe200078e020c */
[----:B------:R-:W-:Y:S01]  /*8840*/  ISETP.GE.AND P2, PT, R247, RZ, PT ;  /* 0x000000fff700720c */ /* 0x000fe20003f46270 */
[----:B------:R-:W-:Y:S01]  /*8850*/  IMAD.HI.U32 R5, R4, R11, RZ ;  /* 0x0000000b04057227 */ /* 0x000fe200078e00ff */
[----:B0-----:R-:W-:-:S03]  /*8860*/  IABS R9, R238 ;  /* 0x000000ee00097213 */ /* 0x001fc60000000000 */
[----:B------:R-:W-:Y:S02]  /*8870*/  VIADD R247, R3, 0x18d ;  /* 0x0000018d03f77836 */ /* 0x000fe40000000000 */
[----:B------:R-:W-:Y:S02]  /*8880*/  IMAD.MOV R5, RZ, RZ, -R5 ;  /* 0x000000ffff057224 */ /* 0x000fe400078e0a05 */
[----:B------:R-:W-:Y:S01]  /*8890*/  IMAD.HI.U32 R14, R4, R10, RZ ;  /* 0x0000000a040e7227 */ /* 0x000fe200078e00ff */
[----:B------:R-:W-:-:S03]  /*88a0*/  IABS R6, R247 ;  /* 0x000000f700067213 */ /* 0x000fc60000000000 */
[----:B------:R-:W-:Y:S01]  /*88b0*/  @!P6 IMAD.IADD R8, R8, 0x1, -R2 ;  /* 0x000000010808e824 */ /* 0x000fe200078e0a02 */
[C---:B------:R-:W-:Y:S01]  /*88c0*/  ISETP.GT.U32.AND P6, PT, R2.reuse, R12, PT ;  /* 0x0000000c0200720c */ /* 0x040fe20003fc4070 */
[----:B------:R-:W-:Y:S02]  /*88d0*/  IMAD R11, R2, R5, R11 ;  /* 0x00000005020b7224 */ /* 0x000fe400078e020b */
[----:B------:R-:W-:Y:S02]  /*88e0*/  IMAD.MOV R14, RZ, RZ, -R14 ;  /* 0x000000ffff0e7224 */ /* 0x000fe400078e0a0e */
[----:B------:R-:W-:Y:S01]  /*88f0*/  @!P4 IMAD.MOV R7, RZ, RZ, -R7 ;  /* 0x000000ffff07c224 */ /* 0x000fe200078e0a07 */
[----:B------:R-:W-:Y:S01]  /*8900*/  ISETP.GE.AND P4, PT, R246, RZ, PT ;  /* 0x000000fff600720c */ /* 0x000fe20003f86270 */
[----:B------:R-:W-:-:S03]  /*8910*/  IMAD.HI.U32 R13, R4, R6, RZ ;  /* 0x00000006040d7227 */ /* 0x000fc600078e00ff */
[----:B------:R0:W-:Y:S01]  /*8920*/  STL [R1+0x4f8], R7 ;  /* 0x0004f80701007387 */ /* 0x0001e20000100800 */
[----:B------:R-:W-:Y:S02]  /*8930*/  IMAD R10, R2, R14, R10 ;  /* 0x0000000e020a7224 */ /* 0x000fe400078e020a */
[----:B------:R-:W-:Y:S01]  /*8940*/  @!P5 IMAD.IADD R0, R0, 0x1, -R2 ;  /* 0x000000010000d824 */ /* 0x000fe200078e0a02 */
[C---:B------:R-:W-:Y:S01]  /*8950*/  ISETP.GT.U32.AND P5, PT, R2.reuse, R11, PT ;  /* 0x0000000b0200720c */ /* 0x040fe20003fa4070 */
[----:B------:R-:W-:Y:S02]  /*8960*/  IMAD.MOV.U32 R16, RZ, RZ, R8 ;  /* 0x000000ffff107224 */ /* 0x000fe400078e0008 */
[----:B------:R-:W-:Y:S02]  /*8970*/  IMAD.MOV R13, RZ, RZ, -R13 ;  /* 0x000000ffff0d7224 */ /* 0x000fe400078e0a0d */
[----:B------:R-:W-:Y:S01]  /*8980*/  @!P3 IMAD.MOV R16, RZ, RZ, -R16 ;  /* 0x000000ffff10b224 */ /* 0x000fe200078e0a10 */
[----:B------:R-:W-:Y:S01]  /*8990*/  ISETP.GT.U32.AND P3, PT, R2, R10, PT ;  /* 0x0000000a0200720c */ /* 0x000fe20003f64070 */
[----:B0-----:R-:W-:-:S03]  /*89a0*/  IMAD.HI.U32 R7, R4, R9, RZ ;  /* 0x0000000904077227 */ /* 0x001fc600078e00ff */
[----:B------:R-:W-:Y:S01]  /*89b0*/  STL [R1+0x4f4], R16 ;  /* 0x0004f41001007387 */ /* 0x000fe20000100800 */
[----:B------:R-:W-:Y:S02]  /*89c0*/  IMAD R6, R2, R13, R6 ;  /* 0x0000000d02067224 */ /* 0x000fe400078e0206 */
[----:B------:R-:W-:Y:S02]  /*89d0*/  @!P6 IMAD.IADD R12, R12, 0x1, -R2 ;  /* 0x000000010c0ce824 */ /* 0x000fe400078e0a02 */
[----:B------:R-:W-:Y:S02]  /*89e0*/  IMAD.MOV R13, RZ, RZ, -R7 ;  /* 0x000000ffff0d7224 */ /* 0x000fe400078e0a07 */
[----:B------:R-:W-:Y:S01]  /*89f0*/  IMAD.MOV.U32 R15, RZ, RZ, R0 ;  /* 0x000000ffff0f7224 */ /* 0x000fe200078e0000 */
[C---:B------:R-:W-:Y:S01]  /*8a00*/  ISETP.GT.U32.AND P6, PT, R2.reuse, R12, PT ;  /* 0x0000000c0200720c */ /* 0x040fe20003fc4070 */
[----:B------:R-:W-:Y:S02]  /*8a10*/  VIADD R244, R3, 0x18b ;  /* 0x0000018b03f47836 */ /* 0x000fe40000000000 */
[----:B------:R-:W-:-:S02]  /*8a20*/  IMAD R9, R2, R13, R9 ;  /* 0x0000000d02097224 */ /* 0x000fc400078e0209 */
[----:B------:R-:W-:Y:S01]  /*8a30*/  @!P0 IMAD.MOV R15, RZ, RZ, -R15 ;  /* 0x000000ffff0f8224 */ /* 0x000fe200078e0a0f */
[----:B------:R-:W-:Y:S01]  /*8a40*/  ISETP.GT.U32.AND P0, PT, R2, R6, PT ;  /* 0x000000060200720c */ /* 0x000fe20003f04070 */
[--C-:B------:R-:W-:Y:S01]  /*8a50*/  @!P5 IMAD.IADD R11, R11, 0x1, -R2.reuse ;  /* 0x000000010b0bd824 */ /* 0x100fe200078e0a02 */
[----:B------:R-:W-:Y:S01]  /*8a60*/  IABS R5, R244 ;  /* 0x000000f400057213 */ /* 0x000fe20000000000 */
[----:B------:R-:W-:Y:S01]  /*8a70*/  @!P3 IMAD.IADD R10, R10, 0x1, -R2 ;  /* 0x000000010a0ab824 */ /* 0x000fe200078e0a02 */
[C---:B------:R-:W-:Y:S01]  /*8a80*/  ISETP.GT.U32.AND P5, PT, R2.reuse, R9, PT ;  /* 0x000000090200720c */ /* 0x040fe20003fa4070 */
[C---:B------:R-:W-:Y:S01]  /*8a90*/  VIADD R239, R3.reuse, 0x189 ;  /* 0x0000018903ef7836 */ /* 0x040fe20000000000 */
[----:B------:R-:W-:Y:S01]  /*8aa0*/  ISETP.GT.U32.AND P3, PT, R2, R11, PT ;  /* 0x0000000b0200720c */ /* 0x000fe20003f64070 */
[----:B------:R-:W-:Y:S01]  /*8ab0*/  IMAD.HI.U32 R7, R4, R5, RZ ;  /* 0x0000000504077227 */ /* 0x000fe200078e00ff */
[----:B------:R0:W-:Y:S02]  /*8ac0*/  STL [R1+0x4e8], R15 ;  /* 0x0004e80f01007387 */ /* 0x0001e40000100800 */
[----:B------:R-:W-:Y:S01]  /*8ad0*/  IABS R13, R239 ;  /* 0x000000ef000d7213 */ /* 0x000fe20000000000 */
[----:B------:R-:W-:-:S02]  /*8ae0*/  VIADD R245, R3, 0x18a ;  /* 0x0000018a03f57836 */ /* 0x000fc40000000000 */
[----:B------:R-:W-:Y:S02]  /*8af0*/  IMAD.MOV R7, RZ, RZ, -R7 ;  /* 0x000000ffff077224 */ /* 0x000fe400078e0a07 */
[--C-:B------:R-:W-:Y:S01]  /*8b00*/  @!P6 IMAD.IADD R12, R12, 0x1, -R2.reuse ;  /* 0x000000010c0ce824 */ /* 0x100fe200078e0a02 */
[----:B------:R-:W-:Y:S01]  /*8b10*/  IABS R8, R245 ;  /* 0x000000f500087213 */ /* 0x000fe20000000000 */
[----:B------:R-:W-:Y:S01]  /*8b20*/  @!P0 IMAD.IADD R6, R6, 0x1, -R2 ;  /* 0x0000000106068824 */ /* 0x000fe200078e0a02 */
[C---:B------:R-:W-:Y:S01]  /*8b30*/  ISETP.GT.U32.AND P0, PT, R2.reuse, R10, PT ;  /* 0x0000000a0200720c */ /* 0x040fe20003f04070 */
[C---:B------:R-:W-:Y:S01]  /*8b40*/  IMAD R0, R2.reuse, R7, R5 ;  /* 0x0000000702007224 */ /* 0x040fe200078e0205 */
[----:B------:R-:W-:Y:S01]  /*8b50*/  ISETP.GE.AND P6, PT, R247, RZ, PT ;  /* 0x000000fff700720c */ /* 0x000fe20003fc6270 */
[----:B------:R-:W-:Y:S02]  /*8b60*/  IMAD.MOV.U32 R14, RZ, RZ, R12 ;  /* 0x000000ffff0e7224 */ /* 0x000fe400078e000c */
[----:B------:R-:W-:Y:S01]  /*8b70*/  @!P5 IMAD.IADD R9, R9, 0x1, -R2 ;  /* 0x000000010909d824 */ /* 0x000fe200078e0a02 */
[----:B------:R-:W-:Y:S01]  /*8b80*/  ISETP.GT.U32.AND P5, PT, R2, R6, PT ;  /* 0x000000060200720c */ /* 0x000fe20003fa4070 */
[----:B------:R-:W-:-:S02]  /*8b90*/  IMAD.MOV.U32 R12, RZ, RZ, R13 ;  /* 0x000000ffff0c7224 */ /* 0x000fc400078e000d */
[----:B------:R-:W-:Y:S01]  /*8ba0*/  @!P3 IMAD.IADD R11, R11, 0x1, -R2 ;  /* 0x000000010b0bb824 */ /* 0x000fe200078e0a02 */
[----:B------:R-:W-:Y:S01]  /*8bb0*/  ISETP.GT.U32.AND P3, PT, R2, R0, PT ;  /* 0x000000000200720c */ /* 0x000fe20003f64070 */
[----:B------:R-:W-:-:S04]  /*8bc0*/  IMAD.HI.U32 R13, R4, R8, RZ ;  /* 0x00000008040d7227 */ /* 0x000fc800078e00ff */
[----:B------:R-:W-:Y:S02]  /*8bd0*/  IMAD.MOV R13, RZ, RZ, -R13 ;  /* 0x000000ffff0d7224 */ /* 0x000fe400078e0a0d */
[----:B------:R-:W-:Y:S02]  /*8be0*/  VIADD R246, R3, 0x188 ;  /* 0x0000018803f67836 */ /* 0x000fe40000000000 */
[----:B------:R-:W-:Y:S02]  /*8bf0*/  IMAD R8, R2, R13, R8 ;  /* 0x0000000d02087224 */ /* 0x000fe400078e0208 */
[----:B------:R-:W-:Y:S01]  /*8c00*/  @!P1 IMAD.MOV R14, RZ, RZ, -R14 ;  /* 0x000000ffff0e9224 */ /* 0x000fe200078e0a0e */
[----:B------:R-:W-:Y:S01]  /*8c10*/  IABS R7, R246 ;  /* 0x000000f600077213 */ /* 0x000fe20000000000 */
[--C-:B------:R-:W-:Y:S01]  /*8c20*/  @!P5 IMAD.IADD R6, R6, 0x1, -R2.reuse ;  /* 0x000000010606d824 */ /* 0x100fe200078e0a02 */
[----:B------:R-:W-:Y:S01]  /*8c30*/  ISETP.GT.U32.AND P5, PT, R2, R8, PT ;  /* 0x000000080200720c */ /* 0x000fe20003fa4070 */
[----:B------:R-:W-:Y:S01]  /*8c40*/  @!P3 IMAD.IADD R0, R0, 0x1, -R2 ;  /* 0x000000010000b824 */ /* 0x000fe200078e0a02 */
[----:B------:R-:W-:Y:S01]  /*8c50*/  ISETP.GE.AND P3, PT, R245, RZ, PT ;  /* 0x000000fff500720c */ /* 0x000fe20003f66270 */
[----:B0-----:R-:W-:Y:S01]  /*8c60*/  IMAD.HI.U32 R15, R4, R12, RZ ;  /* 0x0000000c040f7227 */ /* 0x001fe200078e00ff */
[----:B------:R0:W-:Y:S01]  /*8c70*/  STL [R1+0x4e4], R14 ;  /* 0x0004e40e01007387 */ /* 0x0001e20000100800 */
[----:B------:R-:W-:-:S02]  /*8c80*/  ISETP.GT.U32.AND P1, PT, R2, R9, PT ;  /* 0x000000090200720c */ /* 0x000fc40003f24070 */
[C---:B------:R-:W-:Y:S02]  /*8c90*/  VIADD R245, R3.reuse, 0x185 ;  /* 0x0000018503f57836 */ /* 0x040fe40000000000 */
[----:B------:R-:W-:Y:S02]  /*8ca0*/  VIADD R247, R3, 0x187 ;  /* 0x0000018703f77836 */ /* 0x000fe40000000000 */
[----:B------:R-:W-:Y:S02]  /*8cb0*/  IMAD.MOV R15, RZ, RZ, -R15 ;  /* 0x000000ffff0f7224 */ /* 0x000fe400078e0a0f */
[----:B------:R-:W-:Y:S01]  /*8cc0*/  IMAD.MOV.U32 R17, RZ, RZ, R11 ;  /* 0x000000ffff117224 */ /* 0x000fe200078e000b */
[----:B------:R-:W-:Y:S01]  /*8cd0*/  IABS R11, R245 ;  /* 0x000000f5000b7213 */ /* 0x000fe20000000000 */
[----:B0-----:R-:W-:Y:S01]  /*8ce0*/  IMAD.HI.U32 R14, R4, R7, RZ ;  /* 0x00000007040e7227 */ /* 0x001fe200078e00ff */
[----:B------:R-:W-:-:S03]  /*8cf0*/  IABS R5, R247 ;  /* 0x000000f700057213 */ /* 0x000fc60000000000 */
[----:B------:R-:W-:Y:S01]  /*8d00*/  @!P0 IMAD.IADD R10, R10, 0x1, -R2 ;  /* 0x000000010a0a8824 */ /* 0x000fe200078e0a02 */
[----:B------:R-:W-:Y:S01]  /*8d10*/  ISETP.GE.AND P0, PT, R238, RZ, PT ;  /* 0x000000ffee00720c */ /* 0x000fe20003f06270 */
[----:B------:R-:W-:Y:S02]  /*8d20*/  IMAD.MOV R14, RZ, RZ, -R14 ;  /* 0x000000ffff0e7224 */ /* 0x000fe400078e0a0e */
[C---:B------:R-:W-:Y:S02]  /*8d30*/  IMAD R12, R2.reuse, R15, R12 ;  /* 0x0000000f020c7224 */ /* 0x040fe400078e020c */
[----:B------:R-:W-:Y:S02]  /*8d40*/  IMAD.MOV.U32 R16, RZ, RZ, R10 ;  /* 0x000000ffff107224 */ /* 0x000fe400078e000a */
[----:B------:R-:W-:Y:S02]  /*8d50*/  IMAD.MOV.U32 R10, RZ, RZ, R11 ;  /* 0x000000ffff0a7224 */ /* 0x000fe400078e000b */
[----:B------:R-:W-:-:S02]  /*8d60*/  IMAD R7, R2, R14, R7 ;  /* 0x0000000e02077224 */ /* 0x000fc400078e0207 */
[----:B------:R-:W-:Y:S01]  /*8d70*/  @!P5 IMAD.IADD R8, R8, 0x1, -R2 ;  /* 0x000000010808d824 */ /* 0x000fe200078e0a02 */
[C---:B------:R-:W-:Y:S01]  /*8d80*/  ISETP.GT.U32.AND P5, PT, R2.reuse, R12, PT ;  /* 0x0000000c0200720c */ /* 0x040fe20003fa4070 */
[----:B------:R-:W-:Y:S01]  /*8d90*/  @!P2 IMAD.MOV R17, RZ, RZ, -R17 ;  /* 0x000000ffff11a224 */ /* 0x000fe200078e0a11 */
[----:B------:R-:W-:Y:S01]  /*8da0*/  ISETP.GT.U32.AND P2, PT, R2, R0, PT ;  /* 0x000000000200720c */ /* 0x000fe20003f44070 */
[----:B------:R-:W-:Y:S02]  /*8db0*/  IMAD.MOV.U32 R11, RZ, RZ, R6 ;  /* 0x000000ffff0b7224 */ /* 0x000fe400078e0006 */
[----:B------:R-:W-:Y:S01]  /*8dc0*/  IMAD.HI.U32 R13, R4, R5, RZ ;  /* 0x00000005040d7227 */ /* 0x000fe200078e00ff */
[----:B------:R-:W-:Y:S03]  /*8dd0*/  STL [R1+0x4dc], R17 ;  /* 0x0004dc1101007387 */ /* 0x000fe60000100800 */
[----:B------:R-:W-:Y:S01]  /*8de0*/  @!P6 IMAD.MOV R11, RZ, RZ, -R11 ;  /* 0x000000ffff0be224 */ /* 0x000fe200078e0a0b */
[----:B------:R-:W-:Y:S01]  /*8df0*/  ISETP.GT.U32.AND P6, PT, R2, R7, PT ;  /* 0x000000070200720c */ /* 0x000fe20003fc4070 */
[----:B------:R-:W-:-:S02]  /*8e00*/  IMAD.MOV R13, RZ, RZ, -R13 ;  /* 0x000000ffff0d7224 */ /* 0x000fc400078e0a0d */
[----:B------:R-:W-:Y:S01]  /*8e10*/  @!P1 IMAD.IADD R9, R9, 0x1, -R2 ;  /* 0x0000000109099824 */ /* 0x000fe200078e0a02 */
[----:B------:R-:W-:Y:S01]  /*8e20*/  ISETP.GE.AND P1, PT, R244, RZ, PT ;  /* 0x000000fff400720c */ /* 0x000fe20003f26270 */
[----:B------:R-:W-:Y:S02]  /*8e30*/  VIADD R244, R3, 0x186 ;  /* 0x0000018603f47836 */ /* 0x000fe40000000000 */
[----:B------:R-:W-:Y:S02]  /*8e40*/  IMAD R5, R2, R13, R5 ;  /* 0x0000000d02057224 */ /* 0x000fe400078e0205 */
[----:B------:R-:W-:Y:S01]  /*8e50*/  @!P4 IMAD.MOV R16, RZ, RZ, -R16 ;  /* 0x000000ffff10c224 */ /* 0x000fe200078e0a10 */
[----:B------:R-:W-:Y:S01]  /*8e60*/  IABS R13, R244 ;  /* 0x000000f4000d7213 */ /* 0x000fe20000000000 */
[--C-:B------:R-:W-:Y:S01]  /*8e70*/  @!P2 IMAD.IADD R0, R0, 0x1, -R2.reuse ;  /* 0x000000010000a824 */ /* 0x100fe200078e0a02 */
[----:B------:R-:W-:Y:S01]  /*8e80*/  ISETP.GT.U32.AND P2, PT, R2, R5, PT ;  /* 0x000000050200720c */ /* 0x000fe20003f44070 */
[--C-:B------:R-:W-:Y:S01]  /*8e90*/  @!P5 IMAD.IADD R12, R12, 0x1, -R2.reuse ;  /* 0x000000010c0cd824 */ /* 0x100fe200078e0a02 */
[----:B------:R-:W-:Y:S01]  /*8ea0*/  STL [R1+0x4d8], R16 ;  /* 0x0004d81001007387 */ /* 0x000fe20000100800 */
[----:B------:R-:W-:Y:S01]  /*8eb0*/  @!P0 IMAD.MOV R9, RZ, RZ, -R9 ;  /* 0x000000ffff098224 */ /* 0x000fe200078e0a09 */
[C---:B------:R-:W-:Y:S01]  /*8ec0*/  ISETP.GT.U32.AND P4, PT, R2.reuse, R8, PT ;  /* 0x000000080200720c */ /* 0x040fe20003f84070 */
[----:B------:R-:W-:Y:S01]  /*8ed0*/  @!P6 IMAD.IADD R7, R7, 0x1, -R2 ;  /* 0x000000010707e824 */ /* 0x000fe200078e0a02 */
[----:B------:R0:W-:Y:S01]  /*8ee0*/  STL [R1+0x4d4], R11 ;  /* 0x0004d40b01007387 */ /* 0x0001e20000100800 */
[----:B------:R-:W-:Y:S01]  /*8ef0*/  ISETP.GT.U32.AND P6, PT, R2, R12, PT ;  /* 0x0000000c0200720c */ /* 0x000fe20003fc4070 */
[----:B------:R-:W-:Y:S01]  /*8f00*/  IMAD.HI.U32 R6, R4, R13, RZ ;  /* 0x0000000d04067227 */ /* 0x000fe200078e00ff */
[----:B------:R-:W-:Y:S01]  /*8f10*/  ISETP.GE.AND P0, PT, R239, RZ, PT ;  /* 0x000000ffef00720c */ /* 0x000fe20003f06270 */
[----:B------:R1:W-:Y:S01]  /*8f20*/  STL [R1+0x4d0], R9 ;  /* 0x0004d00901007387 */ /* 0x0003e20000100800 */
[----:B------:R-:W-:Y:S01]  /*8f30*/  ISETP.GE.AND P5, PT, R247, RZ, PT ;  /* 0x000000fff700720c */ /* 0x000fe20003fa6270 */
[----:B------:R-:W-:-:S02]  /*8f40*/  VIADD R238, R3, 0x184 ;  /* 0x0000018403ee7836 */ /* 0x000fc40000000000 */
[----:B------:R-:W-:Y:S02]  /*8f50*/  IMAD.MOV R6, RZ, RZ, -R6 ;  /* 0x000000ffff067224 */ /* 0x000fe400078e0a06 */
[----:B0-----:R-:W-:Y:S01]  /*8f60*/  IMAD.MOV.U32 R11, RZ, RZ, R0 ;  /* 0x000000ffff0b7224 */ /* 0x001fe200078e0000 */
[----:B------:R-:W-:Y:S01]  /*8f70*/  IABS R0, R238 ;  /* 0x000000ee00007213 */ /* 0x000fe20000000000 */
[----:B------:R-:W-:Y:S02]  /*8f80*/  IMAD R13, R2, R6, R13 ;  /* 0x00000006020d7224 */ /* 0x000fe400078e020d */
[----:B-1----:R-:W-:-:S04]  /*8f90*/  IMAD.HI.U32 R9, R4, R10, RZ ;  /* 0x0000000a04097227 */ /* 0x002fc800078e00ff */
[----:B------:R-:W-:Y:S02]  /*8fa0*/  IMAD.MOV R9, RZ, RZ, -R9 ;  /* 0x000000ffff097224 */ /* 0x000fe400078e0a09 */
[----:B------:R-:W-:Y:S01]  /*8fb0*/  @!P2 IMAD.IADD R5, R5, 0x1, -R2 ;  /* 0x000000010505a824 */ /* 0x000fe200078e0a02 */
[C---:B------:R-:W-:Y:S01]  /*8fc0*/  ISETP.GT.U32.AND P2, PT, R2.reuse, R7, PT ;  /* 0x000000070200720c */ /* 0x040fe20003f44070 */
[----:B------:R-:W-:Y:S02]  /*8fd0*/  @!P1 IMAD.MOV R11, RZ, RZ, -R11 ;  /* 0x000000ffff0b9224 */ /* 0x000fe400078e0a0b */
[C---:B------:R-:W-:Y:S01]  /*8fe0*/  IMAD R9, R2.reuse, R9, R10 ;  /* 0x0000000902097224 */ /* 0x040fe200078e020a */
[----:B------:R-:W-:Y:S01]  /*8ff0*/  ISETP.GT.U32.AND P1, PT, R2, R5, PT ;  /* 0x000000050200720c */ /* 0x000fe20003f24070 */
[----:B------:R-:W-:Y:S01]  /*9000*/  VIADD R239, R3, 0x183 ;  /* 0x0000018303ef7836 */ /* 0x000fe20000000000 */
[----:B------:R0:W-:Y:S01]  /*9010*/  STL [R1+0x4c8], R11 ;  /* 0x0004c80b01007387 */ /* 0x0001e20000100800 */
[----:B------:R-:W-:-:S02]  /*9020*/  IMAD.MOV.U32 R10, RZ, RZ, R0 ;  /* 0x000000ffff0a7224 */ /* 0x000fc400078e0000 */
[----:B------:R-:W-:Y:S01]  /*9030*/  @!P6 IMAD.IADD R12, R12, 0x1, -R2 ;  /* 0x000000010c0ce824 */ /* 0x000fe200078e0a02 */
[----:B------:R-:W-:Y:S01]  /*9040*/  ISETP.GT.U32.AND P6, PT, R2, R13, PT ;  /* 0x0000000d0200720c */ /* 0x000fe20003fc4070 */
[----:B------:R-:W-:Y:S02]  /*9050*/  VIADD R247, R3, 0x182 ;  /* 0x0000018203f77836 */ /* 0x000fe40000000000 */
[----:B------:R-:W-:Y:S01]  /*9060*/  IMAD.HI.U32 R14, R4, R10, RZ ;  /* 0x0000000a040e7227 */ /* 0x000fe200078e00ff */
[----:B0-----:R-:W-:-:S03]  /*9070*/  IABS R11, R239 ;  /* 0x000000ef000b7213 */ /* 0x001fc60000000000 */
[----:B------:R-:W-:Y:S01]  /*9080*/  @!P4 IMAD.IADD R8, R8, 0x1, -R2 ;  /* 0x000000010808c824 */ /* 0x000fe200078e0a02 */
[----:B------:R-:W-:Y:S01]  /*9090*/  ISETP.GE.AND P4, PT, R246, RZ, PT ;  /* 0x000000fff600720c */ /* 0x000fe20003f86270 */
[----:B------:R-:W-:Y:S01]  /*90a0*/  IMAD.MOV R14, RZ, RZ, -R14 ;  /* 0x000000ffff0e7224 */ /* 0x000fe200078e0a0e */
[----:B------:R-:W-:Y:S01]  /*90b0*/  IABS R6, R247 ;  /* 0x000000f700067213 */ /* 0x000fe20000000000 */
[----:B------:R-:W-:-:S04]  /*90c0*/  IMAD.HI.U32 R16, R4, R11, RZ ;  /* 0x0000000b04107227 */ /* 0x000fc800078e00ff */
[----:B------:R-:W-:Y:S01]  /*90d0*/  @!P2 IMAD.IADD R7, R7, 0x1, -R2 ;  /* 0x000000010707a824 */ /* 0x000fe200078e0a02 */
[C---:B------:R-:W-:Y:S01]  /*90e0*/  ISETP.GT.U32.AND P2, PT, R2.reuse, R9, PT ;  /* 0x000000090200720c */ /* 0x040fe20003f44070 */
[----:B------:R-:W-:Y:S02]  /*90f0*/  IMAD R10, R2, R14, R10 ;  /* 0x0000000e020a7224 */ /* 0x000fe400078e020a */
[----:B------:R-:W-:-:S04]  /*9100*/  IMAD.HI.U32 R15, R4, R6, RZ ;  /* 0x00000006040f7227 */ /* 0x000fc800078e00ff */
[----:B------:R-:W-:Y:S02]  /*9110*/  IMAD.MOV R16, RZ, RZ, -R16 ;  /* 0x000000ffff107224 */ /* 0x000fe400078e0a10 */
[----:B------:R-:W-:Y:S02]  /*9120*/  @!P3 IMAD.MOV R8, RZ, RZ, -R8 ;  /* 0x000000ffff08b224 */ /* 0x000fe400078e0a08 */
[--C-:B------:R-:W-:Y:S01]  /*9130*/  @!P6 IMAD.IADD R13, R13, 0x1, -R2.reuse ;  /* 0x000000010d0de824 */ /* 0x100fe200078e0a02 */
[----:B------:R-:W-:Y:S01]  /*9140*/  ISETP.GT.U32.AND P6, PT, R2, R10, PT ;  /* 0x0000000a0200720c */ /* 0x000fe20003fc4070 */
[----:B------:R-:W-:Y:S01]  /*9150*/  VIADD R246, R3, 0x181 ;  /* 0x0000018103f67836 */ /* 0x000fe20000000000 */
[----:B------:R0:W-:Y:S01]  /*9160*/  STL [R1+0x4c4], R8 ;  /* 0x0004c40801007387 */ /* 0x0001e20000100800 */
[----:B------:R-:W-:Y:S01]  /*9170*/  @!P1 IMAD.IADD R5, R5, 0x1, -R2 ;  /* 0x0000000105059824 */ /* 0x000fe200078e0a02 */
[----:B------:R-:W-:Y:S01]  /*9180*/  ISETP.GE.AND P1, PT, R244, RZ, PT ;  /* 0x000000fff400720c */ /* 0x000fe20003f26270 */
[----:B------:R-:W-:Y:S01]  /*9190*/  IMAD.MOV R15, RZ, RZ, -R15 ;  /* 0x000000ffff0f7224 */ /* 0x000fe200078e0a0f */
[----:B------:R-:W-:Y:S01]  /*91a0*/  IABS R0, R246 ;  /* 0x000000f600007213 */ /* 0x000fe20000000000 */
[C---:B------:R-:W-:Y:S01]  /*91b0*/  IMAD R11, R2.reuse, R16, R11 ;  /* 0x00000010020b7224 */ /* 0x040fe200078e020b */
[C---:B------:R-:W-:Y:S01]  /*91c0*/  ISETP.GT.U32.AND P3, PT, R2.reuse, R13, PT ;  /* 0x0000000d0200720c */ /* 0x040fe20003f64070 */
[----:B------:R-:W-:-:S02]  /*91d0*/  IMAD R6, R2, R15, R6 ;  /* 0x0000000f02067224 */ /* 0x000fc400078e0206 */
[----:B------:R-:W-:Y:S01]  /*91e0*/  @!P4 IMAD.MOV R7, RZ, RZ, -R7 ;  /* 0x000000ffff07c224 */ /* 0x000fe200078e0a07 */
[C---:B------:R-:W-:Y:S01]  /*91f0*/  ISETP.GT.U32.AND P4, PT, R2.reuse, R11, PT ;  /* 0x0000000b0200720c */ /* 0x040fe20003f84070 */
[----:B0-----:R-:W-:Y:S02]  /*9200*/  IMAD.MOV.U32 R8, RZ, RZ, R5 ;  /* 0x000000ffff087224 */ /* 0x001fe400078e0005 */
[----:B------:R-:W-:Y:S01]  /*9210*/  @!P2 IMAD.IADD R9, R9, 0x1, -R2 ;  /* 0x000000010909a824 */ /* 0x000fe200078e0a02 */
[----:B------:R-:W-:Y:S01]  /*9220*/  ISETP.GE.AND P2, PT, R245, RZ, PT ;  /* 0x000000fff500720c */ /* 0x000fe20003f46270 */
[----:B------:R-:W-:Y:S01]  /*9230*/  @!P5 IMAD.MOV R8, RZ, RZ, -R8 ;  /* 0x000000ffff08d224 */ /* 0x000fe200078e0a08 */
[----:B------:R-:W-:Y:S01]  /*9240*/  ISETP.GT.U32.AND P5, PT, R2, R6, PT ;  /* 0x000000060200720c */ /* 0x000fe20003fa4070 */
[----:B------:R-:W-:Y:S02]  /*9250*/  VIADD R244, R3, 0x180 ;  /* 0x0000018003f47836 */ /* 0x000fe40000000000 */
[----:B------:R-:W-:-:S03]  /*9260*/  IMAD.HI.U32 R14, R4, R0, RZ ;  /* 0x00000000040e7227 */ /* 0x000fc600078e00ff */
[----:B------:R-:W-:Y:S01]  /*9270*/  IABS R15, R244 ;  /* 0x000000f4000f7213 */ /* 0x000fe20000000000 */
[----:B------:R-:W-:Y:S02]  /*9280*/  @!P0 IMAD.MOV R12, RZ, RZ, -R12 ;  /* 0x000000ffff0c8224 */ /* 0x000fe400078e0a0c */
[----:B------:R-:W-:Y:S01]  /*9290*/  @!P6 IMAD.IADD R10, R10, 0x1, -R2 ;  /* 0x000000010a0ae824 */ /* 0x000fe200078e0a02 */
[C---:B------:R-:W-:Y:S01]  /*92a0*/  ISETP.GT.U32.AND P6, PT, R2.reuse, R9, PT ;  /* 0x000000090200720c */ /* 0x040fe20003fc4070 */
[----:B------:R-:W-:Y:S01]  /*92b0*/  IMAD.MOV R14, RZ, RZ, -R14 ;  /* 0x000000ffff0e7224 */ /* 0x000fe200078e0a0e */
[----:B------:R-:W-:Y:S01]  /*92c0*/  STL [R1+0x4c0], R12 ;  /* 0x0004c00c01007387 */ /* 0x000fe20000100800 */
[----:B------:R-:W-:Y:S01]  /*92d0*/  VIADD R245, R3, 0x17f ;  /* 0x0000017f03f57836 */ /* 0x000fe20000000000 */
[C---:B------:R-:W-:Y:S01]  /*92e0*/  ISETP.GT.U32.AND P0, PT, R2.reuse, R10, PT ;  /* 0x0000000a0200720c */ /* 0x040fe20003f04070 */
[----:B------:R-:W-:Y:S01]  /*92f0*/  IMAD R0, R2, R14, R0 ;  /* 0x0000000e02007224 */ /* 0x000fe200078e0200 */
[----:B------:R0:W-:Y:S01]  /*9300*/  STL [R1+0x4bc], R7 ;  /* 0x0004bc0701007387 */ /* 0x0001e20000100800 */
[--C-:B------:R-:W-:Y:S01]  /*9310*/  @!P4 IMAD.IADD R11, R11, 0x1, -R2.reuse ;  /* 0x000000010b0bc824 */ /* 0x100fe200078e0a02 */
[----:B------:R-:W-:Y:S01]  /*9320*/  IABS R14, R245 ;  /* 0x000000f5000e7213 */ /* 0x000fe20000000000 */
[--C-:B------:R-:W-:Y:S01]  /*9330*/  @!P5 IMAD.IADD R6, R6, 0x1, -R2.reuse ;  /* 0x000000010606d824 */ /* 0x100fe200078e0a02 */
[----:B------:R1:W-:Y:S01]  /*9340*/  STL [R1+0x4b4], R8 ;  /* 0x0004b40801007387 */ /* 0x0003e20000100800 */
[----:B------:R-:W-:Y:S01]  /*9350*/  @!P3 IMAD.IADD R13, R13, 0x1, -R2 ;  /* 0x000000010d0db824 */ /* 0x000fe200078e0a02 */
[----:B------:R-:W-:Y:S01]  /*9360*/  ISETP.GT.U32.AND P5, PT, R2, R11, PT ;  /* 0x0000000b0200720c */ /* 0x000fe20003fa4070 */
[----:B------:R-:W-:Y:S01]  /*9370*/  IMAD.HI.U32 R5, R4, R14, RZ ;  /* 0x0000000e04057227 */ /* 0x000fe200078e00ff */
[----:B------:R-:W-:-:S02]  /*9380*/  ISETP.GT.U32.AND P3, PT, R2, R0, PT ;  /* 0x000000000200720c */ /* 0x000fc40003f64070 */
[----:B------:R-:W-:Y:S01]  /*9390*/  ISETP.GE.AND P4, PT, R247, RZ, PT ;  /* 0x000000fff700720c */ /* 0x000fe20003f86270 */
[----:B0-----:R-:W-:-:S04]  /*93a0*/  IMAD.HI.U32 R7, R4, R15, RZ ;  /* 0x0000000f04077227 */ /* 0x001fc800078e00ff */
[----:B------:R-:W-:Y:S02]  /*93b0*/  IMAD.MOV R7, RZ, RZ, -R7 ;  /* 0x000000ffff077224 */ /* 0x000fe400078e0a07 */
[----:B------:R-:W-:Y:S01]  /*93c0*/  @!P6 IMAD.IADD R9, R9, 0x1, -R2 ;  /* 0x000000010909e824 */ /* 0x000fe200078e0a02 */
[----:B------:R-:W-:Y:S01]  /*93d0*/  ISETP.GE.AND P6, PT, R238, RZ, PT ;  /* 0x000000ffee00720c */ /* 0x000fe20003fc6270 */
[C---:B------:R-:W-:Y:S02]  /*93e0*/  IMAD R7, R2.reuse, R7, R15 ;  /* 0x0000000702077224 */ /* 0x040fe400078e020f */
[----:B------:R-:W-:Y:S02]  /*93f0*/  IMAD.MOV R5, RZ, RZ, -R5 ;  /* 0x000000ffff057224 */ /* 0x000fe400078e0a05 */
[----:B------:R-:W-:Y:S01]  /*9400*/  @!P2 IMAD.MOV R9, RZ, RZ, -R9 ;  /* 0x000000ffff09a224 */ /* 0x000fe200078e0a09 */
[C---:B------:R-:W-:Y:S01]  /*9410*/  ISETP.GT.U32.AND P2, PT, R2.reuse, R7, PT ;  /* 0x000000070200720c */ /* 0x040fe20003f44070 */
[----:B------:R-:W-:-:S02]  /*9420*/  IMAD R5, R2, R5, R14 ;  /* 0x0000000502057224 */ /* 0x000fc400078e020e */
[----:B-1----:R-:W-:Y:S02]  /*9430*/  IMAD.MOV.U32 R8, RZ, RZ, R13 ;  /* 0x000000ffff087224 */ /* 0x002fe400078e000d */
[----:B------:R-:W-:Y:S01]  /*9440*/  @!P0 IMAD.IADD R10, R10, 0x1, -R2 ;  /* 0x000000010a0a8824 */ /* 0x000fe200078e0a02 */
[----:B------:R-:W-:Y:S01]  /*9450*/  ISETP.GE.AND P0, PT, R239, RZ, PT ;  /* 0x000000ffef00720c */ /* 0x000fe20003f06270 */
[----:B------:R-:W-:Y:S01]  /*9460*/  @!P1 IMAD.MOV R8, RZ, RZ, -R8 ;  /* 0x000000ffff089224 */ /* 0x000fe200078e0a08 */
[C---:B------:R-:W-:Y:S01]  /*9470*/  ISETP.GT.U32.AND P1, PT, R2.reuse, R6, PT ;  /* 0x000000060200720c */ /* 0x040fe20003f24070 */
[----:B------:R-:W-:Y:S01]  /*9480*/  @!P5 IMAD.IADD R11, R11, 0x1, -R2 ;  /* 0x000000010b0bd824 */ /* 0x000fe200078e0a02 */
[----:B------:R-:W-:Y:S01]  /*9490*/  ISETP.GT.U32.AND P5, PT, R2, R5, PT ;  /* 0x000000050200720c */ /* 0x000fe20003fa4070 */
[C---:B------:R-:W-:Y:S01]  /*94a0*/  VIADD R247, R3.reuse, 0x17e ;  /* 0x0000017e03f77836 */ /* 0x040fe20000000000 */
[----:B------:R0:W-:Y:S01]  /*94b0*/  STL [R1+0x498], R8 ;  /* 0x0004980801007387 */ /* 0x0001e20000100800 */
[----:B------:R-:W-:Y:S01]  /*94c0*/  @!P6 IMAD.MOV R10, RZ, RZ, -R10 ;  /* 0x000000ffff0ae224 */ /* 0x000fe200078e0a0a */
[----:B------:R-:W-:Y:S01]  /*94d0*/  ISETP.GE.AND P6, PT, R246, RZ, PT ;  /* 0x000000fff600720c */ /* 0x000fe20003fc6270 */
[----:B------:R-:W-:Y:S01]  /*94e0*/  @!P3 IMAD.IADD R0, R0, 0x1, -R2 ;  /* 0x000000010000b824 */ /* 0x000fe200078e0a02 */
[----:B------:R1:W-:Y:S01]  /*94f0*/  STL [R1+0x490], R9 ;  /* 0x0004900901007387 */ /* 0x0003e20000100800 */
[----:B------:R-:W-:-:S02]  /*9500*/  VIADD R246, R3, 0x17d ;  /* 0x0000017d03f67836 */ /* 0x000fc40000000000 */
[--C-:B------:R-:W-:Y:S01]  /*9510*/  @!P2 IMAD.IADD R7, R7, 0x1, -R2.reuse ;  /* 0x000000010707a824 */ /* 0x100fe200078e0a02 */
[----:B------:R-:W-:Y:S01]  /*9520*/  ISETP.GT.U32.AND P3, PT, R2, R0, PT ;  /* 0x000000000200720c */ /* 0x000fe20003f64070 */
[----:B------:R-:W-:Y:S01]  /*9530*/  @!P0 IMAD.MOV R11, RZ, RZ, -R11 ;  /* 0x000000ffff0b8224 */ /* 0x000fe200078e0a0b */
[----:B0-----:R-:W-:Y:S01]  /*9540*/  IABS R8, R247 ;  /* 0x000000f700087213 */ /* 0x001fe20000000000 */
[----:B------:R0:W-:Y:S01]  /*9550*/  STL [R1+0x48c], R10 ;  /* 0x00048c0a01007387 */ /* 0x0001e20000100800 */
[--C-:B------:R-:W-:Y:S01]  /*9560*/  @!P1 IMAD.IADD R6, R6, 0x1, -R2.reuse ;  /* 0x0000000106069824 */ /* 0x100fe200078e0a02 */
[----:B------:R-:W-:Y:S01]  /*9570*/  ISETP.GT.U32.AND P0, PT, R2, R7, PT ;  /* 0x000000070200720c */ /* 0x000fe20003f04070 */
[----:B------:R-:W-:Y:S01]  /*9580*/  @!P5 IMAD.IADD R5, R5, 0x1, -R2 ;  /* 0x000000010505d824 */ /* 0x000fe200078e0a02 */
[----:B------:R-:W-:Y:S01]  /*9590*/  ISETP.GE.AND P2, PT, R247, RZ, PT ;  /* 0x000000fff700720c */ /* 0x000fe20003f46270 */
[----:B-1----:R-:W-:Y:S01]  /*95a0*/  IMAD.HI.U32 R9, R4, R8, RZ ;  /* 0x0000000804097227 */ /* 0x002fe200078e00ff */
[----:B------:R1:W-:Y:S01]  /*95b0*/  STL [R1+0x488], R11 ;  /* 0x0004880b01007387 */ /* 0x0003e20000100800 */
[----:B------:R-:W-:-:S02]  /*95c0*/  ISETP.GE.AND P1, PT, R244, RZ, PT ;  /* 0x000000fff400720c */ /* 0x000fc40003f26270 */
[----:B------:R-:W-:Y:S01]  /*95d0*/  IMAD.MOV R12, RZ, RZ, -R9 ;  /* 0x000000ffff0c7224 */ /* 0x000fe200078e0a09 */
[----:B0-----:R-:W-:Y:S01]  /*95e0*/  IABS R10, R246 ;  /* 0x000000f6000a7213 */ /* 0x001fe20000000000 */
[----:B------:R-:W-:Y:S01]  /*95f0*/  VIADD R247, R3, 0x17c ;  /* 0x0000017c03f77836 */ /* 0x000fe20000000000 */
[C---:B------:R-:W-:Y:S01]  /*9600*/  ISETP.GT.U32.AND P5, PT, R2.reuse, R5, PT ;  /* 0x000000050200720c */ /* 0x040fe20003fa4070 */
[----:B------:R-:W-:Y:S02]  /*9610*/  IMAD R8, R2, R12, R8 ;  /* 0x0000000c02087224 */ /* 0x000fe400078e0208 */
[----:B------:R-:W-:Y:S02]  /*9620*/  IMAD.MOV.U32 R9, RZ, RZ, R10 ;  /* 0x000000ffff097224 */ /* 0x000fe400078e000a */
[----:B-1----:R-:W-:Y:S01]  /*9630*/  IMAD.MOV.U32 R11, RZ, RZ, R6 ;  /* 0x000000ffff0b7224 */ /* 0x002fe200078e0006 */
[----:B------:R-:W-:Y:S01]  /*9640*/  IABS R6, R247 ;  /* 0x000000f700067213 */ /* 0x000fe20000000000 */
[----:B------:R-:W-:-:S04]  /*9650*/  IMAD.HI.U32 R10, R4, R9, RZ ;  /* 0x00000009040a7227 */ /* 0x000fc800078e00ff */
[----:B------:R-:W-:Y:S01]  /*9660*/  @!P4 IMAD.MOV R11, RZ, RZ, -R11 ;  /* 0x000000ffff0bc224 */ /* 0x000fe200078e0a0b */
[----:B------:R-:W-:Y:S01]  /*9670*/  ISETP.GT.U32.AND P4, PT, R2, R8, PT ;  /* 0x000000080200720c */ /* 0x000fe20003f84070 */
[----:B------:R-:W-:Y:S01]  /*9680*/  @!P3 IMAD.IADD R0, R0, 0x1, -R2 ;  /* 0x000000010000b824 */ /* 0x000fe200078e0a02 */
[----:B------:R-:W-:Y:S01]  /*9690*/  ISETP.GE.AND P3, PT, R245, RZ, PT ;  /* 0x000000fff500720c */ /* 0x000fe20003f66270 */
[----:B------:R-:W-:Y:S01]  /*96a0*/  IMAD.MOV R10, RZ, RZ, -R10 ;  /* 0x000000ffff0a7224 */ /* 0x000fe200078e0a0a */
[----:B------:R0:W-:Y:S01]  /*96b0*/  STL [R1+0x484], R11 ;  /* 0x0004840b01007387 */ /* 0x0001e20000100800 */
[----:B------:R-:W-:Y:S01]  /*96c0*/  @!P0 IMAD.IADD R7, R7, 0x1, -R2 ;  /* 0x0000000107078824 */ /* 0x000fe200078e0a02 */
[----:B------:R-:W-:Y:S01]  /*96d0*/  ISETP.GE.AND P0, PT, R247, RZ, PT ;  /* 0x000000fff700720c */ /* 0x000fe20003f06270 */
[----:B------:R-:W-:Y:S02]  /*96e0*/  IMAD R9, R2, R10, R9 ;  /* 0x0000000a02097224 */ /* 0x000fe400078e0209 */
[----:B------:R-:W-:-:S02]  /*96f0*/  IMAD.MOV.U32 R12, RZ, RZ, R7 ;  /* 0x000000ffff0c7224 */ /* 0x000fc400078e0007 */
[--C-:B------:R-:W-:Y:S01]  /*9700*/  @!P5 IMAD.IADD R5, R5, 0x1, -R2.reuse ;  /* 0x000000010505d824 */ /* 0x100fe200078e0a02 */
[----:B------:R-:W-:Y:S01]  /*9710*/  ISETP.GT.U32.AND P5, PT, R2, R9, PT ;  /* 0x000000090200720c */ /* 0x000fe20003fa4070 */
[----:B------:R-:W-:Y:S02]  /*9720*/  @!P4 IMAD.IADD R8, R8, 0x1, -R2 ;  /* 0x000000010808c824 */ /* 0x000fe400078e0a02 */
[----:B0-----:R-:W-:-:S04]  /*9730*/  IMAD.HI.U32 R11, R4, R6, RZ ;  /* 0x00000006040b7227 */ /* 0x001fc800078e00ff */
[----:B------:R-:W-:Y:S02]  /*9740*/  IMAD.MOV R7, RZ, RZ, -R11 ;  /* 0x000000ffff077224 */ /* 0x000fe400078e0a0b */
[----:B------:R-:W-:Y:S02]  /*9750*/  IMAD.MOV.U32 R11, RZ, RZ, R5 ;  /* 0x000000ffff0b7224 */ /* 0x000fe400078e0005 */
[----:B------:R-:W-:Y:S02]  /*9760*/  IMAD R6, R2, R7, R6 ;  /* 0x0000000702067224 */ /* 0x000fe400078e0206 */
[----:B------:R-:W-:Y:S01]  /*9770*/  @!P6 IMAD.MOV R0, RZ, RZ, -R0 ;  /* 0x000000ffff00e224 */ /* 0x000fe200078e0a00 */
[----:B------:R-:W-:Y:S01]  /*9780*/  ISETP.GE.AND P6, PT, R246, RZ, PT ;  /* 0x000000fff600720c */ /* 0x000fe20003fc6270 */
[----:B------:R-:W-:Y:S01]  /*9790*/  @!P3 IMAD.MOV R11, RZ, RZ, -R11 ;  /* 0x000000ffff0bb224 */ /* 0x000fe200078e0a0b */
[C---:B------:R-:W-:Y:S01]  /*97a0*/  ISETP.GT.U32.AND P3, PT, R2.reuse, R6, PT ;  /* 0x000000060200720c */ /* 0x040fe20003f64070 */
[C---:B------:R-:W-:Y:S01]  /*97b0*/  VIADD R246, R3.reuse, 0x17a ;  /* 0x0000017a03f67836 */ /* 0x040fe20000000000 */
[----:B------:R0:W-:Y:S01]  /*97c0*/  STL [R1+0x480], R0 ;  /* 0x0004800001007387 */ /* 0x0001e20000100800 */
[----:B------:R-:W-:Y:S01]  /*97d0*/  @!P1 IMAD.MOV R12, RZ, RZ, -R12 ;  /* 0x000000ffff0c9224 */ /* 0x000fe200078e0a0c */
[----:B------:R-:W-:Y:S01]  /*97e0*/  ISETP.GT.U32.AND P1, PT, R2, R8, PT ;  /* 0x000000080200720c */ /* 0x000fe20003f24070 */
[----:B------:R-:W-:-:S02]  /*97f0*/  VIADD R247, R3, 0x17b ;  /* 0x0000017b03f77836 */ /* 0x000fc40000000000 */
[--C-:B------:R-:W-:Y:S01]  /*9800*/  @!P5 IMAD.IADD R9, R9, 0x1, -R2.reuse ;  /* 0x000000010909d824 */ /* 0x100fe200078e0a02 */
[----:B------:R1:W-:Y:S01]  /*9810*/  STL [R1+0x47c], R12 ;  /* 0x00047c0c01007387 */ /* 0x0003e20000100800 */
[C---:B------:R-:W-:Y:S01]  /*9820*/  VIADD R244, R3.reuse, 0x178 ;  /* 0x0000017803f47836 */ /* 0x040fe20000000000 */
[----:B------:R-:W-:Y:S01]  /*9830*/  IABS R10, R247 ;  /* 0x000000f7000a7213 */ /* 0x000fe20000000000 */
[----:B------:R-:W-:Y:S01]  /*9840*/  VIADD R245, R3, 0x177 ;  /* 0x0000017703f57836 */ /* 0x000fe20000000000 */
[----:B0-----:R-:W-:Y:S01]  /*9850*/  IABS R0, R246 ;  /* 0x000000f600007213 */ /* 0x001fe20000000000 */
[----:B------:R-:W-:Y:S01]  /*9860*/  @!P3 IMAD.IADD R6, R6, 0x1, -R2 ;  /* 0x000000010606b824 */ /* 0x000fe200078e0a02 */
[----:B------:R-:W-:Y:S01]  /*9870*/  ISETP.GE.AND P4, PT, R247, RZ, PT ;  /* 0x000000fff700720c */ /* 0x000fe20003f86270 */
[----:B------:R-:W-:Y:S01]  /*9880*/  VIADD R247, R3, 0x179 ;  /* 0x0000017903f77836 */ /* 0x000fe20000000000 */
[----:B------:R-:W-:Y:S01]  /*9890*/  ISETP.GT.U32.AND P5, PT, R2, R9, PT ;  /* 0x000000090200720c */ /* 0x000fe20003fa4070 */
[----:B------:R-:W-:Y:S01]  /*98a0*/  IMAD.HI.U32 R5, R4, R0, RZ ;  /* 0x0000000004057227 */ /* 0x000fe200078e00ff */
[----:B------:R0:W-:Y:S01]  /*98b0*/  STL [R1+0x3fc], R11 ;  /* 0x0003fc0b01007387 */ /* 0x0001e20000100800 */
[----:B------:R-:W-:-:S02]  /*98c0*/  ISETP.GT.U32.AND P3, PT, R2, R6, PT ;  /* 0x000000060200720c */ /* 0x000fc40003f64070 */
[----:B------:R-:W-:Y:S01]  /*98d0*/  IMAD.MOV R5, RZ, RZ, -R5 ;  /* 0x000000ffff057224 */ /* 0x000fe200078e0a05 */
[----:B------:R-:W-:Y:S01]  /*98e0*/  IABS R7, R244 ;  /* 0x000000f400077213 */ /* 0x000fe20000000000 */
[----:B------:R-:W-:Y:S01]  /*98f0*/  @!P1 IMAD.IADD R8, R8, 0x1, -R2 ;  /* 0x0000000108089824 */ /* 0x000fe200078e0a02 */
[----:B------:R-:W-:Y:S01]  /*9900*/  ISETP.GE.AND P1, PT, R246, RZ, PT ;  /* 0x000000fff600720c */ /* 0x000fe20003f26270 */
[----:B-1----:R-:W-:Y:S01]  /*9910*/  IMAD.HI.U32 R12, R4, R10, RZ ;  /* 0x0000000a040c7227 */ /* 0x002fe200078e00ff */
[----:B0-----:R-:W-:-:S03]  /*9920*/  IABS R11, R247 ;  /* 0x000000f7000b7213 */ /* 0x001fc60000000000 */
[C---:B------:R-:W-:Y:S02]  /*9930*/  IMAD R0, R2.reuse, R5, R0 ;  /* 0x0000000502007224 */ /* 0x040fe400078e0200 */
[----:B------:R-:W-:Y:S02]  /*9940*/  IMAD.MOV.U32 R14, RZ, RZ, R8 ;  /* 0x000000ffff0e7224 */ /* 0x000fe400078e0008 */
[----:B------:R-:W-:Y:S02]  /*9950*/  IMAD.MOV R12, RZ, RZ, -R12 ;  /* 0x000000ffff0c7224 */ /* 0x000fe400078e0a0c */
[----:B------:R-:W-:Y:S01]  /*9960*/  @!P2 IMAD.MOV R14, RZ, RZ, -R14 ;  /* 0x000000ffff0ea224 */ /* 0x000fe200078e0a0e */
[C---:B------:R-:W-:Y:S01]  /*9970*/  ISETP.GT.U32.AND P2, PT, R2.reuse, R0, PT ;  /* 0x000000000200720c */ /* 0x040fe20003f44070 */
[----:B------:R-:W-:Y:S02]  /*9980*/  IMAD.MOV.U32 R5, RZ, RZ, R11 ;  /* 0x000000ffff057224 */ /* 0x000fe400078e000b */
[----:B------:R-:W-:Y:S01]  /*9990*/  IMAD R10, R2, R12, R10 ;  /* 0x0000000c020a7224 */ /* 0x000fe200078e020a */
[----:B------:R-:W-:Y:S01]  /*99a0*/  STL [R1+0x3f8], R14 ;  /* 0x0003f80e01007387 */ /* 0x000fe20000100800 */
[----:B------:R-:W-:-:S02]  /*99b0*/  @!P5 IMAD.IADD R9, R9, 0x1, -R2 ;  /* 0x000000010909d824 */ /* 0x000fc400078e0a02 */
[----:B------:R-:W-:Y:S01]  /*99c0*/  IMAD.HI.U32 R8, R4, R7, RZ ;  /* 0x0000000704087227 */ /* 0x000fe200078e00ff */
[----:B------:R-:W-:-:S03]  /*99d0*/  ISETP.GT.U32.AND P5, PT, R2, R10, PT ;  /* 0x0000000a0200720c */ /* 0x000fc60003fa4070 */
[----:B------:R-:W-:-:S04]  /*99e0*/  IMAD.HI.U32 R11, R4, R5, RZ ;  /* 0x00000005040b7227 */ /* 0x000fc800078e00ff */
[----:B------:R-:W-:Y:S02]  /*99f0*/  IMAD.MOV.U32 R13, RZ, RZ, R9 ;  /* 0x000000ffff0d7224 */ /* 0x000fe400078e0009 */
[----:B------:R-:W-:Y:S02]  /*9a00*/  IMAD.MOV R9, RZ, RZ, -R8 ;  /* 0x000000ffff097224 */ /* 0x000fe400078e0a08 */
[----:B------:R-:W-:Y:S02]  /*9a10*/  @!P3 IMAD.IADD R6, R6, 0x1, -R2 ;  /* 0x000000010606b824 */ /* 0x000fe400078e0a02 */
[----:B------:R-:W-:Y:S02]  /*9a20*/  IMAD.MOV R11, RZ, RZ, -R11 ;  /* 0x000000ffff0b7224 */ /* 0x000fe400078e0a0b */
[----:B------:R-:W-:Y:S02]  /*9a30*/  IMAD R7, R2, R9, R7 ;  /* 0x0000000902077224 */ /* 0x000fe400078e0207 */
[----:B------:R-:W-:-:S02]  /*9a40*/  IMAD.MOV.U32 R12, RZ, RZ, R6 ;  /* 0x000000ffff0c7224 */ /* 0x000fc400078e0006 */
[----:B------:R-:W-:Y:S01]  /*9a50*/  IMAD R8, R2, R11, R5 ;  /* 0x0000000b02087224 */ /* 0x000fe200078e0205 */
[----:B------:R-:W-:Y:S01]  /*9a60*/  IABS R11, R245 ;  /* 0x000000f5000b7213 */ /* 0x000fe20000000000 */
[----:B------:R-:W-:Y:S02]  /*9a70*/  @!P2 IMAD.IADD R0, R0, 0x1, -R2 ;  /* 0x000000010000a824 */ /* 0x000fe400078e0a02 */
[----:B------:R-:W-:Y:S01]  /*9a80*/  @!P0 IMAD.MOV R12, RZ, RZ, -R12 ;  /* 0x000000ffff0c8224 */ /* 0x000fe200078e0a0c */
[----:B------:R-:W-:Y:S01]  /*9a90*/  ISETP.GT.U32.AND P0, PT, R2, R7, PT ;  /* 0x000000070200720c */ /* 0x000fe20003f04070 */
[----:B------:R-:W-:Y:S01]  /*9aa0*/  IMAD.HI.U32 R6, R4, R11, RZ ;  /* 0x0000000b04067227 */ /* 0x000fe200078e00ff */
[C---:B------:R-:W-:Y:S02]  /*9ab0*/  ISETP.GT.U32.AND P2, PT, R2.reuse, R0, PT ;  /* 0x000000000200720c */ /* 0x040fe40003f44070 */
[----:B------:R-:W-:Y:S01]  /*9ac0*/  ISETP.GT.U32.AND P3, PT, R2, R8, PT ;  /* 0x000000080200720c */ /* 0x000fe20003f64070 */
[----:B------:R-:W-:-:S02]  /*9ad0*/  @!P5 IMAD.IADD R10, R10, 0x1, -R2 ;  /* 0x000000010a0ad824 */ /* 0x000fc400078e0a02 */
[----:B------:R-:W-:Y:S02]  /*9ae0*/  IMAD.MOV R6, RZ, RZ, -R6 ;  /* 0x000000ffff067224 */ /* 0x000fe400078e0a06 */
[----:B------:R-:W-:Y:S01]  /*9af0*/  VIADD R246, R3, 0x176 ;  /* 0x0000017603f67836 */ /* 0x000fe20000000000 */
[C---:B------:R-:W-:Y:S01]  /*9b00*/  ISETP.GT.U32.AND P5, PT, R2.reuse, R10, PT ;  /* 0x0000000a0200720c */ /* 0x040fe20003fa4070 */
[----:B------:R-:W-:Y:S02]  /*9b10*/  IMAD R6, R2, R6, R11 ;  /* 0x0000000602067224 */ /* 0x000fe400078e020b */
[--C-:B------:R-:W-:Y:S01]  /*9b20*/  @!P0 IMAD.IADD R7, R7, 0x1, -R2.reuse ;  /* 0x0000000107078824 */ /* 0x100fe200078e0a02 */
[----:B------:R-:W-:Y:S01]  /*9b30*/  IABS R9, R246 ;  /* 0x000000f600097213 */ /* 0x000fe20000000000 */
[----:B------:R-:W-:Y:S01]  /*9b40*/  @!P2 IMAD.IADD R0, R0, 0x1, -R2 ;  /* 0x000000010000a824 */ /* 0x000fe200078e0a02 */
[C---:B------:R-:W-:Y:S01]  /*9b50*/  ISETP.GT.U32.AND P2, PT, R2.reuse, R6, PT ;  /* 0x000000060200720c */ /* 0x040fe20003f44070 */
[----:B------:R-:W-:Y:S01]  /*9b60*/  @!P6 IMAD.MOV R13, RZ, RZ, -R13 ;  /* 0x000000ffff0de224 */ /* 0x000fe200078e0a0d */
[----:B------:R-:W-:Y:S01]  /*9b70*/  ISETP.GT.U32.AND P0, PT, R2, R7, PT ;  /* 0x000000070200720c */ /* 0x000fe20003f04070 */
[----:B------:R-:W-:Y:S01]  /*9b80*/  IMAD.HI.U32 R11, R4, R9, RZ ;  /* 0x00000009040b7227 */ /* 0x000fe200078e00ff */
[----:B------:R-:W-:-:S02]  /*9b90*/  ISETP.GE.AND P6, PT, R247, RZ, PT ;  /* 0x000000fff700720c */ /* 0x000fc40003fc6270 */
[----:B------:R0:W-:Y:S01]  /*9ba0*/  STL [R1+0x3f4], R13 ;  /* 0x0003f40d01007387 */ /* 0x0001e20000100800 */
[----:B------:R-:W-:Y:S02]  /*9bb0*/  VIADD R247, R3, 0x175 ;  /* 0x0000017503f77836 */ /* 0x000fe40000000000 */
[--C-:B------:R-:W-:Y:S01]  /*9bc0*/  @!P5 IMAD.IADD R10, R10, 0x1, -R2.reuse ;  /* 0x000000010a0ad824 */ /* 0x100fe200078e0a02 */
[----:B------:R1:W-:Y:S01]  /*9bd0*/  STL [R1+0x3f0], R12 ;  /* 0x0003f00c01007387 */ /* 0x0003e20000100800 */
[----:B------:R-:W-:Y:S01]  /*9be0*/  IMAD.MOV R11, RZ, RZ, -R11 ;  /* 0x000000ffff0b7224 */ /* 0x000fe200078e0a0b */
[----:B------:R-:W-:Y:S01]  /*9bf0*/  IABS R5, R247 ;  /* 0x000000f700057213 */ /* 0x000fe20000000000 */
[--C-:B------:R-:W-:Y:S01]  /*9c00*/  @!P2 IMAD.IADD R6, R6, 0x1, -R2.reuse ;  /* 0x000000010606a824 */ /* 0x100fe200078e0a02 */
[----:B------:R-:W-:Y:S01]  /*9c10*/  ISETP.GE.AND P5, PT, R244, RZ, PT ;  /* 0x000000fff400720c */ /* 0x000fe20003fa6270 */
[----:B------:R-:W-:Y:S02]  /*9c20*/  @!P3 IMAD.IADD R8, R8, 0x1, -R2 ;  /* 0x000000010808b824 */ /* 0x000fe400078e0a02 */
[----:B0-----:R-:W-:Y:S01]  /*9c30*/  IMAD.MOV.U32 R13, RZ, RZ, R10 ;  /* 0x000000ffff0d7224 */ /* 0x001fe200078e000a */
[C---:B------:R-:W-:Y:S01]  /*9c40*/  ISETP.GT.U32.AND P2, PT, R2.reuse, R6, PT ;  /* 0x000000060200720c */ /* 0x040fe20003f44070 */
[----:B------:R-:W-:Y:S01]  /*9c50*/  @!P0 IMAD.IADD R7, R7, 0x1, -R2 ;  /* 0x0000000107078824 */ /* 0x000fe200078e0a02 */
[----:B------:R-:W-:Y:S01]  /*9c60*/  ISETP.GT.U32.AND P3, PT, R2, R8, PT ;  /* 0x000000080200720c */ /* 0x000fe20003f64070 */
[----:B-1----:R-:W-:-:S02]  /*9c70*/  IMAD.MOV.U32 R12, RZ, RZ, R0 ;  /* 0x000000ffff0c7224 */ /* 0x002fc400078e0000 */
[----:B------:R-:W-:Y:S02]  /*9c80*/  IMAD R0, R2, R11, R9 ;  /* 0x0000000b02007224 */ /* 0x000fe400078e0209 */
[----:B------:R-:W-:Y:S01]  /*9c90*/  @!P1 IMAD.MOV R12, RZ, RZ, -R12 ;  /* 0x000000ffff0c9224 */ /* 0x000fe200078e0a0c */
[----:B------:R-:W-:Y:S01]  /*9ca0*/  ISETP.GE.AND P1, PT, R246, RZ, PT ;  /* 0x000000fff600720c */ /* 0x000fe20003f26270 */
[----:B------:R-:W-:Y:S01]  /*9cb0*/  VIADD R246, R3, 0x174 ;  /* 0x0000017403f67836 */ /* 0x000fe20000000000 */
[----:B------:R-:W-:Y:S01]  /*9cc0*/  ISETP.GT.U32.AND P0, PT, R2, R0, PT ;  /* 0x000000000200720c */ /* 0x000fe20003f04070 */
[----:B------:R-:W-:Y:S01]  /*9cd0*/  @!P4 IMAD.MOV R13, RZ, RZ, -R13 ;  /* 0x000000ffff0dc224 */ /* 0x000fe200078e0a0d */
[----:B------:R-:W-:Y:S01]  /*9ce0*/  ISETP.GE.AND P4, PT, R245, RZ, PT ;  /* 0x000000fff500720c */ /* 0x000fe20003f86270 */
[----:B------:R-:W-:Y:S01]  /*9cf0*/  IMAD.HI.U32 R10, R4, R5, RZ ;  /* 0x00000005040a7227 */ /* 0x000fe200078e00ff */
[----:B------:R-:W-:Y:S02]  /*9d00*/  IABS R9, R246 ;  /* 0x000000f600097213 */ /* 0x000fe40000000000 */
[----:B------:R-:W-:Y:S01]  /*9d10*/  STL [R1+0x3ec], R13 ;  /* 0x0003ec0d01007387 */ /* 0x000fe20000100800 */
[----:B------:R-:W-:-:S02]  /*9d20*/  IMAD.MOV R10, RZ, RZ, -R10 ;  /* 0x000000ffff0a7224 */ /* 0x000fc400078e0a0a */
[--C-:B------:R-:W-:Y:S01]  /*9d30*/  @!P2 IMAD.IADD R6, R6, 0x1, -R2.reuse ;  /* 0x000000010606a824 */ /* 0x100fe200078e0a02 */
[----:B------:R0:W-:Y:S01]  /*9d40*/  STL [R1+0x3e8], R12 ;  /* 0x0003e80c01007387 */ /* 0x0001e20000100800 */
[----:B------:R-:W-:Y:S02]  /*9d50*/  IMAD R5, R2, R10, R5 ;  /* 0x0000000a02057224 */ /* 0x000fe400078e0205 */
[--C-:B------:R-:W-:Y:S02]  /*9d60*/  @!P0 IMAD.IADD R0, R0, 0x1, -R2.reuse ;  /* 0x0000000100008824 */ /* 0x100fe400078e0a02 */
[----:B------:R-:W-:Y:S01]  /*9d70*/  @!P3 IMAD.IADD R8, R8, 0x1, -R2 ;  /* 0x000000010808b824 */ /* 0x000fe200078e0a02 */
[----:B------:R-:W-:Y:S01]  /*9d80*/  ISETP.GE.AND P3, PT, R247, RZ, PT ;  /* 0x000000fff700720c */ /* 0x000fe20003f66270 */
[----:B------:R-:W-:Y:S01]  /*9d90*/  @!P4 IMAD.MOV R6, RZ, RZ, -R6 ;  /* 0x000000ffff06c224 */ /* 0x000fe200078e0a06 */
[----:B------:R-:W-:Y:S01]  /*9da0*/  ISETP.GT.U32.AND P0, PT, R2, R0, PT ;  /* 0x000000000200720c */ /* 0x000fe20003f04070 */
[----:B------:R-:W-:Y:S01]  /*9db0*/  @!P6 IMAD.MOV R8, RZ, RZ, -R8 ;  /* 0x000000ffff08e224 */ /* 0x000fe200078e0a08 */
[----:B------:R-:W-:Y:S01]  /*9dc0*/  ISETP.GE.AND P6, PT, R246, RZ, PT ;  /* 0x000000fff600720c */ /* 0x000fe20003fc6270 */
[----:B0-----:R-:W-:-:S02]  /*9dd0*/  IMAD.MOV.U32 R12, RZ, RZ, R7 ;  /* 0x000000ffff0c7224 */ /* 0x001fc400078e0007 */
[----:B------:R-:W-:Y:S01]  /*9de0*/  IMAD.HI.U32 R7, R4, R9, RZ ;  /* 0x0000000904077227 */ /* 0x000fe200078e00ff */
[----:B------:R0:W-:Y:S03]  /*9df0*/  STL [R1+0x3e4], R8 ;  /* 0x0003e40801007387 */ /* 0x0001e60000100800 */
[----:B------:R-:W-:Y:S02]  /*9e00*/  IMAD.MOV R7, RZ, RZ, -R7 ;  /* 0x000000ffff077224 */ /* 0x000fe400078e0a07 */
[----:B------:R-:W-:Y:S01]  /*9e10*/  @!P5 IMAD.MOV R12, RZ, RZ, -R12 ;  /* 0x000000ffff0cd224 */ /* 0x000fe200078e0a0c */
[C---:B------:R-:W-:Y:S01]  /*9e20*/  ISETP.GT.U32.AND P5, PT, R2.reuse, R5, PT ;  /* 0x000000050200720c */ /* 0x040fe20003fa4070 */
[C---:B------:R-:W-:Y:S02]  /*9e30*/  IMAD R9, R2.reuse, R7, R9 ;  /* 0x0000000702097224 */ /* 0x040fe400078e0209 */
[C---:B------:R-:W-:Y:S01]  /*9e40*/  VIADD R247, R3.reuse, 0x173 ;  /* 0x0000017303f77836 */ /* 0x040fe20000000000 */
[----:B------:R1:W-:Y:S01]  /*9e50*/  STL [R1+0x3e0], R12 ;  /* 0x0003e00c01007387 */ /* 0x0003e20000100800 */
[C---:B------:R-:W-:Y:S01]  /*9e60*/  VIADD R244, R3.reuse, 0x172 ;  /* 0x0000017203f47836 */ /* 0x040fe20000000000 */
[----:B------:R-:W-:Y:S01]  /*9e70*/  ISETP.GT.U32.AND P4, PT, R2, R9, PT ;  /* 0x000000090200720c */ /* 0x000fe20003f84070 */
[----:B------:R-:W-:Y:S01]  /*9e80*/  @!P0 IMAD.IADD R0, R0, 0x1, -R2 ;  /* 0x0000000100008824 */ /* 0x000fe200078e0a02 */
[----:B0-----:R-:W-:Y:S01]  /*9e90*/  IABS R8, R247 ;  /* 0x000000f700087213 */ /* 0x001fe20000000000 */
[----:B------:R-:W-:Y:S01]  /*9ea0*/  VIADD R245, R3, 0x170 ;  /* 0x0000017003f57836 */ /* 0x000fe20000000000 */
[----:B------:R-:W-:Y:S01]  /*9eb0*/  IABS R10, R244 ;  /* 0x000000f4000a7213 */ /* 0x000fe20000000000 */
[----:B------:R-:W-:Y:S01]  /*9ec0*/  IMAD.MOV.U32 R13, RZ, RZ, R0 ;  /* 0x000000ffff0d7224 */ /* 0x000fe200078e0000 */
[----:B------:R-:W-:Y:S01]  /*9ed0*/  ISETP.GE.AND P2, PT, R247, RZ, PT ;  /* 0x000000fff700720c */ /* 0x000fe20003f46270 */
[----:B------:R-:W-:Y:S01]  /*9ee0*/  @!P5 IMAD.IADD R5, R5, 0x1, -R2 ;  /* 0x000000010505d824 */ /* 0x000fe200078e0a02 */
[----:B------:R0:W-:Y:S01]  /*9ef0*/  STL [R1+0x218], R6 ;  /* 0x0002180601007387 */ /* 0x0001e20000100800 */
[----:B-1----:R-:W-:-:S03]  /*9f00*/  IMAD.HI.U32 R12, R4, R8, RZ ;  /* 0x00000008040c7227 */ /* 0x002fc600078e00ff */
[----:B------:R-:W-:Y:S01]  /*9f10*/  ISETP.GT.U32.AND P5, PT, R2, R5, PT ;  /* 0x000000050200720c */ /* 0x000fe20003fa4070 */
[----:B------:R-:W-:Y:S02]  /*9f20*/  VIADD R247, R3, 0x171 ;  /* 0x0000017103f77836 */ /* 0x000fe40000000000 */
[----:B------:R-:W-:-:S03]  /*9f30*/  IMAD.HI.U32 R11, R4, R10, RZ ;  /* 0x0000000a040b7227 */ /* 0x000fc600078e00ff */
[----:B------:R-:W-:Y:S01]  /*9f40*/  IABS R7, R247 ;  /* 0x000000f700077213 */ /* 0x000fe20000000000 */
[----:B------:R-:W-:Y:S02]  /*9f50*/  @!P4 IMAD.IADD R9, R9, 0x1, -R2 ;  /* 0x000000010909c824 */ /* 0x000fe400078e0a02 */
[----:B------:R-:W-:Y:S02]  /*9f60*/  IMAD.MOV R12, RZ, RZ, -R12 ;  /* 0x000000ffff0c7224 */ /* 0x000fe400078e0a0c */
[----:B------:R-:W-:Y:S01]  /*9f70*/  IMAD.MOV R11, RZ, RZ, -R11 ;  /* 0x000000ffff0b7224 */ /* 0x000fe200078e0a0b */
[C---:B------:R-:W-:Y:S01]  /*9f80*/  ISETP.GT.U32.AND P4, PT, R2.reuse, R9, PT ;  /* 0x000000090200720c */ /* 0x040fe20003f84070 */
[----:B------:R-:W-:Y:S02]  /*9f90*/  IMAD R8, R2, R12, R8 ;  /* 0x0000000c02087224 */ /* 0x000fe400078e0208 */
[----:B------:R-:W-:Y:S01]  /*9fa0*/  @!P1 IMAD.MOV R13, RZ, RZ, -R13 ;  /* 0x000000ffff0d9224 */ /* 0x000fe200078e0a0d */
[----:B------:R-:W-:Y:S01]  /*9fb0*/  ISETP.GE.AND P1, PT, R244, RZ, PT ;  /* 0x000000fff400720c */ /* 0x000fe20003f26270 */
[----:B0-----:R-:W-:Y:S01]  /*9fc0*/  IMAD R6, R2, R11, R10 ;  /* 0x0000000b02067224 */ /* 0x001fe200078e020a */
[----:B------:R-:W-:Y:S01]  /*9fd0*/  IABS R10, R245 ;  /* 0x000000f5000a7213 */ /* 0x000fe20000000000 */
[----:B------:R-:W-:Y:S01]  /*9fe0*/  IMAD.HI.U32 R11, R4, R7, RZ ;  /* 0x00000007040b7227 */ /* 0x000fe200078e00ff */
[C---:B------:R-:W-:Y:S01]  /*9ff0*/  ISETP.GT.U32.AND P0, PT, R2.reuse, R8, PT ;  /* 0x000000080200720c */ /* 0x040fe20003f04070 */
[----:B------:R0:W-:Y:S02]  /*a000*/  STL [R1+0x214], R13 ;  /* 0x0002140d01007387 */ /* 0x0001e40000100800 */
[--C-:B------:R-:W-:Y:S01]  /*a010*/  @!P5 IMAD.IADD R5, R5, 0x1, -R2.reuse ;  /* 0x000000010505d824 */ /* 0x100fe200078e0a02 */
[----:B------:R-:W-:Y:S01]  /*a020*/  ISETP.GT.U32.AND P5, PT, R2, R6, PT ;  /* 0x000000060200720c */ /* 0x000fe20003fa4070 */
[----:B------:R-:W-:-:S02]  /*a030*/  @!P4 IMAD.IADD R9, R9, 0x1, -R2 ;  /* 0x000000010909c824 */ /* 0x000fc400078e0a02 */
[----:B------:R-:W-:Y:S02]  /*a040*/  @!P3 IMAD.MOV R5, RZ, RZ, -R5 ;  /* 0x000000ffff05b224 */ /* 0x000fe400078e0a05 */
[----:B------:R-:W-:Y:S02]  /*a050*/  VIADD R246, R3, 0x16f ;  /* 0x0000016f03f67836 */ /* 0x000fe40000000000 */
[----:B0-----:R-:W-:Y:S01]  /*a060*/  IMAD.MOV R13, RZ, RZ, -R11 ;  /* 0x000000ffff0d7224 */ /* 0x001fe200078e0a0b */
[----:B------:R0:W-:Y:S01]  /*a070*/  STL [R1+0x210], R5 ;  /* 0x0002100501007387 */ /* 0x0001e20000100800 */
[----:B------:R-:W-:Y:S01]  /*a080*/  IMAD.HI.U32 R11, R4, R10, RZ ;  /* 0x0000000a040b7227 */ /* 0x000fe200078e00ff */
[----:B------:R-:W-:-:S03]  /*a090*/  IABS R12, R246 ;  /* 0x000000f6000c7213 */ /* 0x000fc60000000000 */
[C---:B------:R-:W-:Y:S02]  /*a0a0*/  IMAD R7, R2.reuse, R13, R7 ;  /* 0x0000000d02077224 */ /* 0x040fe400078e0207 */
[----:B------:R-:W-:Y:S02]  /*a0b0*/  IMAD.MOV R11, RZ, RZ, -R11 ;  /* 0x000000ffff0b7224 */ /* 0x000fe400078e0a0b */
[----:B------:R-:W-:Y:S01]  /*a0c0*/  IMAD.MOV.U32 R13, RZ, RZ, R9 ;  /* 0x000000ffff0d7224 */ /* 0x000fe200078e0009 */
[C---:B------:R-:W-:Y:S01]  /*a0d0*/  ISETP.GT.U32.AND P4, PT, R2.reuse, R7, PT ;  /* 0x000000070200720c */ /* 0x040fe20003f84070 */
[----:B0-----:R-:W-:Y:S02]  /*a0e0*/  IMAD R5, R2, R11, R10 ;  /* 0x0000000b02057224 */ /* 0x001fe400078e020a */
[----:B------:R-:W-:Y:S01]  /*a0f0*/  @!P0 IMAD.IADD R8, R8, 0x1, -R2 ;  /* 0x0000000108088824 */ /* 0x000fe200078e0a02 */
[----:B------:R-:W-:Y:S01]  /*a100*/  ISETP.GE.AND P0, PT, R247, RZ, PT ;  /* 0x000000fff700720c */ /* 0x000fe20003f06270 */
[----:B------:R-:W-:Y:S01]  /*a110*/  @!P6 IMAD.MOV R13, RZ, RZ, -R13 ;  /* 0x000000ffff0de224 */ /* 0x000fe200078e0a0d */
[C---:B------:R-:W-:Y:S01]  /*a120*/  ISETP.GT.U32.AND P6, PT, R2.reuse, R5, PT ;  /* 0x000000050200720c */ /* 0x040fe20003fc4070 */
[----:B------:R-:W-:Y:S01]  /*a130*/  IMAD.MOV.U32 R0, RZ, RZ, R12 ;  /* 0x000000ffff007224 */ /* 0x000fe200078e000c */
[----:B------:R-:W-:Y:S01]  /*a140*/  ISETP.GT.U32.AND P3, PT, R2, R8, PT ;  /* 0x000000080200720c */ /* 0x000fe20003f64070 */
[----:B------:R-:W-:Y:S01]  /*a150*/  VIADD R247, R3, 0x16e ;  /* 0x0000016e03f77836 */ /* 0x000fe20000000000 */
[----:B------:R0:W-:Y:S01]  /*a160*/  STL [R1+0x20c], R13 ;  /* 0x00020c0d01007387 */ /* 0x0001e20000100800 */
[----:B------:R-:W-:-:S03]  /*a170*/  IMAD.HI.U32 R12, R4, R0, RZ ;  /* 0x00000000040c7227 */ /* 0x000fc600078e00ff */
[----:B------:R-:W-:Y:S01]  /*a180*/  IABS R10, R247 ;  /* 0x000000f7000a7213 */ /* 0x000fe20000000000 */
[----:B------:R-:W-:Y:S01]  /*a190*/  @!P4 IMAD.IADD R7, R7, 0x1, -R2 ;  /* 0x000000010707c824 */ /* 0x000fe200078e0a02 */
[----:B------:R-:W-:Y:S01]  /*a1a0*/  ISETP.GE.AND P4, PT, R246, RZ, PT ;  /* 0x000000fff600720c */ /* 0x000fe20003f86270 */
[----:B------:R-:W-:Y:S02]  /*a1b0*/  IMAD.MOV R12, RZ, RZ, -R12 ;  /* 0x000000ffff0c7224 */ /* 0x000fe400078e0a0c */
[----:B------:R-:W-:Y:S02]  /*a1c0*/  VIADD R239, R3, 0x16d ;  /* 0x0000016d03ef7836 */ /* 0x000fe40000000000 */
[----:B------:R-:W-:Y:S01]  /*a1d0*/  @!P6 IMAD.IADD R5, R5, 0x1, -R2 ;  /* 0x000000010505e824 */ /* 0x000fe200078e0a02 */
[C---:B------:R-:W-:Y:S01]  /*a1e0*/  ISETP.GT.U32.AND P6, PT, R2.reuse, R7, PT ;  /* 0x000000070200720c */ /* 0x040fe20003fc4070 */
[----:B------:R-:W-:Y:S01]  /*a1f0*/  IMAD R0, R2, R12, R0 ;  /* 0x0000000c02007224 */ /* 0x000fe200078e0200 */
[----:B------:R-:W-:Y:S01]  /*a200*/  IABS R9, R239 ;  /* 0x000000ef00097213 */ /* 0x000fe20000000000 */
[----:B------:R-:W-:-:S02]  /*a210*/  @!P3 IMAD.IADD R8, R8, 0x1, -R2 ;  /* 0x000000010808b824 */ /* 0x000fc400078e0a02 */
[----:B------:R-:W-:Y:S01]  /*a220*/  IMAD.HI.U32 R12, R4, R10, RZ ;  /* 0x0000000a040c7227 */ /* 0x000fe200078e00ff */
[----:B------:R-:W-:-:S03]  /*a230*/  ISETP.GT.U32.AND P3, PT, R2, R0, PT ;  /* 0x000000000200720c */ /* 0x000fc60003f64070 */
[----:B------:R-:W-:Y:S02]  /*a240*/  VIADD R244, R3, 0x16c ;  /* 0x0000016c03f47836 */ /* 0x000fe40000000000 */
[----:B------:R-:W-:Y:S02]  /*a250*/  IMAD.MOV R12, RZ, RZ, -R12 ;  /* 0x000000ffff0c7224 */ /* 0x000fe400078e0a0c */
[----:B------:R-:W-:Y:S01]  /*a260*/  @!P2 IMAD.MOV R8, RZ, RZ, -R8 ;  /* 0x000000ffff08a224 */ /* 0x000fe200078e0a08 */
[----:B0-----:R-:W-:Y:S01]  /*a270*/  IABS R13, R244 ;  /* 0x000000f4000d7213 */ /* 0x001fe20000000000 */
[----:B------:R-:W-:Y:S01]  /*a280*/  IMAD.HI.U32 R11, R4, R9, RZ ;  /* 0x00000009040b7227 */ /* 0x000fe200078e00ff */
[----:B------:R-:W-:Y:S02]  /*a290*/  ISETP.GT.U32.AND P2, PT, R2, R5, PT ;  /* 0x000000050200720c */ /* 0x000fe40003f44070 */
[----:B------:R0:W-:Y:S01]  /*a2a0*/  STL [R1+0x208], R8 ;  /* 0x0002080801007387 */ /* 0x0001e20000100800 */
[----:B------:R-:W-:-:S02]  /*a2b0*/  @!P5 IMAD.IADD R6, R6, 0x1, -R2 ;  /* 0x000000010606d824 */ /* 0x000fc400078e0a02 */
[C---:B------:R-:W-:Y:S02]  /*a2c0*/  IMAD R10, R2.reuse, R12, R10 ;  /* 0x0000000c020a7224 */ /* 0x040fe400078e020a */
[----:B------:R-:W-:Y:S01]  /*a2d0*/  IMAD.MOV R11, RZ, RZ, -R11 ;  /* 0x000000ffff0b7224 */ /* 0x000fe200078e0a0b */
[C---:B------:R-:W-:Y:S01]  /*a2e0*/  ISETP.GT.U32.AND P5, PT, R2.reuse, R6, PT ;  /* 0x000000060200720c */ /* 0x040fe20003fa4070 */
[--C-:B------:R-:W-:Y:S01]  /*a2f0*/  @!P6 IMAD.IADD R7, R7, 0x1, -R2.reuse ;  /* 0x000000010707e824 */ /* 0x100fe200078e0a02 */
[C---:B------:R-:W-:Y:S01]  /*a300*/  ISETP.GT.U32.AND P6, PT, R2.reuse, R10, PT ;  /* 0x0000000a0200720c */ /* 0x040fe20003fc4070 */
[C---:B------:R-:W-:Y:S02]  /*a310*/  IMAD R9, R2.reuse, R11, R9 ;  /* 0x0000000b02097224 */ /* 0x040fe400078e0209 */
[----:B0-----:R-:W-:Y:S02]  /*a320*/  IMAD.MOV.U32 R8, RZ, RZ, R13 ;  /* 0x000000ffff087224 */ /* 0x001fe400078e000d */
[----:B------:R-:W-:Y:S01]  /*a330*/  @!P2 IMAD.IADD R5, R5, 0x1, -R2 ;  /* 0x000000010505a824 */ /* 0x000fe200078e0a02 */
[----:B------:R-:W-:Y:S01]  /*a340*/  ISETP.GT.U32.AND P2, PT, R2, R9, PT ;  /* 0x000000090200720c */ /* 0x000fe20003f44070 */
[----:B------:R-:W-:-:S04]  /*a350*/  IMAD.HI.U32 R11, R4, R8, RZ ;  /* 0x00000008040b7227 */ /* 0x000fc800078e00ff */
[----:B------:R-:W-:Y:S02]  /*a360*/  IMAD.MOV R11, RZ, RZ, -R11 ;  /* 0x000000ffff0b7224 */ /* 0x000fe400078e0a0b */
[----:B------:R-:W-:Y:S01]  /*a370*/  @!P5 IMAD.IADD R6, R6, 0x1, -R2 ;  /* 0x000000010606d824 */ /* 0x000fe200078e0a02 */
[----:B------:R-:W-:Y:S01]  /*a380*/  ISETP.GE.AND P5, PT, R245, RZ, PT ;  /* 0x000000fff500720c */ /* 0x000fe20003fa6270 */
[----:B------:R-:W-:Y:S02]  /*a390*/  IMAD R8, R2, R11, R8 ;  /* 0x0000000b02087224 */ /* 0x000fe400078e0208 */
[----:B------:R-:W-:Y:S02]  /*a3a0*/  @!P6 IMAD.IADD R10, R10, 0x1, -R2 ;  /* 0x000000010a0ae824 */ /* 0x000fe400078e0a02 */
[----:B------:R-:W-:Y:S01]  /*a3b0*/  @!P1 IMAD.MOV R6, RZ, RZ, -R6 ;  /* 0x000000ffff069224 */ /* 0x000fe200078e0a06 */
[----:B------:R-:W-:Y:S01]  /*a3c0*/  ISETP.GT.U32.AND P6, PT, R2, R8, PT ;  /* 0x000000080200720c */ /* 0x000fe20003fc4070 */
[----:B------:R-:W-:-:S02]  /*a3d0*/  VIADD R246, R3, 0x16a ;  /* 0x0000016a03f67836 */ /* 0x000fc40000000000 */
[--C-:B------:R-:W-:Y:S01]  /*a3e0*/  @!P2 IMAD.IADD R9, R9, 0x1, -R2.reuse ;  /* 0x000000010909a824 */ /* 0x100fe200078e0a02 */
[----:B------:R-:W-:Y:S01]  /*a3f0*/  ISETP.GT.U32.AND P2, PT, R2, R10, PT ;  /* 0x0000000a0200720c */ /* 0x000fe20003f44070 */
[--C-:B------:R-:W-:Y:S01]  /*a400*/  @!P3 IMAD.IADD R0, R0, 0x1, -R2.reuse ;  /* 0x000000010000b824 */ /* 0x100fe200078e0a02 */
[----:B------:R-:W-:Y:S01]  /*a410*/  ISETP.GE.AND P3, PT, R247, RZ, PT ;  /* 0x000000fff700720c */ /* 0x000fe20003f66270 */
[----:B------:R0:W-:Y:S01]  /*a420*/  STL [R1+0x204], R6 ;  /* 0x0002040601007387 */ /* 0x0001e20000100800 */
[C---:B------:R-:W-:Y:S02]  /*a430*/  VIADD R247, R3.reuse, 0x169 ;  /* 0x0000016903f77836 */ /* 0x040fe40000000000 */
[----:B------:R-:W-:Y:S01]  /*a440*/  IMAD.MOV.U32 R15, RZ, RZ, R5 ;  /* 0x000000ffff0f7224 */ /* 0x000fe200078e0005 */
[----:B------:R-:W-:Y:S01]  /*a450*/  ISETP.GT.U32.AND P1, PT, R2, R0, PT ;  /* 0x000000000200720c */ /* 0x000fe20003f24070 */
[----:B------:R-:W-:Y:S01]  /*a460*/  VIADD R245, R3, 0x16b ;  /* 0x0000016b03f57836 */ /* 0x000fe20000000000 */
[----:B------:R-:W-:Y:S01]  /*a470*/  IABS R11, R247 ;  /* 0x000000f7000b7213 */ /* 0x000fe20000000000 */
[----:B------:R-:W-:-:S02]  /*a480*/  @!P6 IMAD.IADD R8, R8, 0x1, -R2 ;  /* 0x000000010808e824 */ /* 0x000fc400078e0a02 */
[----:B------:R-:W-:Y:S01]  /*a490*/  @!P0 IMAD.MOV R7, RZ, RZ, -R7 ;  /* 0x000000ffff078224 */ /* 0x000fe200078e0a07 */
[----:B0-----:R-:W-:Y:S01]  /*a4a0*/  IABS R6, R246 ;  /* 0x000000f600067213 */ /* 0x001fe20000000000 */
[----:B------:R-:W-:Y:S01]  /*a4b0*/  IMAD.HI.U32 R5, R4, R11, RZ ;  /* 0x0000000b04057227 */ /* 0x000fe200078e00ff */
[----:B------:R-:W-:Y:S02]  /*a4c0*/  ISETP.GT.U32.AND P6, PT, R2, R8, PT ;  /* 0x000000080200720c */ /* 0x000fe40003fc4070 */
[----:B------:R-:W-:Y:S01]  /*a4d0*/  IABS R12, R245 ;  /* 0x000000f5000c7213 */ /* 0x000fe20000000000 */
[----:B------:R-:W-:Y:S01]  /*a4e0*/  IMAD.HI.U32 R13, R4, R6, RZ ;  /* 0x00000006040d7227 */ /* 0x000fe200078e00ff */
[----:B------:R-:W-:Y:S01]  /*a4f0*/  ISETP.GE.AND P0, PT, R244, RZ, PT ;  /* 0x000000fff400720c */ /* 0x000fe20003f06270 */
[----:B------:R0:W-:Y:S02]  /*a500*/  STL [R1+0x200], R7 ;  /* 0x0002000701007387 */ /* 0x0001e40000100800 */
[----:B------:R-:W-:-:S02]  /*a510*/  IMAD.MOV R13, RZ, RZ, -R13 ;  /* 0x000000ffff0d7224 */ /* 0x000fc400078e0a0d */
[----:B------:R-:W-:Y:S02]  /*a520*/  @!P2 IMAD.IADD R10, R10, 0x1, -R2 ;  /* 0x000000010a0aa824 */ /* 0x000fe400078e0a02 */
[C---:B------:R-:W-:Y:S02]  /*a530*/  IMAD R6, R2.reuse, R13, R6 ;  /* 0x0000000d02067224 */ /* 0x040fe400078e0206 */
[----:B------:R-:W-:Y:S02]  /*a540*/  IMAD.MOV R5, RZ, RZ, -R5 ;  /* 0x000000ffff057224 */ /* 0x000fe400078e0a05 */
[----:B------:R-:W-:Y:S02]  /*a550*/  IMAD.MOV.U32 R13, RZ, RZ, R10 ;  /* 0x000000ffff0d7224 */ /* 0x000fe400078e000a */
[C---:B------:R-:W-:Y:S02]  /*a560*/  IMAD R5, R2.reuse, R5, R11 ;  /* 0x0000000502057224 */ /* 0x040fe400078e020b */
[----:B------:R-:W-:Y:S01]  /*a570*/  @!P3 IMAD.MOV R13, RZ, RZ, -R13 ;  /* 0x000000ffff0db224 */ /* 0x000fe200078e0a0d */
[----:B------:R-:W-:Y:S01]  /*a580*/  ISETP.GT.U32.AND P3, PT, R2, R6, PT ;  /* 0x000000060200720c */ /* 0x000fe20003f64070 */
[----:B------:R-:W-:Y:S01]  /*a590*/  @!P6 IMAD.IADD R8, R8, 0x1, -R2 ;  /* 0x000000010808e824 */ /* 0x000fe200078e0a02 */
[----:B------:R-:W-:Y:S01]  /*a5a0*/  ISETP.GT.U32.AND P6, PT, R2, R5, PT ;  /* 0x000000050200720c */ /* 0x000fe20003fc4070 */
[----:B------:R-:W-:-:S04]  /*a5b0*/  IMAD.HI.U32 R14, R4, R12, RZ ;  /* 0x0000000c040e7227 */ /* 0x000fc800078e00ff */
[----:B------:R-:W-:Y:S01]  /*a5c0*/  @!P1 IMAD.IADD R0, R0, 0x1, -R2 ;  /* 0x0000000100009824 */ /* 0x000fe200078e0a02 */
[----:B------:R-:W-:Y:S01]  /*a5d0*/  ISETP.GE.AND P1, PT, R239, RZ, PT ;  /* 0x000000ffef00720c */ /* 0x000fe20003f26270 */
[----:B------:R-:W-:Y:S02]  /*a5e0*/  IMAD.MOV R14, RZ, RZ, -R14 ;  /* 0x000000ffff0e7224 */ /* 0x000fe400078e0a0e */
[C---:B------:R-:W-:Y:S02]  /*a5f0*/  VIADD R239, R3.reuse, 0x168 ;  /* 0x0000016803ef7836 */ /* 0x040fe40000000000 */
[----:B------:R-:W-:Y:S02]  /*a600*/  VIADD R244, R3, 0x167 ;  /* 0x0000016703f47836 */ /* 0x000fe40000000000 */
[C---:B0-----:R-:W-:Y:S01]  /*a610*/  IMAD R7, R2.reuse, R14, R12 ;  /* 0x0000000e02077224 */ /* 0x041fe200078e020c */
[----:B------:R-:W-:Y:S01]  /*a620*/  IABS R12, R239 ;  /* 0x000000ef000c7213 */ /* 0x000fe20000000000 */
[----:B------:R-:W-:Y:S01]  /*a630*/  @!P5 IMAD.MOV R15, RZ, RZ, -R15 ;  /* 0x000000ffff0fd224 */ /* 0x000fe200078e0a0f */
[----:B------:R-:W-:Y:S01]  /*a640*/  IABS R11, R244 ;  /* 0x000000f4000b7213 */ /* 0x000fe20000000000 */
[----:B------:R-:W-:Y:S01]  /*a650*/  @!P4 IMAD.MOV R0, RZ, RZ, -R0 ;  /* 0x000000ffff00c224 */ /* 0x000fe200078e0a00 */
[----:B------:R-:W-:Y:S01]  /*a660*/  ISETP.GT.U32.AND P2, PT, R2, R7, PT ;  /* 0x000000070200720c */ /* 0x000fe20003f44070 */
[--C-:B------:R-:W-:Y:S01]  /*a670*/  @!P3 IMAD.IADD R6, R6, 0x1, -R2.reuse ;  /* 0x000000010606b824 */ /* 0x100fe200078e0a02 */
[----:B------:R-:W-:Y:S01]  /*a680*/  STL [R1+0x1fc], R15 ;  /* 0x0001fc0f01007387 */ /* 0x000fe20000100800 */
[----:B------:R-:W-:Y:S01]  /*a690*/  @!P6 IMAD.IADD R5, R5, 0x1, -R2 ;  /* 0x000000010505e824 */ /* 0x000fe200078e0a02 */
[----:B------:R-:W-:Y:S01]  /*a6a0*/  ISETP.GT.U32.AND P5, PT, R2, R9, PT ;  /* 0x000000090200720c */ /* 0x000fe20003fa4070 */
[----:B------:R-:W-:Y:S01]  /*a6b0*/  IMAD.HI.U32 R14, R4, R11, RZ ;  /* 0x0000000b040e7227 */ /* 0x000fe200078e00ff */
[----:B------:R0:W-:Y:S01]  /*a6c0*/  STL [R1+0x1f8], R0 ;  /* 0x0001f80001007387 */ /* 0x0001e20000100800 */
[----:B------:R-:W-:-:S02]  /*a6d0*/  ISETP.GT.U32.AND P6, PT, R2, R6, PT ;  /* 0x000000060200720c */ /* 0x000fc40003fc4070 */
[----:B------:R-:W-:Y:S01]  /*a6e0*/  ISETP.GE.AND P4, PT, R245, RZ, PT ;  /* 0x000000fff500720c */ /* 0x000fe20003f86270 */
[----:B------:R-:W-:Y:S01]  /*a6f0*/  VIADD R245, R3, 0x166 ;  /* 0x0000016603f57836 */ /* 0x000fe20000000000 */
[----:B------:R1:W-:Y:S01]  /*a700*/  STL [R1+0x1f4], R13 ;  /* 0x0001f40d01007387 */ /* 0x0003e20000100800 */
[----:B------:R-:W-:Y:S02]  /*a710*/  IMAD.MOV R14, RZ, RZ, -R14 ;  /* 0x000000ffff0e7224 */ /* 0x000fe400078e0a0e */
[----:B------:R-:W-:Y:S01]  /*a720*/  @!P2 IMAD.IADD R7, R7, 0x1, -R2 ;  /* 0x000000010707a824 */ /* 0x000fe200078e0a02 */
[----:B------:R-:W-:Y:S01]  /*a730*/  ISETP.GE.AND P2, PT, R247, RZ, PT ;  /* 0x000000fff700720c */ /* 0x000fe20003f46270 */
[----:B0-----:R-:W-:-:S03]  /*a740*/  IMAD.HI.U32 R0, R4, R12, RZ ;  /* 0x0000000c04007227 */ /* 0x001fc600078e00ff */
[C---:B------:R-:W-:Y:S01]  /*a750*/  ISETP.GT.U32.AND P3, PT, R2.reuse, R7, PT ;  /* 0x000000070200720c */ /* 0x040fe20003f64070 */
[----:B------:R-:W-:Y:S02]  /*a760*/  IMAD.MOV R0, RZ, RZ, -R0 ;  /* 0x000000ffff007224 */ /* 0x000fe400078e0a00 */
[C---:B------:R-:W-:Y:S02]  /*a770*/  IMAD R11, R2.reuse, R14, R11 ;  /* 0x0000000e020b7224 */ /* 0x040fe400078e020b */
[----:B------:R-:W-:Y:S01]  /*a780*/  IMAD R0, R2, R0, R12 ;  /* 0x0000000002007224 */ /* 0x000fe200078e020c */
[----:B------:R-:W-:Y:S01]  /*a790*/  IABS R12, R245 ;  /* 0x000000f5000c7213 */ /* 0x000fe20000000000 */
[--C-:B------:R-:W-:Y:S01]  /*a7a0*/  @!P6 IMAD.IADD R6, R6, 0x1, -R2.reuse ;  /* 0x000000010606e824 */ /* 0x100fe200078e0a02 */
[----:B------:R-:W-:Y:S01]  /*a7b0*/  ISETP.GT.U32.AND P6, PT, R2, R11, PT ;  /* 0x0000000b0200720c */ /* 0x000fe20003fc4070 */
[----:B------:R-:W-:Y:S01]  /*a7c0*/  @!P5 IMAD.IADD R9, R9, 0x1, -R2 ;  /* 0x000000010909d824 */ /* 0x000fe200078e0a02 */
[----:B------:R-:W-:Y:S01]  /*a7d0*/  ISETP.GE.AND P5, PT, R246, RZ, PT ;  /* 0x000000fff600720c */ /* 0x000fe20003fa6270 */
[----:B------:R-:W-:-:S04]  /*a7e0*/  IMAD.HI.U32 R14, R4, R12, RZ ;  /* 0x0000000c040e7227 */ /* 0x000fc800078e00ff */
[----:B------:R-:W-:Y:S01]  /*a7f0*/  @!P0 IMAD.MOV R8, RZ, RZ, -R8 ;  /* 0x000000ffff088224 */ /* 0x000fe200078e0a08 */
[C---:B------:R-:W-:Y:S01]  /*a800*/  ISETP.GT.U32.AND P0, PT, R2.reuse, R0, PT ;  /* 0x000000000200720c */ /* 0x040fe20003f04070 */
[C---:B------:R-:W-:Y:S02]  /*a810*/  VIADD R247, R3.reuse, 0x164 ;  /* 0x0000016403f77836 */ /* 0x040fe40000000000 */
[----:B------:R-:W-:Y:S02]  /*a820*/  IMAD.MOV R14, RZ, RZ, -R14 ;  /* 0x000000ffff0e7224 */ /* 0x000fe400078e0a0e */
[----:B------:R-:W-:Y:S01]  /*a830*/  @!P1 IMAD.MOV R9, RZ, RZ, -R9 ;  /* 0x000000ffff099224 */ /* 0x000fe200078e0a09 */
[C---:B------:R-:W-:Y:S01]  /*a840*/  ISETP.GT.U32.AND P1, PT, R2.reuse, R5, PT ;  /* 0x000000050200720c */ /* 0x040fe20003f24070 */
[----:B------:R-:W-:Y:S01]  /*a850*/  VIADD R246, R3, 0x165 ;  /* 0x0000016503f67836 */ /* 0x000fe20000000000 */
[----:B------:R-:W-:Y:S01]  /*a860*/  IABS R10, R247 ;  /* 0x000000f7000a7213 */ /* 0x000fe20000000000 */
[C---:B------:R-:W-:Y:S01]  /*a870*/  IMAD R12, R2.reuse, R14, R12 ;  /* 0x0000000e020c7224 */ /* 0x040fe200078e020c */
[----:B------:R0:W-:Y:S01]  /*a880*/  STL [R1+0x1f0], R9 ;  /* 0x0001f00901007387 */ /* 0x0001e20000100800 */
[--C-:B------:R-:W-:Y:S01]  /*a890*/  @!P6 IMAD.IADD R11, R11, 0x1, -R2.reuse ;  /* 0x000000010b0be824 */ /* 0x100fe200078e0a02 */
[----:B-1----:R-:W-:Y:S01]  /*a8a0*/  IABS R13, R246 ;  /* 0x000000f6000d7213 */ /* 0x002fe20000000000 */
[--C-:B------:R-:W-:Y:S01]  /*a8b0*/  @!P3 IMAD.IADD R7, R7, 0x1, -R2.reuse ;  /* 0x000000010707b824 */ /* 0x100fe200078e0a02 */
[----:B------:R1:W-:Y:S01]  /*a8c0*/  STL [R1+0x1ec], R8 ;  /* 0x0001ec0801007387 */ /* 0x0003e20000100800 */
[----:B------:R-:W-:Y:S01]  /*a8d0*/  ISETP.GT.U32.AND P6, PT, R2, R12, PT ;  /* 0x0000000c0200720c */ /* 0x000fe20003fc4070 */
[--C-:B------:R-:W-:Y:S01]  /*a8e0*/  @!P0 IMAD.IADD R0, R0, 0x1, -R2.reuse ;  /* 0x0000000100008824 */ /* 0x100fe200078e0a02 */
[----:B------:R-:W-:Y:S01]  /*a8f0*/  ISETP.GE.AND P3, PT, R239, RZ, PT ;  /* 0x000000ffef00720c */ /* 0x000fe20003f66270 */
[----:B------:R-:W-:Y:S01]  /*a900*/  @!P4 IMAD.MOV R7, RZ, RZ, -R7 ;  /* 0x000000ffff07c224 */ /* 0x000fe200078e0a07 */
[----:B------:R-:W-:Y:S01]  /*a910*/  ISETP.GE.AND P0, PT, R245, RZ, PT ;  /* 0x000000fff500720c */ /* 0x000fe20003f06270 */
[----:B0-----:R-:W-:Y:S01]  /*a920*/  IMAD.MOV.U32 R9, RZ, RZ, R13 ;  /* 0x000000ffff097224 */ /* 0x001fe200078e000d */
[----:B------:R-:W-:Y:S01]  /*a930*/  ISETP.GT.U32.AND P4, PT, R2, R0, PT ;  /* 0x000000000200720c */ /* 0x000fe20003f84070 */
[----:B------:R-:W-:Y:S01]  /*a940*/  @!P1 IMAD.IADD R5, R5, 0x1, -R2 ;  /* 0x0000000105059824 */ /* 0x000fe200078e0a02 */
[----:B------:R-:W-:Y:S01]  /*a950*/  ISETP.GE.AND P1, PT, R244, RZ, PT ;  /* 0x000000fff400720c */ /* 0x000fe20003f26270 */
[----:B-1----:R-:W-:Y:S01]  /*a960*/  IMAD.MOV.U32 R8, RZ, RZ, R10 ;  /* 0x000000ffff087224 */ /* 0x002fe200078e000a */
[----:B------:R-:W-:Y:S01]  /*a970*/  STL [R1+0x1e8], R7 ;  /* 0x0001e80701007387 */ /* 0x000fe20000100800 */
[----:B------:R-:W-:Y:S01]  /*a980*/  @!P5 IMAD.MOV R6, RZ, RZ, -R6 ;  /* 0x000000ffff06d224 */ /* 0x000fe200078e0a06 */
[----:B------:R-:W-:Y:S01]  /*a990*/  ISETP.GT.U32.AND P5, PT, R2, R11, PT ;  /* 0x0000000b0200720c */ /* 0x000fe20003fa4070 */
[----:B------:R-:W-:-:S03]  /*a9a0*/  IMAD.HI.U32 R10, R4, R8, RZ ;  /* 0x00000008040a7227 */ /* 0x000fc600078e00ff */
[----:B------:R0:W-:Y:S01]  /*a9b0*/  STL [R1+0x1e4], R6 ;  /* 0x0001e40601007387 */ /* 0x0001e20000100800 */
[----:B------:R-:W-:-:S04]  /*a9c0*/  IMAD.HI.U32 R13, R4, R9, RZ ;  /* 0x00000009040d7227 */ /* 0x000fc800078e00ff */
[----:B------:R-:W-:Y:S02]  /*a9d0*/  IMAD.MOV R10, RZ, RZ, -R10 ;  /* 0x000000ffff0a7224 */ /* 0x000fe400078e0a0a */
[----:B------:R-:W-:Y:S02]  /*a9e0*/  VIADD R244, R3, 0x163 ;  /* 0x0000016303f47836 */ /* 0x000fe40000000000 */
[----:B------:R-:W-:Y:S02]  /*a9f0*/  IMAD.MOV R13, RZ, RZ, -R13 ;  /* 0x000000ffff0d7224 */ /* 0x000fe400078e0a0d */
[----:B0-----:R-:W-:Y:S01]  /*aa00*/  IMAD R6, R2, R10, R8 ;  /* 0x0000000a02067224 */ /* 0x001fe200078e0208 */
[----:B------:R-:W-:Y:S01]  /*aa10*/  IABS R10, R244 ;  /* 0x000000f4000a7213 */ /* 0x000fe20000000000 */
[----:B------:R-:W-:Y:S02]  /*aa20*/  @!P2 IMAD.MOV R5, RZ, RZ, -R5 ;  /* 0x000000ffff05a224 */ /* 0x000fe400078e0a05 */
[----:B------:R-:W-:-:S02]  /*aa30*/  @!P6 IMAD.IADD R12, R12, 0x1, -R2 ;  /* 0x000000010c0ce824 */ /* 0x000fc400078e0a02 */
[----:B------:R-:W-:Y:S01]  /*aa40*/  IMAD R9, R2, R13, R9 ;  /* 0x0000000d02097224 */ /* 0x000fe200078e0209 */
[----:B------:R0:W-:Y:S01]  /*aa50*/  STL [R1+0x1e0], R5 ;  /* 0x0001e00501007387 */ /* 0x0001e20000100800 */
[----:B------:R-:W-:Y:S01]  /*aa60*/  @!P4 IMAD.IADD R0, R0, 0x1, -R2 ;  /* 0x000000010000c824 */ /* 0x000fe200078e0a02 */
[C---:B------:R-:W-:Y:S01]  /*aa70*/  ISETP.GT.U32.AND P6, PT, R2.reuse, R12, PT ;  /* 0x0000000c0200720c */ /* 0x040fe20003fc4070 */
[C---:B------:R-:W-:Y:S01]  /*aa80*/  VIADD R239, R3.reuse, 0x161 ;  /* 0x0000016103ef7836 */ /* 0x040fe20000000000 */
[C---:B------:R-:W-:Y:S01]  /*aa90*/  ISETP.GT.U32.AND P2, PT, R2.reuse, R9, PT ;  /* 0x000000090200720c */ /* 0x040fe20003f44070 */
[----:B------:R-:W-:Y:S01]  /*aaa0*/  @!P3 IMAD.MOV R0, RZ, RZ, -R0 ;  /* 0x000000ffff00b224 */ /* 0x000fe200078e0a00 */
[----:B------:R-:W-:Y:S01]  /*aab0*/  ISETP.GT.U32.AND P4, PT, R2, R6, PT ;  /* 0x000000060200720c */ /* 0x000fe20003f84070 */
[----:B------:R-:W-:Y:S01]  /*aac0*/  VIADD R245, R3, 0x162 ;  /* 0x0000016203f57836 */ /* 0x000fe20000000000 */
[----:B------:R-:W-:Y:S01]  /*aad0*/  IABS R13, R239 ;  /* 0x000000ef000d7213 */ /* 0x000fe20000000000 */
[----:B------:R-:W-:Y:S01]  /*aae0*/  @!P5 IMAD.IADD R11, R11, 0x1, -R2 ;  /* 0x000000010b0bd824 */ /* 0x000fe200078e0a02 */
[----:B------:R1:W-:Y:S01]  /*aaf0*/  STL [R1+0x1dc], R0 ;  /* 0x0001dc0001007387 */ /* 0x0003e20000100800 */
[----:B0-----:R-:W-:Y:S01]  /*ab00*/  IMAD.HI.U32 R5, R4, R10, RZ ;  /* 0x0000000a04057227 */ /* 0x001fe200078e00ff */
[----:B------:R-:W-:-:S02]  /*ab10*/  IABS R7, R245 ;  /* 0x000000f500077213 */ /* 0x000fc40000000000 */
[----:B------:R-:W-:Y:S01]  /*ab20*/  ISETP.GE.AND P5, PT, R246, RZ, PT ;  /* 0x000000fff600720c */ /* 0x000fe20003fa6270 */
[----:B------:R-:W-:Y:S02]  /*ab30*/  IMAD.MOV R5, RZ, RZ, -R5 ;  /* 0x000000ffff057224 */ /* 0x000fe400078e0a05 */
[----:B------:R-:W-:Y:S02]  /*ab40*/  @!P6 IMAD.IADD R12, R12, 0x1, -R2 ;  /* 0x000000010c0ce824 */ /* 0x000fe400078e0a02 */
[----:B------:R-:W-:Y:S02]  /*ab50*/  IMAD R10, R2, R5, R10 ;  /* 0x00000005020a7224 */ /* 0x000fe400078e020a */
[----:B-1----:R-:W-:-:S03]  /*ab60*/  IMAD.HI.U32 R0, R4, R13, RZ ;  /* 0x0000000d04007227 */ /* 0x002fc600078e00ff */
[----:B------:R-:W-:Y:S01]  /*ab70*/  ISETP.GT.U32.AND P6, PT, R2, R10, PT ;  /* 0x0000000a0200720c */ /* 0x000fe20003fc4070 */
[--C-:B------:R-:W-:Y:S02]  /*ab80*/  @!P2 IMAD.IADD R9, R9, 0x1, -R2.reuse ;  /* 0x000000010909a824 */ /* 0x100fe400078e0a02 */
[----:B------:R-:W-:Y:S01]  /*ab90*/  @!P4 IMAD.IADD R6, R6, 0x1, -R2 ;  /* 0x000000010606c824 */ /* 0x000fe200078e0a02 */
[----:B------:R-:W-:Y:S01]  /*aba0*/  ISETP.GE.AND P4, PT, R247, RZ, PT ;  /* 0x000000fff700720c */ /* 0x000fe20003f86270 */
[----:B------:R-:W-:Y:S01]  /*abb0*/  IMAD.MOV R0, RZ, RZ, -R0 ;  /* 0x000000ffff007224 */ /* 0x000fe200078e0a00 */
[----:B------:R-:W-:Y:S01]  /*abc0*/  ISETP.GT.U32.AND P2, PT, R2, R9, PT ;  /* 0x000000090200720c */ /* 0x000fe20003f44070 */
[----:B------:R-:W-:Y:S01]  /*abd0*/  IMAD.HI.U32 R8, R4, R7, RZ ;  /* 0x0000000704087227 */ /* 0x000fe200078e00ff */
[----:B------:R-:W-:-:S03]  /*abe0*/  ISETP.GT.U32.AND P3, PT, R2, R6, PT ;  /* 0x000000060200720c */ /* 0x000fc60003f64070 */
[----:B------:R-:W-:Y:S02]  /*abf0*/  IMAD R0, R2, R0, R13 ;  /* 0x0000000002007224 */ /* 0x000fe400078e020d */
[----:B------:R-:W-:Y:S02]  /*ac00*/  IMAD.MOV R8, RZ, RZ, -R8 ;  /* 0x000000ffff087224 */ /* 0x000fe400078e0a08 */
[--C-:B------:R-:W-:Y:S01]  /*ac10*/  @!P6 IMAD.IADD R10, R10, 0x1, -R2.reuse ;  /* 0x000000010a0ae824 */ /* 0x100fe200078e0a02 */
[C---:B------:R-:W-:Y:S01]  /*ac20*/  ISETP.GT.U32.AND P6, PT, R2.reuse, R0, PT ;  /* 0x000000000200720c */ /* 0x040fe20003fc4070 */
[----:B------:R-:W-:Y:S02]  /*ac30*/  VIADD R246, R3, 0x160 ;  /* 0x0000016003f67836 */ /* 0x000fe40000000000 */
[----:B------:R-:W-:Y:S02]  /*ac40*/  IMAD R7, R2, R8, R7 ;  /* 0x0000000802077224 */ /* 0x000fe400078e0207 */
[--C-:B------:R-:W-:Y:S01]  /*ac50*/  @!P2 IMAD.IADD R9, R9, 0x1, -R2.reuse ;  /* 0x000000010909a824 */ /* 0x100fe200078e0a02 */
[----:B------:R-:W-:Y:S01]  /*ac60*/  IABS R8, R246 ;  /* 0x000000f600087213 */ /* 0x000fe20000000000 */
[----:B------:R-:W-:Y:S01]  /*ac70*/  @!P3 IMAD.IADD R6, R6, 0x1, -R2 ;  /* 0x000000010606b824 */ /* 0x000fe200078e0a02 */
[----:B------:R-:W-:Y:S01]  /*ac80*/  ISETP.GT.U32.AND P2, PT, R2, R7, PT ;  /* 0x000000070200720c */ /* 0x000fe20003f44070 */
[C---:B------:R-:W-:Y:S01]  /*ac90*/  VIADD R247, R3.reuse, 0x15f ;  /* 0x0000015f03f77836 */ /* 0x040fe20000000000 */
[----:B------:R-:W-:Y:S01]  /*aca0*/  ISETP.GE.AND P3, PT, R244, RZ, PT ;  /* 0x000000fff400720c */ /* 0x000fe20003f66270 */
[----:B------:R-:W-:-:S02]  /*acb0*/  VIADD R244, R3, 0x15e ;  /* 0x0000015e03f47836 */ /* 0x000fc40000000000 */
[----:B------:R-:W-:Y:S01]  /*acc0*/  IMAD.HI.U32 R15, R4, R8, RZ ;  /* 0x00000008040f7227 */ /* 0x000fe200078e00ff */
[----:B------:R-:W-:Y:S02]  /*acd0*/  IABS R5, R247 ;  /* 0x000000f700057213 */ /* 0x000fe40000000000 */
[----:B------:R-:W-:Y:S01]  /*ace0*/  IABS R14, R244 ;  /* 0x000000f4000e7213 */ /* 0x000fe20000000000 */
[----:B------:R-:W-:Y:S02]  /*acf0*/  IMAD.MOV.U32 R16, RZ, RZ, R11 ;  /* 0x000000ffff107224 */ /* 0x000fe400078e000b */
[----:B------:R-:W-:Y:S02]  /*ad00*/  @!P6 IMAD.IADD R0, R0, 0x1, -R2 ;  /* 0x000000010000e824 */ /* 0x000fe400078e0a02 */
[----:B------:R-:W-:Y:S02]  /*ad10*/  IMAD.MOV R15, RZ, RZ, -R15 ;  /* 0x000000ffff0f7224 */ /* 0x000fe400078e0a0f */
[----:B------:R-:W-:Y:S01]  /*ad20*/  @!P1 IMAD.MOV R16, RZ, RZ, -R16 ;  /* 0x000000ffff109224 */ /* 0x000fe200078e0a10 */
[----:B------:R-:W-:Y:S01]  /*ad30*/  ISETP.GT.U32.AND P1, PT, R2, R10, PT ;  /* 0x0000000a0200720c */ /* 0x000fe20003f24070 */
[----:B------:R-:W-:Y:S01]  /*ad40*/  IMAD.HI.U32 R13, R4, R5, RZ ;  /* 0x00000005040d7227 */ /* 0x000fe200078e00ff */
[----:B------:R-:W-:-:S02]  /*ad50*/  ISETP.GT.U32.AND P6, PT, R2, R0, PT ;  /* 0x000000000200720c */ /* 0x000fc40003fc4070 */
[----:B------:R-:W-:Y:S01]  /*ad60*/  STL [R1+0x1d8], R16 ;  /* 0x0001d81001007387 */ /* 0x000fe20000100800 */
[----:B------:R-:W-:-:S04]  /*ad70*/  IMAD.HI.U32 R11, R4, R14, RZ ;  /* 0x0000000e040b7227 */ /* 0x000fc800078e00ff */
[----:B------:R-:W-:Y:S02]  /*ad80*/  @!P0 IMAD.MOV R12, RZ, RZ, -R12 ;  /* 0x000000ffff0c8224 */ /* 0x000fe400078e0a0c */
[C---:B------:R-:W-:Y:S02]  /*ad90*/  IMAD R8, R2.reuse, R15, R8 ;  /* 0x0000000f02087224 */ /* 0x040fe400078e0208 */
[----:B------:R-:W-:Y:S01]  /*ada0*/  @!P5 IMAD.MOV R9, RZ, RZ, -R9 ;  /* 0x000000ffff09d224 */ /* 0x000fe200078e0a09 */
[----:B------:R-:W-:Y:S01]  /*adb0*/  STL [R1+0x1d4], R12 ;  /* 0x0001d40c01007387 */ /* 0x000fe20000100800 */
[----:B------:R-:W-:Y:S01]  /*adc0*/  @!P2 IMAD.IADD R7, R7, 0x1, -R2 ;  /* 0x000000010707a824 */ /* 0x000fe200078e0a02 */
[C---:B------:R-:W-:Y:S01]  /*add0*/  ISETP.GT.U32.AND P5, PT, R2.reuse, R8, PT ;  /* 0x000000080200720c */ /* 0x040fe20003fa4070 */
[----:B------:R-:W-:Y:S01]  /*ade0*/  @!P4 IMAD.MOV R6, RZ, RZ, -R6 ;  /* 0x000000ffff06c224 */ /* 0x000fe200078e0a06 */
[----:B------:R-:W-:Y:S01]  /*adf0*/  STL [R1+0x1d0], R9 ;  /* 0x0001d00901007387 */ /* 0x000fe20000100800 */
[----:B------:R-:W-:Y:S01]  /*ae00*/  IMAD.MOV R13, RZ, RZ, -R13 ;  /* 0x000000ffff0d7224 */ /* 0x000fe200078e0a0d */
[C---:B------:R-:W-:Y:S01]  /*ae10*/  ISETP.GT.U32.AND P0, PT, R2.reuse, R7, PT ;  /* 0x000000070200720c */ /* 0x040fe20003f04070 */
[----:B------:R-:W-:Y:S01]  /*ae20*/  IMAD.MOV R11, RZ, RZ, -R11 ;  /* 0x000000ffff0b7224 */ /* 0x000fe200078e0a0b */
[----:B------:R0:W-:Y:S01]  /*ae30*/  STL [R1+0x1cc], R6 ;  /* 0x0001cc0601007387 */ /* 0x0001e20000100800 */
[----:B------:R-:W-:Y:S01]  /*ae40*/  IMAD R5, R2, R13, R5 ;  /* 0x0000000d02057224 */ /* 0x000fe200078e0205 */
[----:B------:R-:W-:Y:S01]  /*ae50*/  ISETP.GE.AND P2, PT, R245, RZ, PT ;  /* 0x000000fff500720c */ /* 0x000fe20003f46270 */
[--C-:B------:R-:W-:Y:S01]  /*ae60*/  @!P1 IMAD.IADD R10, R10, 0x1, -R2.reuse ;  /* 0x000000010a0a9824 */ /* 0x100fe200078e0a02 */
[----:B------:R-:W-:Y:S01]  /*ae70*/  ISETP.GE.AND P4, PT, R239, RZ, PT ;  /* 0x000000ffef00720c */ /* 0x000fe20003f86270 */
[----:B------:R-:W-:Y:S01]  /*ae80*/  @!P6 IMAD.IADD R0, R0, 0x1, -R2 ;  /* 0x000000010000e824 */ /* 0x000fe200078e0a02 */
[----:B------:R-:W-:Y:S01]  /*ae90*/  ISETP.GT.U32.AND P1, PT, R2, R5, PT ;  /* 0x000000050200720c */ /* 0x000fe20003f24070 */
[----:B------:R-:W-:-:S02]  /*aea0*/  VIADD R245, R3, 0x15d ;  /* 0x0000015d03f57836 */ /* 0x000fc40000000000 */
[----:B------:R-:W-:Y:S01]  /*aeb0*/  @!P5 IMAD.IADD R8, R8, 0x1, -R2 ;  /* 0x000000010808d824 */ /* 0x000fe200078e0a02 */
[----:B------:R-:W-:Y:S01]  /*aec0*/  ISETP.GE.AND P5, PT, R247, RZ, PT ;  /* 0x000000fff700720c */ /* 0x000fe20003fa6270 */
[----:B0-----:R-:W-:Y:S01]  /*aed0*/  IMAD R6, R2, R11, R14 ;  /* 0x0000000b02067224 */ /* 0x001fe200078e020e */
[----:B------:R-:W-:Y:S01]  /*aee0*/  IABS R13, R245 ;  /* 0x000000f5000d7213 */ /* 0x000fe20000000000 */
[----:B------:R-:W-:Y:S01]  /*aef0*/  @!P0 IMAD.IADD R7, R7, 0x1, -R2 ;  /* 0x0000000107078824 */ /* 0x000fe200078e0a02 */
[----:B------:R-:W-:Y:S01]  /*af00*/  ISETP.GE.AND P0, PT, R246, RZ, PT ;  /* 0x000000fff600720c */ /* 0x000fe20003f06270 */
[----:B------:R-:W-:Y:S01]  /*af10*/  @!P3 IMAD.MOV R10, RZ, RZ, -R10 ;  /* 0x000000ffff0ab224 */ /* 0x000fe200078e0a0a */
[C---:B------:R-:W-:Y:S01]  /*af20*/  ISETP.GT.U32.AND P6, PT, R2.reuse, R6, PT ;  /* 0x000000060200720c */ /* 0x040fe20003fc4070 */
[----:B------:R-:W-:Y:S01]  /*af30*/  VIADD R246, R3, 0x15c ;  /* 0x0000015c03f67836 */ /* 0x000fe20000000000 */
[----:B------:R-:W-:Y:S01]  /*af40*/  ISETP.GT.U32.AND P3, PT, R2, R8, PT ;  /* 0x000000080200720c */ /* 0x000fe20003f64070 */
[----:B------:R-:W-:Y:S01]  /*af50*/  @!P1 IMAD.IADD R5, R5, 0x1, -R2 ;  /* 0x0000000105059824 */ /* 0x000fe200078e0a02 */
[----:B------:R0:W-:Y:S01]  /*af60*/  STL [R1+0x1c8], R10 ;  /* 0x0001c80a01007387 */ /* 0x0001e20000100800 */
[----:B------:R-:W-:Y:S01]  /*af70*/  IMAD.MOV.U32 R12, RZ, RZ, R7 ;  /* 0x000000ffff0c7224 */ /* 0x000fe200078e0007 */
[----:B------:R-:W-:Y:S01]  /*af80*/  ISETP.GE.AND P1, PT, R244, RZ, PT ;  /* 0x000000fff400720c */ /* 0x000fe20003f26270 */
[----:B------:R-:W-:-:S04]  /*af90*/  IMAD.HI.U32 R9, R4, R13, RZ ;  /* 0x0000000d04097227 */ /* 0x000fc800078e00ff */
[----:B------:R-:W-:Y:S01]  /*afa0*/  @!P2 IMAD.MOV R12, RZ, RZ, -R12 ;  /* 0x000000ffff0ca224 */ /* 0x000fe200078e0a0c */
[----:B------:R-:W-:Y:S01]  /*afb0*/  ISETP.GT.U32.AND P2, PT, R2, R5, PT ;  /* 0x000000050200720c */ /* 0x000fe20003f44070 */
[----:B------:R-:W-:Y:S01]  /*afc0*/  @!P6 IMAD.IADD R6, R6, 0x1, -R2 ;  /* 0x000000010606e824 */ /* 0x000fe200078e0a02 */
[----:B0-----:R-:W-:Y:S01]  /*afd0*/  IABS R10, R246 ;  /* 0x000000f6000a7213 */ /* 0x001fe20000000000 */
[----:B------:R-:W-:Y:S01]  /*afe0*/  IMAD.MOV R9, RZ, RZ, -R9 ;  /* 0x000000ffff097224 */ /* 0x000fe200078e0a09 */
[----:B------:R0:W-:Y:S01]  /*aff0*/  STL [R1+0x1c4], R12 ;  /* 0x0001c40c01007387 */ /* 0x0001e20000100800 */
[----:B------:R-:W-:Y:S01]  /*b000*/  VIADD R247, R3, 0x15b ;  /* 0x0000015b03f77836 */ /* 0x000fe20000000000 */
[----:B------:R-:W-:Y:S01]  /*b010*/  ISETP.GT.U32.AND P6, PT, R2, R6, PT ;  /* 0x000000060200720c */ /* 0x000fe20003fc4070 */
[----:B------:R-:W-:-:S03]  /*b020*/  IMAD.HI.U32 R7, R4, R10, RZ ;  /* 0x0000000a04077227 */ /* 0x000fc600078e00ff */
[----:B------:R-:W-:Y:S01]  /*b030*/  IABS R11, R247 ;  /* 0x000000f7000b7213 */ /* 0x000fe20000000000 */
[----:B------:R-:W-:Y:S02]  /*b040*/  IMAD R9, R2, R9, R13 ;  /* 0x0000000902097224 */ /* 0x000fe400078e020d */
[----:B------:R-:W-:Y:S02]  /*b050*/  IMAD.MOV R7, RZ, RZ, -R7 ;  /* 0x000000ffff077224 */ /* 0x000fe400078e0a07 */
[----:B------:R-:W-:Y:S01]  /*b060*/  @!P3 IMAD.IADD R8, R8, 0x1, -R2 ;  /* 0x000000010808b824 */ /* 0x000fe200078e0a02 */
[C---:B------:R-:W-:Y:S01]  /*b070*/  ISETP.GT.U32.AND P3, PT, R2.reuse, R9, PT ;  /* 0x000000090200720c */ /* 0x040fe20003f64070 */
[----:B------:R-:W-:Y:S02]  /*b080*/  IMAD R7, R2, R7, R10 ;  /* 0x0000000702077224 */ /* 0x000fe400078e020a */
[----:B0-----:R-:W-:Y:S02]  /*b090*/  IMAD.MOV.U32 R12, RZ, RZ, R8 ;  /* 0x000000ffff0c7224 */ /* 0x001fe400078e0008 */
[----:B------:R-:W-:Y:S01]  /*b0a0*/  @!P4 IMAD.MOV R0, RZ, RZ, -R0 ;  /* 0x000000ffff00c224 */ /* 0x000fe200078e0a00 */
[----:B------:R-:W-:Y:S01]  /*b0b0*/  ISETP.GE.AND P4, PT, R245, RZ, PT ;  /* 0x000000fff500720c */ /* 0x000fe20003f86270 */
[--C-:B------:R-:W-:Y:S01]  /*b0c0*/  @!P2 IMAD.IADD R5, R5, 0x1, -R2.reuse ;  /* 0x000000010505a824 */ /* 0x100fe200078e0a02 */
[----:B------:R-:W-:Y:S01]  /*b0d0*/  ISETP.GE.AND P2, PT, R247, RZ, PT ;  /* 0x000000fff700720c */ /* 0x000fe20003f46270 */
[----:B------:R-:W-:Y:S01]  /*b0e0*/  @!P6 IMAD.IADD R6, R6, 0x1, -R2 ;  /* 0x000000010606e824 */ /* 0x000fe200078e0a02 */
[----:B------:R-:W-:Y:S01]  /*b0f0*/  ISETP.GT.U32.AND P6, PT, R2, R7, PT ;  /* 0x000000070200720c */ /* 0x000fe20003fc4070 */
[----:B------:R-:W-:Y:S01]  /*b100*/  @!P0 IMAD.MOV R12, RZ, RZ, -R12 ;  /* 0x000000ffff0c8224 */ /* 0x000fe200078e0a0c */
[----:B------:R0:W-:Y:S01]  /*b110*/  STL [R1+0x1c0], R0 ;  /* 0x0001c00001007387 */ /* 0x0001e20000100800 */
[----:B------:R-:W-:Y:S01]  /*b120*/  VIADD R247, R3, 0x15a ;  /* 0x0000015a03f77836 */ /* 0x000fe20000000000 */
[----:B------:R-:W-:Y:S01]  /*b130*/  ISETP.GE.AND P0, PT, R246, RZ, PT ;  /* 0x000000fff600720c */ /* 0x000fe20003f06270 */
[----:B------:R-:W-:Y:S01]  /*b140*/  @!P3 IMAD.IADD R9, R9, 0x1, -R2 ;  /* 0x000000010909b824 */ /* 0x000fe200078e0a02 */
[----:B------:R1:W-:Y:S01]  /*b150*/  STL [R1+0x1bc], R12 ;  /* 0x0001bc0c01007387 */ /* 0x0003e20000100800 */
[----:B------:R-:W-:Y:S01]  /*b160*/  VIADD R244, R3, 0x159 ;  /* 0x0000015903f47836 */ /* 0x000fe20000000000 */
[----:B------:R-:W-:Y:S01]  /*b170*/  ISETP.GE.AND P3, PT, R247, RZ, PT ;  /* 0x000000fff700720c */ /* 0x000fe20003f66270 */
[----:B------:R-:W-:-:S02]  /*b180*/  IMAD.MOV.U32 R14, RZ, RZ, R5 ;  /* 0x000000ffff0e7224 */ /* 0x000fc400078e0005 */
[----:B------:R-:W-:Y:S02]  /*b190*/  VIADD R245, R3, 0x158 ;  /* 0x0000015803f57836 */ /* 0x000fe40000000000 */
[----:B0-----:R-:W-:Y:S01]  /*b1a0*/  IMAD.HI.U32 R0, R4, R11, RZ ;  /* 0x0000000b04007227 */ /* 0x001fe200078e00ff */
[----:B-1----:R-:W-:-:S03]  /*b1b0*/  IABS R12, R247 ;  /* 0x000000f7000c7213 */ /* 0x002fc60000000000 */
[----:B------:R-:W-:Y:S01]  /*b1c0*/  IMAD.MOV R0, RZ, RZ, -R0 ;  /* 0x000000ffff007224 */ /* 0x000fe200078e0a00 */
[----:B------:R-:W-:Y:S01]  /*b1d0*/  IABS R8, R245 ;  /* 0x000000f500087213 */ /* 0x000fe20000000000 */
[----:B------:R-:W-:Y:S02]  /*b1e0*/  @!P6 IMAD.IADD R7, R7, 0x1, -R2 ;  /* 0x000000010707e824 */ /* 0x000fe400078e0a02 */
[C---:B------:R-:W-:Y:S01]  /*b1f0*/  IMAD R10, R2.reuse, R0, R11 ;  /* 0x00000000020a7224 */ /* 0x040fe200078e020b */
[----:B------:R-:W-:Y:S01]  /*b200*/  IABS R0, R244 ;  /* 0x000000f400007213 */ /* 0x000fe20000000000 */
[----:B------:R-:W-:Y:S01]  /*b210*/  IMAD.MOV.U32 R11, RZ, RZ, R12 ;  /* 0x000000ffff0b7224 */ /* 0x000fe200078e000c */
[C---:B------:R-:W-:Y:S01]  /*b220*/  ISETP.GT.U32.AND P6, PT, R2.reuse, R7, PT ;  /* 0x000000070200720c */ /* 0x040fe20003fc4070 */
[----:B------:R-:W-:Y:S01]  /*b230*/  @!P5 IMAD.MOV R14, RZ, RZ, -R14 ;  /* 0x000000ffff0ed224 */ /* 0x000fe200078e0a0e */
[----:B------:R-:W-:Y:S01]  /*b240*/  ISETP.GT.U32.AND P5, PT, R2, R9, PT ;  /* 0x000000090200720c */ /* 0x000fe20003fa4070 */
[----:B------:R-:W-:-:S03]  /*b250*/  IMAD.HI.U32 R13, R4, R11, RZ ;  /* 0x0000000b040d7227 */ /* 0x000fc600078e00ff */
[----:B------:R0:W-:Y:S01]  /*b260*/  STL [R1+0x1b8], R14 ;  /* 0x0001b80e01007387 */ /* 0x0001e20000100800 */
[----:B------:R-:W-:-:S04]  /*b270*/  IMAD.HI.U32 R5, R4, R0, RZ ;  /* 0x0000000004057227 */ /* 0x000fc800078e00ff */
[----:B------:R-:W-:Y:S02]  /*b280*/  IMAD.MOV R13, RZ, RZ, -R13 ;  /* 0x000000ffff0d7224 */ /* 0x000fe400078e0a0d */
[----:B------:R-:W-:Y:S02]  /*b290*/  IMAD.MOV R5, RZ, RZ, -R5 ;  /* 0x000000ffff057224 */ /* 0x000fe400078e0a05 */
[C---:B------:R-:W-:Y:S02]  /*b2a0*/  IMAD R11, R2.reuse, R13, R11 ;  /* 0x0000000d020b7224 */ /* 0x040fe400078e020b */
[----:B0-----:R-:W-:Y:S02]  /*b2b0*/  IMAD.MOV.U32 R14, RZ, RZ, R6 ;  /* 0x000000ffff0e7224 */ /* 0x001fe400078e0006 */
[C---:B------:R-:W-:Y:S02]  /*b2c0*/  IMAD R0, R2.reuse, R5, R0 ;  /* 0x0000000502007224 */ /* 0x040fe400078e0200 */
[----:B------:R-:W-:Y:S01]  /*b2d0*/  @!P1 IMAD.MOV R14, RZ, RZ, -R14 ;  /* 0x000000ffff0e9224 */ /* 0x000fe200078e0a0e */
[C---:B------:R-:W-:Y:S01]  /*b2e0*/  ISETP.GT.U32.AND P1, PT, R2.reuse, R10, PT ;  /* 0x0000000a0200720c */ /* 0x040fe20003f24070 */
[--C-:B------:R-:W-:Y:S01]  /*b2f0*/  @!P5 IMAD.IADD R9, R9, 0x1, -R2.reuse ;  /* 0x000000010909d824 */ /* 0x100fe200078e0a02 */
[C---:B------:R-:W-:Y:S01]  /*b300*/  ISETP.GT.U32.AND P5, PT, R2.reuse, R11, PT ;  /* 0x0000000b0200720c */ /* 0x040fe20003fa4070 */
[----:B------:R-:W-:Y:S01]  /*b310*/  VIADD R239, R3, 0x157 ;  /* 0x0000015703ef7836 */ /* 0x000fe20000000000 */
[----:B------:R-:W-:Y:S01]  /*b320*/  STL [R1+0x1b4], R14 ;  /* 0x0001b40e01007387 */ /* 0x000fe20000100800 */
[----:B------:R-:W-:Y:S01]  /*b330*/  @!P6 IMAD.IADD R7, R7, 0x1, -R2 ;  /* 0x000000010707e824 */ /* 0x000fe200078e0a02 */
[----:B------:R-:W-:Y:S01]  /*b340*/  ISETP.GT.U32.AND P6, PT, R2, R0, PT ;  /* 0x000000000200720c */ /* 0x000fe20003fc4070 */
[----:B------:R-:W-:Y:S01]  /*b350*/  VIADD R246, R3, 0x156 ;  /* 0x0000015603f67836 */ /* 0x000fe20000000000 */
[----:B------:R-:W-:Y:S01]  /*b360*/  IABS R12, R239 ;  /* 0x000000ef000c7213 */ /* 0x000fe20000000000 */
[----:B------:R-:W-:-:S03]  /*b370*/  IMAD.HI.U32 R13, R4, R8, RZ ;  /* 0x00000008040d7227 */ /* 0x000fc600078e00ff */
[----:B------:R-:W-:Y:S01]  /*b380*/  IABS R5, R246 ;  /* 0x000000f600057213 */ /* 0x000fe20000000000 */
[----:B------:R-:W-:Y:S01]  /*b390*/  @!P1 IMAD.IADD R10, R10, 0x1, -R2 ;  /* 0x000000010a0a9824 */ /* 0x000fe200078e0a02 */
[----:B------:R-:W-:Y:S01]  /*b3a0*/  ISETP.GE.AND P1, PT, R244, RZ, PT ;  /* 0x000000fff400720c */ /* 0x000fe20003f26270 */
[----:B------:R-:W-:Y:S02]  /*b3b0*/  IMAD.MOV.U32 R6, RZ, RZ, R12 ;  /* 0x000000ffff067224 */ /* 0x000fe400078e000c */
[----:B------:R-:W-:Y:S01]  /*b3c0*/  @!P5 IMAD.IADD R11, R11, 0x1, -R2 ;  /* 0x000000010b0bd824 */ /* 0x000fe200078e0a02 */
[----:B------:R-:W-:Y:S01]  /*b3d0*/  ISETP.GT.U32.AND P5, PT, R2, R10, PT ;  /* 0x0000000a0200720c */ /* 0x000fe20003fa4070 */
[----:B------:R-:W-:Y:S02]  /*b3e0*/  IMAD.MOV R13, RZ, RZ, -R13 ;  /* 0x000000ffff0d7224 */ /* 0x000fe400078e0a0d */
[----:B------:R-:W-:-:S04]  /*b3f0*/  IMAD.HI.U32 R12, R4, R6, RZ ;  /* 0x00000006040c7227 */ /* 0x000fc800078e00ff */
[----:B------:R-:W-:Y:S01]  /*b400*/  @!P6 IMAD.IADD R0, R0, 0x1, -R2 ;  /* 0x000000010000e824 */ /* 0x000fe200078e0a02 */
[C---:B------:R-:W-:Y:S01]  /*b410*/  ISETP.GT.U32.AND P6, PT, R2.reuse, R11, PT ;  /* 0x0000000b0200720c */ /* 0x040fe20003fc4070 */
[----:B------:R-:W-:Y:S02]  /*b420*/  IMAD R8, R2, R13, R8 ;  /* 0x0000000d02087224 */ /* 0x000fe400078e0208 */
[----:B------:R-:W-:Y:S02]  /*b430*/  IMAD.MOV R12, RZ, RZ, -R12 ;  /* 0x000000ffff0c7224 */ /* 0x000fe400078e0a0c */
[----:B------:R-:W-:-:S04]  /*b440*/  IMAD.HI.U32 R13, R4, R5, RZ ;  /* 0x00000005040d7227 */ /* 0x000fc800078e00ff */
[----:B------:R-:W-:Y:S01]  /*b450*/  @!P4 IMAD.MOV R9, RZ, RZ, -R9 ;  /* 0x000000ffff09c224 */ /* 0x000fe200078e0a09 */
[C---:B------:R-:W-:Y:S01]  /*b460*/  ISETP.GT.U32.AND P4, PT, R2.reuse, R0, PT ;  /* 0x000000000200720c */ /* 0x040fe20003f84070 */
[----:B------:R-:W-:Y:S01]  /*b470*/  @!P0 IMAD.MOV R7, RZ, RZ, -R7 ;  /* 0x000000ffff078224 */ /* 0x000fe200078e0a07 */
[C---:B------:R-:W-:Y:S01]  /*b480*/  ISETP.GT.U32.AND P0, PT, R2.reuse, R8, PT ;  /* 0x000000080200720c */ /* 0x040fe20003f04070 */
[----:B------:R-:W-:Y:S01]  /*b490*/  IMAD R6, R2, R12, R6 ;  /* 0x0000000c02067224 */ /* 0x000fe200078e0206 */
[----:B------:R-:W-:Y:S01]  /*b4a0*/  STL [R1+0x1b0], R9 ;  /* 0x0001b00901007387 */ /* 0x000fe20000100800 */
[----:B------:R-:W-:Y:S02]  /*b4b0*/  IMAD.MOV R13, RZ, RZ, -R13 ;  /* 0x000000ffff0d7224 */ /* 0x000fe400078e0a0d */
[----:B------:R-:W-:Y:S01]  /*b4c0*/  @!P5 IMAD.IADD R10, R10, 0x1, -R2 ;  /* 0x000000010a0ad824 */ /* 0x000fe200078e0a02 */
[----:B------:R0:W-:Y:S01]  /*b4d0*/  STL [R1+0x1ac], R7 ;  /* 0x0001ac0701007387 */ /* 0x0001e20000100800 */
[----:B------:R-:W-:Y:S01]  /*b4e0*/  ISETP.GT.U32.AND P5, PT, R2, R6, PT ;  /* 0x000000060200720c */ /* 0x000fe20003fa4070 */
[----:B------:R-:W-:-:S02]  /*b4f0*/  VIADD R247, R3, 0x155 ;  /* 0x0000015503f77836 */ /* 0x000fc40000000000 */
[--C-:B------:R-:W-:Y:S02]  /*b500*/  @!P6 IMAD.IADD R11, R11, 0x1, -R2.reuse ;  /* 0x000000010b0be824 */ /* 0x100fe400078e0a02 */
[----:B------:R-:W-:Y:S01]  /*b510*/  VIADD R244, R3, 0x154 ;  /* 0x0000015403f47836 */ /* 0x000fe20000000000 */
[----:B------:R-:W-:Y:S01]  /*b520*/  IABS R12, R247 ;  /* 0x000000f7000c7213 */ /* 0x000fe20000000000 */
[----:B------:R-:W-:Y:S01]  /*b530*/  @!P0 IMAD.IADD R8, R8, 0x1, -R2 ;  /* 0x0000000108088824 */ /* 0x000fe200078e0a02 */
[----:B------:R-:W-:Y:S01]  /*b540*/  ISETP.GE.AND P0, PT, R239, RZ, PT ;  /* 0x000000ffef00720c */ /* 0x000fe20003f06270 */
[----:B0-----:R-:W-:Y:S01]  /*b550*/  IMAD R7, R2, R13, R5 ;  /* 0x0000000d02077224 */ /* 0x001fe200078e0205 */
[----:B------:R-:W-:Y:S01]  /*b560*/  IABS R9, R244 ;  /* 0x000000f400097213 */ /* 0x000fe20000000000 */
[----:B------:R-:W-:-:S03]  /*b570*/  IMAD.HI.U32 R5, R4, R12, RZ ;  /* 0x0000000c04057227 */ /* 0x000fc600078e00ff */
[----:B------:R-:W-:Y:S01]  /*b580*/  ISETP.GT.U32.AND P6, PT, R2, R7, PT ;  /* 0x000000070200720c */ /* 0x000fe20003fc4070 */
[--C-:B------:R-:W-:Y:S01]  /*b590*/  @!P5 IMAD.IADD R6, R6, 0x1, -R2.reuse ;  /* 0x000000010606d824 */ /* 0x100fe200078e0a02 */
[----:B------:R-:W-:Y:S01]  /*b5a0*/  ISETP.GT.U32.AND P5, PT, R2, R8, PT ;  /* 0x000000080200720c */ /* 0x000fe20003fa4070 */
[----:B------:R-:W-:Y:S02]  /*b5b0*/  IMAD.MOV R5, RZ, RZ, -R5 ;  /* 0x000000ffff057224 */ /* 0x000fe400078e0a05 */
[----:B------:R-:W-:Y:S01]  /*b5c0*/  @!P4 IMAD.IADD R0, R0, 0x1, -R2 ;  /* 0x000000010000c824 */ /* 0x000fe200078e0a02 */
[----:B------:R-:W-:Y:S01]  /*b5d0*/  ISETP.GE.AND P4, PT, R245, RZ, PT ;  /* 0x000000fff500720c */ /* 0x000fe20003f86270 */
[----:B------:R-:W-:-:S04]  /*b5e0*/  IMAD.HI.U32 R13, R4, R9, RZ ;  /* 0x00000009040d7227 */ /* 0x000fc800078e00ff */
[C---:B------:R-:W-:Y:S02]  /*b5f0*/  IMAD R5, R2.reuse, R5, R12 ;  /* 0x0000000502057224 */ /* 0x040fe400078e020c */
[----:B------:R-:W-:Y:S01]  /*b600*/  @!P6 IMAD.IADD R7, R7, 0x1, -R2 ;  /* 0x000000010707e824 */ /* 0x000fe200078e0a02 */
[C---:B------:R-:W-:Y:S01]  /*b610*/  ISETP.GT.U32.AND P6, PT, R2.reuse, R6, PT ;  /* 0x000000060200720c */ /* 0x040fe20003fc4070 */
[----:B------:R-:W-:Y:S02]  /*b620*/  @!P2 IMAD.MOV R10, RZ, RZ, -R10 ;  /* 0x000000ffff0aa224 */ /* 0x000fe400078e0a0a */
[----:B------:R-:W-:Y:S01]  /*b630*/  @!P3 IMAD.MOV R11, RZ, RZ, -R11 ;  /* 0x000000ffff0bb224 */ /* 0x000fe200078e0a0b */
[C---:B------:R-:W-:Y:S01]  /*b640*/  ISETP.GT.U32.AND P2, PT, R2.reuse, R7, PT ;  /* 0x000000070200720c */ /* 0x040fe20003f44070 */
[----:B------:R-:W-:Y:S01]  /*b650*/  @!P1 IMAD.MOV R0, RZ, RZ, -R0 ;  /* 0x000000ffff009224 */ /* 0x000fe200078e0a00 */
[----:B------:R-:W-:Y:S01]  /*b660*/  STL [R1+0x1a8], R10 ;  /* 0x0001a80a01007387 */ /* 0x000fe20000100800 */
[C---:B------:R-:W-:Y:S01]  /*b670*/  VIADD R245, R3.reuse, 0x153 ;  /* 0x0000015303f57836 */ /* 0x040fe20000000000 */
[----:B------:R-:W-:Y:S01]  /*b680*/  ISETP.GT.U32.AND P1, PT, R2, R5, PT ;  /* 0x000000050200720c */ /* 0x000fe20003f24070 */
[----:B------:R-:W-:Y:S01]  /*b690*/  IMAD.MOV R13, RZ, RZ, -R13 ;  /* 0x000000ffff0d7224 */ /* 0x000fe200078e0a0d */
[----:B------:R0:W-:Y:S01]  /*b6a0*/  STL [R1+0x1a4], R11 ;  /* 0x0001a40b01007387 */ /* 0x0001e20000100800 */
[----:B------:R-:W-:Y:S01]  /*b6b0*/  ISETP.GE.AND P3, PT, R246, RZ, PT ;  /* 0x000000fff600720c */ /* 0x000fe20003f66270 */
[----:B------:R-:W-:Y:S01]  /*b6c0*/  VIADD R246, R3, 0x152 ;  /* 0x0000015203f67836 */ /* 0x000fe20000000000 */
[----:B------:R-:W-:Y:S01]  /*b6d0*/  IABS R12, R245 ;  /* 0x000000f5000c7213 */ /* 0x000fe20000000000 */
[----:B------:R1:W-:Y:S01]  /*b6e0*/  STL [R1+0x1a0], R0 ;  /* 0x0001a00001007387 */ /* 0x0003e20000100800 */
[----:B------:R-:W-:-:S02]  /*b6f0*/  @!P6 IMAD.IADD R6, R6, 0x1, -R2 ;  /* 0x000000010606e824 */ /* 0x000fc400078e0a02 */
[--C-:B------:R-:W-:Y:S01]  /*b700*/  @!P5 IMAD.IADD R8, R8, 0x1, -R2.reuse ;  /* 0x000000010808d824 */ /* 0x100fe200078e0a02 */
[----:B------:R-:W-:Y:S01]  /*b710*/  ISETP.GE.AND P5, PT, R247, RZ, PT ;  /* 0x000000fff700720c */ /* 0x000fe20003fa6270 */
[----:B------:R-:W-:Y:S01]  /*b720*/  VIADD R247, R3, 0x151 ;  /* 0x0000015103f77836 */ /* 0x000fe20000000000 */
[----:B0-----:R-:W-:Y:S01]  /*b730*/  IABS R11, R246 ;  /* 0x000000f6000b7213 */ /* 0x001fe20000000000 */
[----:B------:R-:W-:Y:S01]  /*b740*/  @!P1 IMAD.IADD R5, R5, 0x1, -R2 ;  /* 0x0000000105059824 */ /* 0x000fe200078e0a02 */
[----:B------:R-:W-:Y:S01]  /*b750*/  ISETP.GE.AND P1, PT, R245, RZ, PT ;  /* 0x000000fff500720c */ /* 0x000fe20003f26270 */
[----:B------:R-:W-:Y:S01]  /*b760*/  @!P4 IMAD.MOV R8, RZ, RZ, -R8 ;  /* 0x000000ffff08c224 */ /* 0x000fe200078e0a08 */
[----:B------:R-:W-:Y:S01]  /*b770*/  IABS R10, R247 ;  /* 0x000000f7000a7213 */ /* 0x000fe20000000000 */
[C---:B-1----:R-:W-:Y:S01]  /*b780*/  IMAD R0, R2.reuse, R13, R9 ;  /* 0x0000000d02007224 */ /* 0x042fe200078e0209 */
[----:B------:R-:W-:Y:S01]  /*b790*/  ISETP.GT.U32.AND P4, PT, R2, R5, PT ;  /* 0x000000050200720c */ /* 0x000fe20003f84070 */
[----:B------:R-:W-:Y:S01]  /*b7a0*/  IMAD.HI.U32 R9, R4, R12, RZ ;  /* 0x0000000c04097227 */ /* 0x000fe200078e00ff */
[----:B------:R-:W-:Y:S02]  /*b7b0*/  STL [R1+0x19c], R8 ;  /* 0x00019c0801007387 */ /* 0x000fe40000100800 */
[----:B------:R-:W-:Y:S01]  /*b7c0*/  ISETP.GT.U32.AND P6, PT, R2, R0, PT ;  /* 0x000000000200720c */ /* 0x000fe20003fc4070 */
[----:B------:R-:W-:-:S02]  /*b7d0*/  IMAD.MOV R9, RZ, RZ, -R9 ;  /* 0x000000ffff097224 */ /* 0x000fc400078e0a09 */
[----:B------:R-:W-:Y:S02]  /*b7e0*/  @!P0 IMAD.MOV R6, RZ, RZ, -R6 ;  /* 0x000000ffff068224 */ /* 0x000fe400078e0a06 */
[----:B------:R-:W-:Y:S01]  /*b7f0*/  @!P2 IMAD.IADD R7, R7, 0x1, -R2 ;  /* 0x000000010707a824 */ /* 0x000fe200078e0a02 */
[----:B------:R-:W-:Y:S01]  /*b800*/  ISETP.GE.AND P2, PT, R244, RZ, PT ;  /* 0x000000fff400720c */ /* 0x000fe20003f46270 */
[----:B------:R-:W-:Y:S01]  /*b810*/  IMAD R9, R2, R9, R12 ;  /* 0x0000000902097224 */ /* 0x000fe200078e020c */
[----:B------:R0:W-:Y:S01]  /*b820*/  STL [R1+0x198], R6 ;  /* 0x0001980601007387 */ /* 0x0001e20000100800 */
[----:B------:R-:W-:-:S04]  /*b830*/  IMAD.HI.U32 R14, R4, R11, RZ ;  /* 0x0000000b040e7227 */ /* 0x000fc800078e00ff */
[----:B------:R-:W-:Y:S01]  /*b840*/  @!P6 IMAD.IADD R0, R0, 0x1, -R2 ;  /* 0x000000010000e824 */ /* 0x000fe200078e0a02 */
[----:B------:R-:W-:Y:S01]  /*b850*/  ISETP.GT.U32.AND P6, PT, R2, R9, PT ;  /* 0x000000090200720c */ /* 0x000fe20003fc4070 */
[----:B------:R-:W-:-:S03]  /*b860*/  IMAD.HI.U32 R12, R4, R10, RZ ;  /* 0x0000000a040c7227 */ /* 0x000fc600078e00ff */
[----:B------:R-:W-:Y:S01]  /*b870*/  ISETP.GT.U32.AND P0, PT, R2, R0, PT ;  /* 0x000000000200720c */ /* 0x000fe20003f04070 */
[----:B0-----:R-:W-:Y:S02]  /*b880*/  IMAD.MOV.U32 R6, RZ, RZ, R7 ;  /* 0x000000ffff067224 */ /* 0x001fe400078e0007 */
[----:B------:R-:W-:Y:S02]  /*b890*/  IMAD.MOV R14, RZ, RZ, -R14 ;  /* 0x000000ffff0e7224 */ /* 0x000fe400078e0a0e */
[----:B------:R-:W-:Y:S02]  /*b8a0*/  VIADD R244, R3, 0x150 ;  /* 0x0000015003f47836 */ /* 0x000fe40000000000 */
[----:B------:R-:W-:Y:S01]  /*b8b0*/  @!P3 IMAD.MOV R6, RZ, RZ, -R6 ;  /* 0x000000ffff06b224 */ /* 0x000fe200078e0a06 */
[----:B------:R-:W-:Y:S01]  /*b8c0*/  ISETP.GE.AND P3, PT, R246, RZ, PT ;  /* 0x000000fff600720c */ /* 0x000fe20003f66270 */
[----:B------:R-:W-:Y:S01]  /*b8d0*/  IMAD.MOV R12, RZ, RZ, -R12 ;  /* 0x000000ffff0c7224 */ /* 0x000fe200078e0a0c */
[----:B------:R-:W-:Y:S01]  /*b8e0*/  IABS R13, R244 ;  /* 0x000000f4000d7213 */ /* 0x000fe20000000000 */
[----:B------:R-:W-:Y:S01]  /*b8f0*/  IMAD R7, R2, R14, R11 ;  /* 0x0000000e02077224 */ /* 0x000fe200078e020b */
[----:B------:R0:W-:Y:S01]  /*b900*/  STL [R1+0x190], R6 ;  /* 0x0001900601007387 */ /* 0x0001e20000100800 */
[----:B------:R-:W-:-:S02]  /*b910*/  @!P4 IMAD.IADD R5, R5, 0x1, -R2 ;  /* 0x000000010505c824 */ /* 0x000fc400078e0a02 */
[----:B------:R-:W-:Y:S01]  /*b920*/  IMAD.MOV.U32 R8, RZ, RZ, R13 ;  /* 0x000000ffff087224 */ /* 0x000fe200078e000d */
[----:B------:R-:W-:Y:S01]  /*b930*/  ISETP.GT.U32.AND P4, PT, R2, R7, PT ;  /* 0x000000070200720c */ /* 0x000fe20003f84070 */
[----:B------:R-:W-:Y:S02]  /*b940*/  @!P6 IMAD.IADD R9, R9, 0x1, -R2 ;  /* 0x000000010909e824 */ /* 0x000fe400078e0a02 */
[----:B------:R-:W-:Y:S02]  /*b950*/  IMAD.MOV.U32 R15, RZ, RZ, R5 ;  /* 0x000000ffff0f7224 */ /* 0x000fe400078e0005 */
[----:B------:R-:W-:-:S04]  /*b960*/  IMAD.HI.U32 R11, R4, R8, RZ ;  /* 0x00000008040b7227 */ /* 0x000fc800078e00ff */
[C---:B0-----:R-:W-:Y:S02]  /*b970*/  IMAD R6, R2.reuse, R12, R10 ;  /* 0x0000000c02067224 */ /* 0x041fe400078e020a */
[C---:B------:R-:W-:Y:S02]  /*b980*/  VIADD R239, R3.reuse, 0x14f ;  /* 0x0000014f03ef7836 */ /* 0x040fe40000000000 */
[----:B------:R-:W-:Y:S01]  /*b990*/  @!P5 IMAD.MOV R15, RZ, RZ, -R15 ;  /* 0x000000ffff0fd224 */ /* 0x000fe200078e0a0f */
[----:B------:R-:W-:Y:S01]  /*b9a0*/  ISETP.GT.U32.AND P6, PT, R2, R6, PT ;  /* 0x000000060200720c */ /* 0x000fe20003fc4070 */
[----:B------:R-:W-:Y:S01]  /*b9b0*/  IMAD.MOV R11, RZ, RZ, -R11 ;  /* 0x000000ffff0b7224 */ /* 0x000fe200078e0a0b */
[----:B------:R-:W-:Y:S01]  /*b9c0*/  IABS R13, R239 ;  /* 0x000000ef000d7213 */ /* 0x000fe20000000000 */
[--C-:B------:R-:W-:Y:S01]  /*b9d0*/  @!P0 IMAD.IADD R0, R0, 0x1, -R2.reuse ;  /* 0x0000000100008824 */ /* 0x100fe200078e0a02 */
[----:B------:R0:W-:Y:S01]  /*b9e0*/  STL [R1+0x188], R15 ;  /* 0x0001880f01007387 */ /* 0x0001e20000100800 */
[----:B------:R-:W-:Y:S01]  /*b9f0*/  VIADD R245, R3, 0x14e ;  /* 0x0000014e03f57836 */ /* 0x000fe20000000000 */
[----:B------:R-:W-:Y:S01]  /*ba00*/  ISETP.GE.AND P0, PT, R247, RZ, PT ;  /* 0x000000fff700720c */ /* 0x000fe20003f06270 */
[----:B------:R-:W-:Y:S01]  /*ba10*/  @!P4 IMAD.IADD R7, R7, 0x1, -R2 ;  /* 0x000000010707c824 */ /* 0x000fe200078e0a02 */
[C---:B------:R-:W-:Y:S01]  /*ba20*/  ISETP.GT.U32.AND P4, PT, R2.reuse, R9, PT ;  /* 0x000000090200720c */ /* 0x040fe20003f84070 */
[----:B------:R-:W-:Y:S01]  /*ba30*/  IMAD R8, R2, R11, R8 ;  /* 0x0000000b02087224 */ /* 0x000fe200078e0208 */
[----:B------:R-:W-:Y:S01]  /*ba40*/  IABS R10, R245 ;  /* 0x000000f5000a7213 */ /* 0x000fe20000000000 */
[----:B------:R-:W-:-:S04]  /*ba50*/  IMAD.HI.U32 R14, R4, R13, RZ ;  /* 0x0000000d040e7227 */ /* 0x000fc800078e00ff */
[----:B0-----:R-:W-:Y:S02]  /*ba60*/  IMAD.MOV.U32 R15, RZ, RZ, R0 ;  /* 0x000000ffff0f7224 */ /* 0x001fe400078e0000 */
[----:B------:R-:W-:Y:S01]  /*ba70*/  @!P6 IMAD.IADD R6, R6, 0x1, -R2 ;  /* 0x000000010606e824 */ /* 0x000fe200078e0a02 */
[C---:B------:R-:W-:Y:S01]  /*ba80*/  ISETP.GT.U32.AND P6, PT, R2.reuse, R7, PT ;  /* 0x000000070200720c */ /* 0x040fe20003fc4070 */
[----:B------:R-:W-:Y:S01]  /*ba90*/  @!P2 IMAD.MOV R15, RZ, RZ, -R15 ;  /* 0x000000ffff0fa224 */ /* 0x000fe200078e0a0f */
[----:B------:R-:W-:Y:S01]  /*baa0*/  ISETP.GT.U32.AND P2, PT, R2, R8, PT ;  /* 0x000000080200720c */ /* 0x000fe20003f44070 */
[----:B------:R-:W-:Y:S01]  /*bab0*/  IMAD.HI.U32 R5, R4, R10, RZ ;  /* 0x0000000a04057227 */ /* 0x000fe200078e00ff */
[----:B------:R-:W-:Y:S02]  /*bac0*/  ISETP.GT.U32.AND P5, PT, R2, R6, PT ;  /* 0x000000060200720c */ /* 0x000fe40003fa4070 */
[----:B------:R-:W-:Y:S01]  /*bad0*/  STL [R1+0x184], R15 ;  /* 0x0001840f01007387 */ /* 0x000fe20000100800 */
[----:B------:R-:W-:-:S02]  /*bae0*/  IMAD.MOV R14, RZ, RZ, -R14 ;  /* 0x000000ffff0e7224 */ /* 0x000fc400078e0a0e */
[----:B------:R-:W-:Y:S02]  /*baf0*/  IMAD.MOV R0, RZ, RZ, -R5 ;  /* 0x000000ffff007224 */ /* 0x000fe400078e0a05 */
[----:B------:R-:W-:Y:S02]  /*bb00*/  IMAD R5, R2, R14, R13 ;  /* 0x0000000e02057224 */ /* 0x000fe400078e020d */
[--C-:B------:R-:W-:Y:S02]  /*bb10*/  @!P6 IMAD.IADD R7, R7, 0x1, -R2.reuse ;  /* 0x000000010707e824 */ /* 0x100fe400078e0a02 */
[--C-:B------:R-:W-:Y:S01]  /*bb20*/  @!P2 IMAD.IADD R8, R8, 0x1, -R2.reuse ;  /* 0x000000010808a824 */ /* 0x100fe200078e0a02 */
[C---:B------:R-:W-:Y:S01]  /*bb30*/  ISETP.GT.U32.AND P6, PT, R2.reuse, R5, PT ;  /* 0x000000050200720c */ /* 0x040fe20003fc4070 */
[----:B------:R-:W-:Y:S02]  /*bb40*/  VIADD R247, R3, 0x14c ;  /* 0x0000014c03f77836 */ /* 0x000fe40000000000 */
[----:B------:R-:W-:Y:S01]  /*bb50*/  @!P4 IMAD.IADD R9, R9, 0x1, -R2 ;  /* 0x000000010909c824 */ /* 0x000fe200078e0a02 */
[C---:B------:R-:W-:Y:S01]  /*bb60*/  ISETP.GT.U32.AND P2, PT, R2.reuse, R8, PT ;  /* 0x000000080200720c */ /* 0x040fe20003f44070 */
[----:B------:R-:W-:Y:S01]  /*bb70*/  IMAD R0, R2, R0, R10 ;  /* 0x0000000002007224 */ /* 0x000fe200078e020a */
[----:B------:R-:W-:Y:S01]  /*bb80*/  ISETP.GE.AND P4, PT, R244, RZ, PT ;  /* 0x000000fff400720c */ /* 0x000fe20003f86270 */
[----:B------:R-:W-:Y:S01]  /*bb90*/  @!P1 IMAD.MOV R9, RZ, RZ, -R9 ;  /* 0x000000ffff099224 */ /* 0x000fe200078e0a09 */
[----:B------:R-:W-:Y:S01]  /*bba0*/  IABS R11, R247 ;  /* 0x000000f7000b7213 */ /* 0x000fe20000000000 */
[----:B------:R-:W-:Y:S01]  /*bbb0*/  VIADD R244, R3, 0x14b ;  /* 0x0000014b03f47836 */ /* 0x000fe20000000000 */
[----:B------:R-:W-:Y:S01]  /*bbc0*/  ISETP.GE.AND P1, PT, R239, RZ, PT ;  /* 0x000000ffef00720c */ /* 0x000fe20003f26270 */
[----:B------:R-:W-:Y:S01]  /*bbd0*/  IMAD.MOV.U32 R14, RZ, RZ, R7 ;  /* 0x000000ffff0e7224 */ /* 0x000fe200078e0007 */
[----:B------:R0:W-:Y:S01]  /*bbe0*/  STL [R1+0x134], R9 ;  /* 0x0001340901007387 */ /* 0x0001e20000100800 */
[----:B------:R-:W-:Y:S01]  /*bbf0*/  @!P6 IMAD.IADD R5, R5, 0x1, -R2 ;  /* 0x000000010505e824 */ /* 0x000fe200078e0a02 */
[----:B------:R-:W-:Y:S01]  /*bc00*/  ISETP.GE.AND P6, PT, R245, RZ, PT ;  /* 0x000000fff500720c */ /* 0x000fe20003fc6270 */
[----:B------:R-:W-:-:S04]  /*bc10*/  IMAD.HI.U32 R10, R4, R11, RZ ;  /* 0x0000000b040a7227 */ /* 0x000fc800078e00ff */
[----:B------:R-:W-:Y:S02]  /*bc20*/  VIADD R246, R3, 0x14d ;  /* 0x0000014d03f67836 */ /* 0x000fe40000000000 */
[----:B------:R-:W-:Y:S01]  /*bc30*/  @!P3 IMAD.MOV R14, RZ, RZ, -R14 ;  /* 0x000000ffff0eb224 */ /* 0x000fe200078e0a0e */
[----:B0-----:R-:W-:Y:S01]  /*bc40*/  IABS R9, R244 ;  /* 0x000000f400097213 */ /* 0x001fe20000000000 */
[----:B------:R-:W-:Y:S01]  /*bc50*/  IMAD.MOV R10, RZ, RZ, -R10 ;  /* 0x000000ffff0a7224 */ /* 0x000fe200078e0a0a */
[----:B------:R-:W-:Y:S01]  /*bc60*/  ISETP.GT.U32.AND P3, PT, R2, R5, PT ;  /* 0x000000050200720c */ /* 0x000fe20003f64070 */
[--C-:B------:R-:W-:Y:S01]  /*bc70*/  @!P5 IMAD.IADD R6, R6, 0x1, -R2.reuse ;  /* 0x000000010606d824 */ /* 0x100fe200078e0a02 */
[----:B------:R-:W-:Y:S01]  /*bc80*/  IABS R12, R246 ;  /* 0x000000f6000c7213 */ /* 0x000fe20000000000 */
[----:B------:R-:W-:Y:S01]  /*bc90*/  IMAD.HI.U32 R7, R4, R9, RZ ;  /* 0x0000000904077227 */ /* 0x000fe200078e00ff */
[----:B------:R-:W-:Y:S01]  /*bca0*/  ISETP.GT.U32.AND P5, PT, R2, R0, PT ;  /* 0x000000000200720c */ /* 0x000fe20003fa4070 */
[----:B------:R-:W-:Y:S02]  /*bcb0*/  STL [R1+0x130], R14 ;  /* 0x0001300e01007387 */ /* 0x000fe40000100800 */
[----:B------:R-:W-:-:S02]  /*bcc0*/  @!P2 IMAD.IADD R8, R8, 0x1, -R2 ;  /* 0x000000010808a824 */ /* 0x000fc400078e0a02 */
[----:B------:R-:W-:Y:S02]  /*bcd0*/  IMAD R11, R2, R10, R11 ;  /* 0x0000000a020b7224 */ /* 0x000fe400078e020b */
[----:B------:R-:W-:Y:S02]  /*bce0*/  IMAD.MOV R7, RZ, RZ, -R7 ;  /* 0x000000ffff077224 */ /* 0x000fe400078e0a07 */
[----:B------:R-:W-:Y:S02]  /*bcf0*/  IMAD.MOV.U32 R10, RZ, RZ, R8 ;  /* 0x000000ffff0a7224 */ /* 0x000fe400078e0008 */
[----:B------:R-:W-:-:S04]  /*bd00*/  IMAD.HI.U32 R13, R4, R12, RZ ;  /* 0x0000000c040d7227 */ /* 0x000fc800078e00ff */
[C---:B------:R-:W-:Y:S02]  /*bd10*/  IMAD R9, R2.reuse, R7, R9 ;  /* 0x0000000702097224 */ /* 0x040fe400078e0209 */
[----:B------:R-:W-:Y:S01]  /*bd20*/  @!P4 IMAD.MOV R10, RZ, RZ, -R10 ;  /* 0x000000ffff0ac224 */ /* 0x000fe200078e0a0a */
[C---:B------:R-:W-:Y:S01]  /*bd30*/  ISETP.GT.U32.AND P4, PT, R2.reuse, R11, PT ;  /* 0x0000000b0200720c */ /* 0x040fe20003f84070 */
[----:B------:R-:W-:Y:S02]  /*bd40*/  IMAD.MOV R13, RZ, RZ, -R13 ;  /* 0x000000ffff0d7224 */ /* 0x000fe400078e0a0d */
[----:B------:R-:W-:Y:S01]  /*bd50*/  @!P3 IMAD.IADD R5, R5, 0x1, -R2 ;  /* 0x000000010505b824 */ /* 0x000fe200078e0a02 */
[C---:B------:R-:W-:Y:S01]  /*bd60*/  ISETP.GT.U32.AND P3, PT, R2.reuse, R9, PT ;  /* 0x000000090200720c */ /* 0x040fe20003f64070 */
[----:B------:R-:W-:Y:S02]  /*bd70*/  IMAD R12, R2, R13, R12 ;  /* 0x0000000d020c7224 */ /* 0x000fe400078e020c */
[----:B------:R-:W-:-:S02]  /*bd80*/  @!P5 IMAD.IADD R0, R0, 0x1, -R2 ;  /* 0x000000010000d824 */ /* 0x000fc400078e0a02 */
[----:B------:R-:W-:Y:S01]  /*bd90*/  @!P0 IMAD.MOV R6, RZ, RZ, -R6 ;  /* 0x000000ffff068224 */ /* 0x000fe200078e0a06 */
[C---:B------:R-:W-:Y:S01]  /*bda0*/  ISETP.GT.U32.AND P2, PT, R2.reuse, R12, PT ;  /* 0x0000000c0200720c */ /* 0x040fe20003f44070 */
[----:B------:R-:W-:Y:S01]  /*bdb0*/  VIADD R245, R3, 0x14a ;  /* 0x0000014a03f57836 */ /* 0x000fe20000000000 */
[----:B------:R-:W-:Y:S01]  /*bdc0*/  ISETP.GT.U32.AND P5, PT, R2, R0, PT ;  /* 0x000000000200720c */ /* 0x000fe20003fa4070 */
[--C-:B------:R-:W-:Y:S01]  /*bdd0*/  @!P4 IMAD.IADD R11, R11, 0x1, -R2.reuse ;  /* 0x000000010b0bc824 */ /* 0x100fe200078e0a02 */
[----:B------:R0:W-:Y:S01]  /*bde0*/  STL [R1+0x12c], R6 ;  /* 0x00012c0601007387 */ /* 0x0001e20000100800 */
[----:B------:R-:W-:Y:S01]  /*bdf0*/  @!P1 IMAD.MOV R5, RZ, RZ, -R5 ;  /* 0x000000ffff059224 */ /* 0x000fe200078e0a05 */
[----:B------:R-:W-:Y:S01]  /*be00*/  ISETP.GE.AND P0, PT, R246, RZ, PT ;  /* 0x000000fff600720c */ /* 0x000fe20003f06270 */
[----:B------:R-:W-:Y:S01]  /*be10*/  @!P3 IMAD.IADD R9, R9, 0x1, -R2 ;  /* 0x000000010909b824 */ /* 0x000fe200078e0a02 */
[----:B------:R-:W-:Y:S01]  /*be20*/  ISETP.GT.U32.AND P3, PT, R2, R11, PT ;  /* 0x0000000b0200720c */ /* 0x000fe20003f64070 */
[----:B------:R1:W-:Y:S01]  /*be30*/  STL [R1+0x128], R10 ;  /* 0x0001280a01007387 */ /* 0x0003e20000100800 */
[----:B------:R-:W-:-:S02]  /*be40*/  VIADD R246, R3, 0x149 ;  /* 0x0000014903f67836 */ /* 0x000fc40000000000 */
[----:B------:R-:W-:Y:S01]  /*be50*/  ISETP.GT.U32.AND P1, PT, R2, R9, PT ;  /* 0x000000090200720c */ /* 0x000fe20003f24070 */
[--C-:B------:R-:W-:Y:S01]  /*be60*/  @!P2 IMAD.IADD R12, R12, 0x1, -R2.reuse ;  /* 0x000000010c0ca824 */ /* 0x100fe200078e0a02 */
[----:B0-----:R-:W-:Y:S01]  /*be70*/  IABS R6, R245 ;  /* 0x000000f500067213 */ /* 0x001fe20000000000 */
[----:B------:R-:W-:Y:S01]  /*be80*/  @!P5 IMAD.IADD R0, R0, 0x1, -R2 ;  /* 0x000000010000d824 */ /* 0x000fe200078e0a02 */
[----:B------:R0:W-:Y:S01]  /*be90*/  STL [R1+0x124], R5 ;  /* 0x0001240501007387 */ /* 0x0001e20000100800 */
[----:B------:R-:W-:Y:S01]  /*bea0*/  ISETP.GE.AND P5, PT, R247, RZ, PT ;  /* 0x000000fff700720c */ /* 0x000fe20003fa6270 */
[----:B------:R-:W-:Y:S01]  /*beb0*/  VIADD R247, R3, 0x148 ;  /* 0x0000014803f77836 */ /* 0x000fe20000000000 */
[----:B------:R-:W-:Y:S01]  /*bec0*/  ISETP.GT.U32.AND P4, PT, R2, R12, PT ;  /* 0x0000000c0200720c */ /* 0x000fe20003f84070 */
[----:B------:R-:W-:Y:S01]  /*bed0*/  IMAD.HI.U32 R8, R4, R6, RZ ;  /* 0x0000000604087227 */ /* 0x000fe200078e00ff */
[----:B------:R-:W-:Y:S02]  /*bee0*/  IABS R7, R246 ;  /* 0x000000f600077213 */ /* 0x000fe40000000000 */
[----:B-1----:R-:W-:Y:S01]  /*bef0*/  IABS R10, R247 ;  /* 0x000000f7000a7213 */ /* 0x002fe20000000000 */
[----:B------:R-:W-:Y:S01]  /*bf00*/  IMAD.MOV R8, RZ, RZ, -R8 ;  /* 0x000000ffff087224 */ /* 0x000fe200078e0a08 */
[----:B------:R-:W-:Y:S01]  /*bf10*/  ISETP.GE.AND P2, PT, R244, RZ, PT ;  /* 0x000000fff400720c */ /* 0x000fe20003f46270 */
[----:B0-----:R-:W-:-:S02]  /*bf20*/  IMAD.MOV.U32 R5, RZ, RZ, R0 ;  /* 0x000000ffff057224 */ /* 0x001fc400078e0000 */
[C---:B------:R-:W-:Y:S02]  /*bf30*/  IMAD R6, R2.reuse, R8, R6 ;  /* 0x0000000802067224 */ /* 0x040fe400078e0206 */
[----:B------:R-:W-:Y:S01]  /*bf40*/  @!P6 IMAD.MOV R5, RZ, RZ, -R5 ;  /* 0x000000ffff05e224 */ /* 0x000fe200078e0a05 */
[----:B------:R-:W-:Y:S01]  /*bf50*/  ISETP.GE.AND P6, PT, R245, RZ, PT ;  /* 0x000000fff500720c */ /* 0x000fe20003fc6270 */
[----:B------:R-:W-:Y:S01]  /*bf60*/  @!P3 IMAD.IADD R11, R11, 0x1, -R2 ;  /* 0x000000010b0bb824 */ /* 0x000fe200078e0a02 */
[----:B------:R-:W-:Y:S01]  /*bf70*/  ISETP.GT.U32.AND P3, PT, R2, R6, PT ;  /* 0x000000060200720c */ /* 0x000fe20003f64070 */
[----:B------:R-:W-:Y:S01]  /*bf80*/  IMAD.MOV.U32 R0, RZ, RZ, R10 ;  /* 0x000000ffff007224 */ /* 0x000fe200078e000a */
[----:B------:R0:W-:Y:S01]  /*bf90*/  STL [R1+0x120], R5 ;  /* 0x0001200501007387 */ /* 0x0001e20000100800 */
[----:B------:R-:W-:Y:S01]  /*bfa0*/  @!P4 IMAD.IADD R12, R12, 0x1, -R2 ;  /* 0x000000010c0cc824 */ /* 0x000fe200078e0a02 */
[----:B------:R-:W-:Y:S01]  /*bfb0*/  ISETP.GE.AND P4, PT, R246, RZ, PT ;  /* 0x000000fff600720c */ /* 0x000fe20003f86270 */
[----:B------:R-:W-:-:S04]  /*bfc0*/  IMAD.HI.U32 R10, R4, R0, RZ ;  /* 0x00000000040a7227 */ /* 0x000fc800078e00ff */
[----:B------:R-:W-:Y:S02]  /*bfd0*/  IMAD.MOV.U32 R15, RZ, RZ, R12 ;  /* 0x000000ffff0f7224 */ /* 0x000fe400078e000c */
[----:B------:R-:W-:Y:S02]  /*bfe0*/  IMAD.MOV R10, RZ, RZ, -R10 ;  /* 0x000000ffff0a7224 */ /* 0x000fe400078e0a0a */
[----:B0-----:R-:W-:-:S04]  /*bff0*/  IMAD.HI.U32 R5, R4, R7, RZ ;  /* 0x0000000704057227 */ /* 0x001fc800078e00ff */
[----:B------:R-:W-:Y:S02]  /*c000*/  IMAD.MOV R5, RZ, RZ, -R5 ;  /* 0x000000ffff057224 */ /* 0x000fe400078e0a05 */
[--C-:B------:R-:W-:Y:S02]  /*c010*/  @!P3 IMAD.IADD R6, R6, 0x1, -R2.reuse ;  /* 0x000000010606b824 */ /* 0x100fe400078e0a02 */
[C---:B------:R-:W-:Y:S02]  /*c020*/  IMAD R5, R2.reuse, R5, R7 ;  /* 0x0000000502057224 */ /* 0x040fe400078e0207 */
[----:B------:R-:W-:Y:S01]  /*c030*/  VIADD R239, R3, 0x146 ;  /* 0x0000014603ef7836 */ /* 0x000fe20000000000 */
[C---:B------:R-:W-:Y:S01]  /*c040*/  ISETP.GT.U32.AND P3, PT, R2.reuse, R6, PT ;  /* 0x000000060200720c */ /* 0x040fe20003f64070 */
[----:B------:R-:W-:Y:S01]  /*c050*/  @!P0 IMAD.MOV R15, RZ, RZ, -R15 ;  /* 0x000000ffff0f8224 */ /* 0x000fe200078e0a0f */
[C---:B------:R-:W-:Y:S01]  /*c060*/  ISETP.GT.U32.AND P0, PT, R2.reuse, R5, PT ;  /* 0x000000050200720c */ /* 0x040fe20003f04070 */
[----:B------:R-:W-:Y:S01]  /*c070*/  @!P1 IMAD.IADD R9, R9, 0x1, -R2 ;  /* 0x0000000109099824 */ /* 0x000fe200078e0a02 */
[----:B------:R-:W-:Y:S01]  /*c080*/  ISETP.GE.AND P1, PT, R247, RZ, PT ;  /* 0x000000fff700720c */ /* 0x000fe20003f26270 */
[C---:B------:R-:W-:Y:S01]  /*c090*/  VIADD R247, R3.reuse, 0x144 ;  /* 0x0000014403f77836 */ /* 0x040fe20000000000 */
[----:B------:R0:W-:Y:S01]  /*c0a0*/  STL [R1+0x11c], R15 ;  /* 0x00011c0f01007387 */ /* 0x0001e20000100800 */
[C---:B------:R-:W-:Y:S01]  /*c0b0*/  IMAD R0, R2.reuse, R10, R0 ;  /* 0x0000000a02007224 */ /* 0x040fe200078e0200 */
[----:B------:R-:W-:Y:S01]  /*c0c0*/  IABS R10, R239 ;  /* 0x000000ef000a7213 */ /* 0x000fe20000000000 */
[----:B------:R-:W-:Y:S01]  /*c0d0*/  @!P5 IMAD.MOV R11, RZ, RZ, -R11 ;  /* 0x000000ffff0bd224 */ /* 0x000fe200078e0a0b */
[----:B------:R-:W-:Y:S01]  /*c0e0*/  IABS R8, R247 ;  /* 0x000000f700087213 */ /* 0x000fe20000000000 */
[----:B------:R-:W-:Y:S01]  /*c0f0*/  VIADD R245, R3, 0x147 ;  /* 0x0000014703f57836 */ /* 0x000fe20000000000 */
[----:B------:R-:W-:Y:S01]  /*c100*/  ISETP.GT.U32.AND P5, PT, R2, R0, PT ;  /* 0x000000000200720c */ /* 0x000fe20003fa4070 */
[----:B------:R-:W-:Y:S01]  /*c110*/  IMAD.HI.U32 R12, R4, R10, RZ ;  /* 0x0000000a040c7227 */ /* 0x000fe200078e00ff */
[----:B------:R1:W-:Y:S02]  /*c120*/  STL [R1+0x118], R11 ;  /* 0x0001180b01007387 */ /* 0x0003e40000100800 */
[----:B------:R-:W-:Y:S01]  /*c130*/  IABS R13, R245 ;  /* 0x000000f5000d7213 */ /* 0x000fe20000000000 */
[----:B------:R-:W-:-:S02]  /*c140*/  @!P3 IMAD.IADD R6, R6, 0x1, -R2 ;  /* 0x000000010606b824 */ /* 0x000fc400078e0a02 */
[----:B------:R-:W-:Y:S02]  /*c150*/  @!P0 IMAD.IADD R5, R5, 0x1, -R2 ;  /* 0x0000000105058824 */ /* 0x000fe400078e0a02 */
[----:B------:R-:W-:Y:S02]  /*c160*/  VIADD R246, R3, 0x145 ;  /* 0x0000014503f67836 */ /* 0x000fe40000000000 */
[----:B0-----:R-:W-:Y:S01]  /*c170*/  IMAD.MOV.U32 R15, RZ, RZ, R6 ;  /* 0x000000ffff0f7224 */ /* 0x001fe200078e0006 */
[----:B------:R-:W-:Y:S01]  /*c180*/  ISETP.GT.U32.AND P0, PT, R2, R5, PT ;  /* 0x000000050200720c */ /* 0x000fe20003f04070 */
[----:B-1----:R-:W-:Y:S01]  /*c190*/  IMAD.MOV.U32 R11, RZ, RZ, R8 ;  /* 0x000000ffff0b7224 */ /* 0x002fe200078e0008 */
[----:B------:R-:W-:Y:S01]  /*c1a0*/  IABS R7, R246 ;  /* 0x000000f600077213 */ /* 0x000fe20000000000 */
[----:B------:R-:W-:Y:S02]  /*c1b0*/  IMAD.MOV R8, RZ, RZ, -R12 ;  /* 0x000000ffff087224 */ /* 0x000fe400078e0a0c */
[----:B------:R-:W-:-:S04]  /*c1c0*/  IMAD.HI.U32 R14, R4, R13, RZ ;  /* 0x0000000d040e7227 */ /* 0x000fc800078e00ff */
[C---:B------:R-:W-:Y:S02]  /*c1d0*/  IMAD R8, R2.reuse, R8, R10 ;  /* 0x0000000802087224 */ /* 0x040fe400078e020a */
[----:B------:R-:W-:Y:S01]  /*c1e0*/  @!P2 IMAD.MOV R9, RZ, RZ, -R9 ;  /* 0x000000ffff09a224 */ /* 0x000fe200078e0a09 */
[----:B------:R-:W-:Y:S01]  /*c1f0*/  ISETP.GE.AND P2, PT, R245, RZ, PT ;  /* 0x000000fff500720c */ /* 0x000fe20003f46270 */
[----:B------:R-:W-:Y:S01]  /*c200*/  @!P6 IMAD.MOV R15, RZ, RZ, -R15 ;  /* 0x000000ffff0fe224 */ /* 0x000fe200078e0a0f */
[----:B------:R-:W-:Y:S01]  /*c210*/  ISETP.GT.U32.AND P6, PT, R2, R8, PT ;  /* 0x000000080200720c */ /* 0x000fe20003fc4070 */
[----:B------:R-:W-:Y:S01]  /*c220*/  IMAD.MOV R14, RZ, RZ, -R14 ;  /* 0x000000ffff0e7224 */ /* 0x000fe200078e0a0e */
[----:B------:R0:W-:Y:S01]  /*c230*/  STL [R1+0x114], R9 ;  /* 0x0001140901007387 */ /* 0x0001e20000100800 */
[----:B------:R-:W-:Y:S02]  /*c240*/  @!P5 IMAD.IADD R0, R0, 0x1, -R2 ;  /* 0x000000010000d824 */ /* 0x000fe400078e0a02 */
[----:B------:R-:W-:Y:S01]  /*c250*/  IMAD.HI.U32 R12, R4, R7, RZ ;  /* 0x00000007040c7227 */ /* 0x000fe200078e00ff */
[----:B------:R-:W-:Y:S02]  /*c260*/  STL [R1+0x110], R15 ;  /* 0x0001100f01007387 */ /* 0x000fe40000100800 */
[----:B------:R-:W-:Y:S01]  /*c270*/  ISETP.GT.U32.AND P5, PT, R2, R0, PT ;  /* 0x000000000200720c */ /* 0x000fe20003fa4070 */
[----:B------:R-:W-:-:S02]  /*c280*/  IMAD.MOV R12, RZ, RZ, -R12 ;  /* 0x000000ffff0c7224 */ /* 0x000fc400078e0a0c */
[----:B------:R-:W-:-:S04]  /*c290*/  IMAD.HI.U32 R10, R4, R11, RZ ;  /* 0x0000000b040a7227 */ /* 0x000fc800078e00ff */
[C---:B0-----:R-:W-:Y:S02]  /*c2a0*/  IMAD R9, R2.reuse, R14, R13 ;  /* 0x0000000e02097224 */ /* 0x041fe400078e020d */
[----:B------:R-:W-:Y:S02]  /*c2b0*/  @!P0 IMAD.IADD R5, R5, 0x1, -R2 ;  /* 0x0000000105058824 */ /* 0x000fe400078e0a02 */
[C---:B------:R-:W-:Y:S01]  /*c2c0*/  IMAD R7, R2.reuse, R12, R7 ;  /* 0x0000000c02077224 */ /* 0x040fe200078e0207 */
[C---:B------:R-:W-:Y:S01]  /*c2d0*/  ISETP.GT.U32.AND P3, PT, R2.reuse, R9, PT ;  /* 0x000000090200720c */ /* 0x040fe20003f64070 */
[----:B------:R-:W-:Y:S02]  /*c2e0*/  IMAD.MOV R10, RZ, RZ, -R10 ;  /* 0x000000ffff0a7224 */ /* 0x000fe400078e0a0a */
[----:B------:R-:W-:Y:S01]  /*c2f0*/  VIADD R244, R3, 0x143 ;  /* 0x0000014303f47836 */ /* 0x000fe20000000000 */
[----:B------:R-:W-:Y:S01]  /*c300*/  ISETP.GT.U32.AND P0, PT, R2, R7, PT ;  /* 0x000000070200720c */ /* 0x000fe20003f04070 */
[----:B------:R-:W-:-:S02]  /*c310*/  IMAD.MOV.U32 R12, RZ, RZ, R5 ;  /* 0x000000ffff0c7224 */ /* 0x000fc400078e0005 */
[----:B------:R-:W-:Y:S01]  /*c320*/  @!P6 IMAD.IADD R8, R8, 0x1, -R2 ;  /* 0x000000010808e824 */ /* 0x000fe200078e0a02 */
[----:B------:R-:W-:Y:S01]  /*c330*/  ISETP.GE.AND P6, PT, R239, RZ, PT ;  /* 0x000000ffef00720c */ /* 0x000fe20003fc6270 */
[----:B------:R-:W-:Y:S02]  /*c340*/  VIADD R245, R3, 0x142 ;  /* 0x0000014203f57836 */ /* 0x000fe40000000000 */
[C---:B------:R-:W-:Y:S01]  /*c350*/  IMAD R6, R2.reuse, R10, R11 ;  /* 0x0000000a02067224 */ /* 0x040fe200078e020b */
[----:B------:R-:W-:Y:S01]  /*c360*/  IABS R11, R244 ;  /* 0x000000f4000b7213 */ /* 0x000fe20000000000 */
[----:B------:R-:W-:Y:S01]  /*c370*/  @!P4 IMAD.MOV R12, RZ, RZ, -R12 ;  /* 0x000000ffff0cc224 */ /* 0x000fe200078e0a0c */
[----:B------:R-:W-:Y:S01]  /*c380*/  ISETP.GT.U32.AND P4, PT, R2, R8, PT ;  /* 0x000000080200720c */ /* 0x000fe20003f84070 */
[--C-:B------:R-:W-:Y:S01]  /*c390*/  @!P5 IMAD.IADD R0, R0, 0x1, -R2.reuse ;  /* 0x000000010000d824 */ /* 0x100fe200078e0a02 */
[----:B------:R-:W-:Y:S01]  /*c3a0*/  IABS R10, R245 ;  /* 0x000000f5000a7213 */ /* 0x000fe20000000000 */
[----:B------:R-:W-:Y:S01]  /*c3b0*/  @!P3 IMAD.IADD R9, R9, 0x1, -R2 ;  /* 0x000000010909b824 */ /* 0x000fe200078e0a02 */
[----:B------:R-:W-:Y:S01]  /*c3c0*/  ISETP.GT.U32.AND P5, PT, R2, R6, PT ;  /* 0x000000060200720c */ /* 0x000fe20003fa4070 */
[----:B------:R-:W-:Y:S01]  /*c3d0*/  IMAD.HI.U32 R5, R4, R11, RZ ;  /* 0x0000000b04057227 */ /* 0x000fe200078e00ff */
[----:B------:R0:W-:Y:S02]  /*c3e0*/  STL [R1+0x10c], R12 ;  /* 0x00010c0c01007387 */ /* 0x0001e40000100800 */
[----:B------:R-:W-:Y:S01]  /*c3f0*/  ISETP.GT.U32.AND P3, PT, R2, R9, PT ;  /* 0x000000090200720c */ /* 0x000fe20003f64070 */
[----:B------:R-:W-:-:S02]  /*c400*/  IMAD.MOV R5, RZ, RZ, -R5 ;  /* 0x000000ffff057224 */ /* 0x000fc400078e0a05 */
[----:B------:R-:W-:Y:S02]  /*c410*/  IMAD.MOV.U32 R13, RZ, RZ, R0 ;  /* 0x000000ffff0d7224 */ /* 0x000fe400078e0000 */
[----:B------:R-:W-:Y:S02]  /*c420*/  IMAD R5, R2, R5, R11 ;  /* 0x0000000502057224 */ /* 0x000fe400078e020b */
[----:B------:R-:W-:Y:S02]  /*c430*/  @!P4 IMAD.IADD R8, R8, 0x1, -R2 ;  /* 0x000000010808c824 */ /* 0x000fe400078e0a02 */
[----:B0-----:R-:W-:Y:S01]  /*c440*/  IMAD.HI.U32 R12, R4, R10, RZ ;  /* 0x0000000a040c7227 */ /* 0x001fe200078e00ff */
[----:B------:R-:W-:-:S03]  /*c450*/  ISETP.GT.U32.AND P4, PT, R2, R5, PT ;  /* 0x000000050200720c */ /* 0x000fc60003f84070 */
[----:B------:R-:W-:Y:S02]  /*c460*/  IMAD.MOV R12, RZ, RZ, -R12 ;  /* 0x000000ffff0c7224 */ /* 0x000fe400078e0a0c */
[----:B------:R-:W-:Y:S02]  /*c470*/  @!P5 IMAD.IADD R6, R6, 0x1, -R2 ;  /* 0x000000010606d824 */ /* 0x000fe400078e0a02 */
[C---:B------:R-:W-:Y:S02]  /*c480*/  IMAD R0, R2.reuse, R12, R10 ;  /* 0x0000000c02007224 */ /* 0x040fe400078e020a */
[----:B------:R-:W-:Y:S01]  /*c490*/  IMAD.MOV.U32 R11, RZ, RZ, R8 ;  /* 0x000000ffff0b7224 */ /* 0x000fe200078e0008 */
[C---:B------:R-:W-:Y:S01]  /*c4a0*/  ISETP.GT.U32.AND P5, PT, R2.reuse, R6, PT ;  /* 0x000000060200720c */ /* 0x040fe20003fa4070 */
[--C-:B------:R-:W-:Y:S01]  /*c4b0*/  @!P0 IMAD.IADD R7, R7, 0x1, -R2.reuse ;  /* 0x0000000107078824 */ /* 0x100fe200078e0a02 */
[----:B------:R-:W-:Y:S01]  /*c4c0*/  ISETP.GE.AND P0, PT, R247, RZ, PT ;  /* 0x000000fff700720c */ /* 0x000fe20003f06270 */
[----:B------:R-:W-:Y:S01]  /*c4d0*/  @!P6 IMAD.MOV R11, RZ, RZ, -R11 ;  /* 0x000000ffff0be224 */ /* 0x000fe200078e0a0b */
[----:B------:R-:W-:Y:S01]  /*c4e0*/  ISETP.GT.U32.AND P6, PT, R2, R0, PT ;  /* 0x000000000200720c */ /* 0x000fe20003fc4070 */
[----:B------:R-:W-:Y:S01]  /*c4f0*/  @!P3 IMAD.IADD R9, R9, 0x1, -R2 ;  /* 0x000000010909b824 */ /* 0x000fe200078e0a02 */
[----:B------:R-:W-:Y:S01]  /*c500*/  ISETP.GE.AND P3, PT, R246, RZ, PT ;  /* 0x000000fff600720c */ /* 0x000fe20003f66270 */
[----:B------:R-:W-:Y:S01]  /*c510*/  @!P1 IMAD.MOV R13, RZ, RZ, -R13 ;  /* 0x000000ffff0d9224 */ /* 0x000fe200078e0a0d */
[----:B------:R-:W-:Y:S01]  /*c520*/  ISETP.GT.U32.AND P1, PT, R2, R7, PT ;  /* 0x000000070200720c */ /* 0x000fe20003f24070 */
[----:B------:R-:W-:-:S02]  /*c530*/  VIADD R247, R3, 0x141 ;  /* 0x0000014103f77836 */ /* 0x000fc40000000000 */
[----:B------:R-:W-:Y:S01]  /*c540*/  IMAD.MOV.U32 R10, RZ, RZ, R9 ;  /* 0x000000ffff0a7224 */ /* 0x000fe200078e0009 */
[----:B------:R-:W-:Y:S01]  /*c550*/  STL [R1+0x108], R13 ;  /* 0x0001080d01007387 */ /* 0x000fe20000100800 */
[----:B------:R-:W-:Y:S01]  /*c560*/  VIADD R246, R3, 0x140 ;  /* 0x0000014003f67836 */ /* 0x000fe20000000000 */
[----:B------:R-:W-:Y:S01]  /*c570*/  IABS R9, R247 ;  /* 0x000000f700097213 */ /* 0x000fe20000000000 */
[----:B------:R-:W-:Y:S01]  /*c580*/  @!P2 IMAD.MOV R10, RZ, RZ, -R10 ;  /* 0x000000ffff0aa224 */ /* 0x000fe200078e0a0a */
[----:B------:R-:W-:Y:S01]  /*c590*/  ISETP.GE.AND P2, PT, R244, RZ, PT ;  /* 0x000000fff400720c */ /* 0x000fe20003f46270 */
[--C-:B------:R-:W-:Y:S01]  /*c5a0*/  @!P4 IMAD.IADD R5, R5, 0x1, -R2.reuse ;  /* 0x000000010505c824 */ /* 0x100fe200078e0a02 */
[----:B------:R-:W-:Y:S01]  /*c5b0*/  ISETP.GE.AND P4, PT, R246, RZ, PT ;  /* 0x000000fff600720c */ /* 0x000fe20003f86270 */
[----:B------:R-:W-:Y:S01]  /*c5c0*/  IMAD.MOV.U32 R8, RZ, RZ, R9 ;  /* 0x000000ffff087224 */ /* 0x000fe200078e0009 */
[----:B------:R0:W-:Y:S01]  /*c5d0*/  STL [R1+0x104], R10 ;  /* 0x0001040a01007387 */ /* 0x0001e20000100800 */
[--C-:B------:R-:W-:Y:S01]  /*c5e0*/  @!P5 IMAD.IADD R6, R6, 0x1, -R2.reuse ;  /* 0x000000010606d824 */ /* 0x100fe200078e0a02 */
[----:B------:R-:W-:Y:S01]  /*c5f0*/  ISETP.GE.AND P5, PT, R247, RZ, PT ;  /* 0x000000fff700720c */ /* 0x000fe20003fa6270 */
[--C-:B------:R-:W-:Y:S01]  /*c600*/  @!P6 IMAD.IADD R0, R0, 0x1, -R2.reuse ;  /* 0x000000010000e824 */ /* 0x100fe200078e0a02 */
[----:B------:R-:W-:Y:S01]  /*c610*/  ISETP.GT.U32.AND P6, PT, R2, R5, PT ;  /* 0x000000050200720c */ /* 0x000fe20003fc4070 */
[----:B------:R-:W-:Y:S01]  /*c620*/  @!P1 IMAD.IADD R7, R7, 0x1, -R2 ;  /* 0x0000000107079824 */ /* 0x000fe200078e0a02 */
[----:B------:R1:W-:Y:S01]  /*c630*/  STL [R1+0x100], R11 ;  /* 0x0001000b01007387 */ /* 0x0003e20000100800 */
[----:B------:R-:W-:Y:S01]  /*c640*/  VIADD R247, R3, 0x13f ;  /* 0x0000013f03f77836 */ /* 0x000fe20000000000 */
[----:B------:R-:W-:Y:S01]  /*c650*/  ISETP.GE.AND P1, PT, R245, RZ, PT ;  /* 0x000000fff500720c */ /* 0x000fe20003f26270 */
[----:B------:R-:W-:Y:S01]  /*c660*/  IMAD.HI.U32 R12, R4, R8, RZ ;  /* 0x00000008040c7227 */ /* 0x000fe200078e00ff */
[----:B0-----:R-:W-:-:S03]  /*c670*/  IABS R10, R246 ;  /* 0x000000f6000a7213 */ /* 0x001fc60000000000 */
[----:B------:R-:W-:Y:S01]  /*c680*/  @!P3 IMAD.MOV R7, RZ, RZ, -R7 ;  /* 0x000000ffff07b224 */ /* 0x000fe200078e0a07 */
[C---:B------:R-:W-:Y:S01]  /*c690*/  ISETP.GT.U32.AND P3, PT, R2.reuse, R0, PT ;  /* 0x000000000200720c */ /* 0x040fe20003f64070 */
[----:B------:R-:W-:Y:S01]  /*c6a0*/  IMAD.MOV.U32 R9, RZ, RZ, R10 ;  /* 0x000000ffff097224 */ /* 0x000fe200078e000a */
[----:B------:R-:W-:Y:S01]  /*c6b0*/  IABS R10, R247 ;  /* 0x000000f7000a7213 */ /* 0x000fe20000000000 */
[----:B------:R-:W-:Y:S01]  /*c6c0*/  IMAD.MOV R12, RZ, RZ, -R12 ;  /* 0x000000ffff0c7224 */ /* 0x000fe200078e0a0c */
[----:B------:R0:W-:Y:S01]  /*c6d0*/  STL [R1+0xfc], R7 ;  /* 0x0000fc0701007387 */ /* 0x0001e20000100800 */
[----:B------:R-:W-:Y:S01]  /*c6e0*/  @!P0 IMAD.MOV R6, RZ, RZ, -R6 ;  /* 0x000000ffff068224 */ /* 0x000fe200078e0a06 */
[----:B------:R-:W-:Y:S01]  /*c6f0*/  ISETP.GE.AND P0, PT, R247, RZ, PT ;  /* 0x000000fff700720c */ /* 0x000fe20003f06270 */
[----:B------:R-:W-:Y:S02]  /*c700*/  IMAD R8, R2, R12, R8 ;  /* 0x0000000c02087224 */ /* 0x000fe400078e0208 */
[----:B------:R-:W-:Y:S01]  /*c710*/  @!P6 IMAD.IADD R5, R5, 0x1, -R2 ;  /* 0x000000010505e824 */ /* 0x000fe200078e0a02 */
[----:B------:R2:W-:Y:S01]  /*c720*/  STL [R1+0xf8], R6 ;  /* 0x0000f80601007387 */ /* 0x0005e20000100800 */
[----:B-1----:R-:W-:Y:S01]  /*c730*/  IMAD.HI.U32 R11, R4, R9, RZ ;  /* 0x00000009040b7227 */ /* 0x002fe200078e00ff */
[----:B------:R-:W-:-:S03]  /*c740*/  ISETP.GT.U32.AND P6, PT, R2, R8, PT ;  /* 0x000000080200720c */ /* 0x000fc60003fc4070 */
[----:B------:R-:W-:Y:S02]  /*c750*/  IMAD.MOV R11, RZ, RZ, -R11 ;  /* 0x000000ffff0b7224 */ /* 0x000fe400078e0a0b */
[----:B------:R-:W-:Y:S02]  /*c760*/  @!P3 IMAD.IADD R0, R0, 0x1, -R2 ;  /* 0x000000010000b824 */ /* 0x000fe400078e0a02 */
[C---:B0-----:R-:W-:Y:S02]  /*c770*/  IMAD R7, R2.reuse, R11, R9 ;  /* 0x0000000b02077224 */ /* 0x041fe400078e0209 */
[----:B--2---:R-:W-:Y:S02]  /*c780*/  IMAD.MOV.U32 R6, RZ, RZ, R10 ;  /* 0x000000ffff067224 */ /* 0x004fe400078e000a */
[----:B------:R-:W-:Y:S01]  /*c790*/  IMAD.MOV.U32 R18, RZ, RZ, R5 ;  /* 0x000000ffff127224 */ /* 0x000fe200078e0005 */
[----:B------:R-:W-:Y:S01]  /*c7a0*/  ISETP.GT.U32.AND P3, PT, R2, R7, PT ;  /* 0x000000070200720c */ /* 0x000fe20003f64070 */
[----:B------:R-:W-:-:S04]  /*c7b0*/  IMAD.HI.U32 R13, R4, R6, RZ ;  /* 0x00000006040d7227 */ /* 0x000fc800078e00ff */
[----:B------:R-:W-:Y:S02]  /*c7c0*/  IMAD.MOV R13, RZ, RZ, -R13 ;  /* 0x000000ffff0d7224 */ /* 0x000fe400078e0a0d */
[----:B------:R-:W-:Y:S02]  /*c7d0*/  @!P6 IMAD.IADD R8, R8, 0x1, -R2 ;  /* 0x000000010808e824 */ /* 0x000fe400078e0a02 */
[C---:B------:R-:W-:Y:S02]  /*c7e0*/  IMAD R6, R2.reuse, R13, R6 ;  /* 0x0000000d02067224 */ /* 0x040fe400078e0206 */
[C---:B------:R-:W-:Y:S02]  /*c7f0*/  VIADD R246, R3.reuse, 0x13c ;  /* 0x0000013c03f67836 */ /* 0x040fe40000000000 */
[----:B------:R-:W-:Y:S01]  /*c800*/  @!P2 IMAD.MOV R18, RZ, RZ, -R18 ;  /* 0x000000ffff12a224 */ /* 0x000fe200078e0a12 */
[C---:B------:R-:W-:Y:S01]  /*c810*/  ISETP.GT.U32.AND P6, PT, R2.reuse, R6, PT ;  /* 0x000000060200720c */ /* 0x040fe20003fc4070 */
[C---:B------:R-:W-:Y:S01]  /*c820*/  VIADD R247, R3.reuse, 0x13b ;  /* 0x0000013b03f77836 */ /* 0x040fe20000000000 */
[----:B------:R-:W-:Y:S01]  /*c830*/  ISETP.GT.U32.AND P2, PT, R2, R8, PT ;  /* 0x000000080200720c */ /* 0x000fe20003f44070 */
[----:B------:R-:W-:Y:S01]  /*c840*/  VIADD R245, R3, 0x13d ;  /* 0x0000013d03f57836 */ /* 0x000fe20000000000 */
[----:B------:R-:W-:Y:S01]  /*c850*/  IABS R11, R246 ;  /* 0x000000f6000b7213 */ /* 0x000fe20000000000 */
[----:B------:R-:W-:Y:S01]  /*c860*/  IMAD.MOV.U32 R17, RZ, RZ, R0 ;  /* 0x000000ffff117224 */ /* 0x000fe200078e0000 */
[----:B------:R-:W-:Y:S01]  /*c870*/  IABS R9, R247 ;  /* 0x000000f700097213 */ /* 0x000fe20000000000 */
[--C-:B------:R-:W-:Y:S01]  /*c880*/  @!P3 IMAD.IADD R7, R7, 0x1, -R2.reuse ;  /* 0x000000010707b824 */ /* 0x100fe200078e0a02 */
[----:B------:R-:W-:Y:S01]  /*c890*/  IABS R10, R245 ;  /* 0x000000f5000a7213 */ /* 0x000fe20000000000 */
[----:B------:R-:W-:Y:S01]  /*c8a0*/  IMAD.HI.U32 R14, R4, R11, RZ ;  /* 0x0000000b040e7227 */ /* 0x000fe200078e00ff */
[----:B------:R-:W-:Y:S02]  /*c8b0*/  STL [R1+0xf4], R18 ;  /* 0x0000f41201007387 */ /* 0x000fe40000100800 */
[----:B------:R-:W-:Y:S01]  /*c8c0*/  ISETP.GT.U32.AND P3, PT, R2, R7, PT ;  /* 0x000000070200720c */ /* 0x000fe20003f64070 */
[----:B------:R-:W-:-:S02]  /*c8d0*/  @!P6 IMAD.IADD R6, R6, 0x1, -R2 ;  /* 0x000000010606e824 */ /* 0x000fc400078e0a02 */
[----:B------:R-:W-:Y:S02]  /*c8e0*/  @!P1 IMAD.MOV R17, RZ, RZ, -R17 ;  /* 0x000000ffff119224 */ /* 0x000fe400078e0a11 */
[----:B------:R-:W-:Y:S01]  /*c8f0*/  IMAD.HI.U32 R13, R4, R9, RZ ;  /* 0x00000009040d7227 */ /* 0x000fe200078e00ff */
[----:B------:R-:W-:Y:S02]  /*c900*/  ISETP.GT.U32.AND P6, PT, R2, R6, PT ;  /* 0x000000060200720c */ /* 0x000fe40003fc4070 */
[----:B------:R0:W-:Y:S01]  /*c910*/  STL [R1+0xec], R17 ;  /* 0x0000ec1101007387 */ /* 0x0001e20000100800 */
[----:B------:R-:W-:Y:S02]  /*c920*/  IMAD.MOV R14, RZ, RZ, -R14 ;  /* 0x000000ffff0e7224 */ /* 0x000fe400078e0a0e */
[----:B------:R-:W-:Y:S02]  /*c930*/  @!P2 IMAD.IADD R8, R8, 0x1, -R2 ;  /* 0x000000010808a824 */ /* 0x000fe400078e0a02 */
[----:B------:R-:W-:-:S02]  /*c940*/  VIADD R244, R3, 0x13e ;  /* 0x0000013e03f47836 */ /* 0x000fc40000000000 */
        /* <DEDUP_REMOVED lines=11> */
[----:B------:R-:W-:Y:S01]  /*ca00*/  IMAD.HI.U32 R16, R4, R12, RZ ;  /* 0x0000000c04107227 */ /* 0x000fe200078e00ff */
[----:B------:R-:W-:Y:S03]  /*ca10*/  STL [R1+0xdc], R17 ;  /* 0x0000dc1101007387 */ /* 0x000fe60000100800 */
[--C-:B------:R-:W-:Y:S01]  /*ca20*/  @!P6 IMAD.IADD R6, R6, 0x1, -R2.reuse ;  /* 0x000000010606e824 */ /* 0x100fe200078e0a02 */
[C---:B------:R-:W-:Y:S01]  /*ca30*/  ISETP.GT.U32.AND P6, PT, R2.reuse, R9, PT ;  /* 0x000000090200720c */ /* 0x040fe20003fc4070 */
[----:B------:R-:W-:Y:S01]  /*ca40*/  @!P3 IMAD.IADD R7, R7, 0x1, -R2 ;  /* 0x000000010707b824 */ /* 0x000fe200078e0a02 */
[----:B------:R-:W-:Y:S01]  /*ca50*/  ISETP.GT.U32.AND P3, PT, R2, R10, PT ;  /* 0x0000000a0200720c */ /* 0x000fe20003f64070 */
[----:B------:R-:W-:Y:S02]  /*ca60*/  IMAD.MOV R5, RZ, RZ, -R16 ;  /* 0x000000ffff057224 */ /* 0x000fe400078e0a10 */
[----:B------:R-:W-:-:S02]  /*ca70*/  VIADD R244, R3, 0x139 ;  /* 0x0000013903f47836 */ /* 0x000fc40000000000 */
[C---:B------:R-:W-:Y:S02]  /*ca80*/  IMAD R5, R2.reuse, R5, R12 ;  /* 0x0000000502057224 */ /* 0x040fe400078e020c */
[--C-:B------:R-:W-:Y:S01]  /*ca90*/  @!P5 IMAD.IADD R11, R11, 0x1, -R2.reuse ;  /* 0x000000010b0bd824 */ /* 0x100fe200078e0a02 */
[----:B------:R-:W-:Y:S01]  /*caa0*/  IABS R8, R244 ;  /* 0x000000f400087213 */ /* 0x000fe20000000000 */
[----:B------:R-:W-:Y:S01]  /*cab0*/  VIADD R239, R3, 0x13a ;  /* 0x0000013a03ef7836 */ /* 0x000fe20000000000 */
[C---:B------:R-:W-:Y:S01]  /*cac0*/  ISETP.GT.U32.AND P2, PT, R2.reuse, R5, PT ;  /* 0x000000050200720c */ /* 0x040fe20003f44070 */
[--C-:B------:R-:W-:Y:S01]  /*cad0*/  @!P6 IMAD.IADD R9, R9, 0x1, -R2.reuse ;  /* 0x000000010909e824 */ /* 0x100fe200078e0a02 */
[----:B------:R-:W-:Y:S01]  /*cae0*/  ISETP.GT.U32.AND P6, PT, R2, R11, PT ;  /* 0x0000000b0200720c */ /* 0x000fe20003fc4070 */
[----:B------:R-:W-:Y:S01]  /*caf0*/  @!P3 IMAD.IADD R10, R10, 0x1, -R2 ;  /* 0x000000010a0ab824 */ /* 0x000fe200078e0a02 */
[----:B------:R-:W-:Y:S01]  /*cb00*/  IABS R0, R239 ;  /* 0x000000ef00007213 */ /* 0x000fe20000000000 */
[----:B------:R-:W-:-:S02]  /*cb10*/  IMAD.MOV.U32 R12, RZ, RZ, R6 ;  /* 0x000000ffff0c7224 */ /* 0x000fc400078e0006 */
[----:B------:R-:W-:Y:S01]  /*cb20*/  IMAD.HI.U32 R6, R4, R8, RZ ;  /* 0x0000000804067227 */ /* 0x000fe200078e00ff */
[----:B------:R-:W-:-:S03]  /*cb30*/  ISETP.GT.U32.AND P5, PT, R2, R10, PT ;  /* 0x0000000a0200720c */ /* 0x000fc60003fa4070 */
[----:B------:R-:W-:Y:S02]  /*cb40*/  IMAD.MOV.U32 R16, RZ, RZ, R7 ;  /* 0x000000ffff107224 */ /* 0x000fe400078e0007 */
[----:B------:R-:W-:Y:S02]  /*cb50*/  IMAD.MOV R6, RZ, RZ, -R6 ;  /* 0x000000ffff067224 */ /* 0x000fe400078e0a06 */
[----:B------:R-:W-:-:S04]  /*cb60*/  IMAD.HI.U32 R7, R4, R0, RZ ;  /* 0x0000000004077227 */ /* 0x000fc800078e00ff */
[----:B------:R-:W-:Y:S02]  /*cb70*/  IMAD R6, R2, R6, R8 ;  /* 0x0000000602067224 */ /* 0x000fe400078e0208 */
[--C-:B------:R-:W-:Y:S01]  /*cb80*/  @!P2 IMAD.IADD R5, R5, 0x1, -R2.reuse ;  /* 0x000000010505a824 */ /* 0x100fe200078e0a02 */
[----:B------:R-:W-:Y:S01]  /*cb90*/  ISETP.GE.AND P2, PT, R246, RZ, PT ;  /* 0x000000fff600720c */ /* 0x000fe20003f46270 */
[----:B------:R-:W-:Y:S02]  /*cba0*/  IMAD.MOV R7, RZ, RZ, -R7 ;  /* 0x000000ffff077224 */ /* 0x000fe400078e0a07 */
[----:B------:R-:W-:Y:S01]  /*cbb0*/  @!P6 IMAD.IADD R11, R11, 0x1, -R2 ;  /* 0x000000010b0be824 */ /* 0x000fe200078e0a02 */
[C---:B------:R-:W-:Y:S01]  /*cbc0*/  ISETP.GT.U32.AND P6, PT, R2.reuse, R6, PT ;  /* 0x000000060200720c */ /* 0x040fe20003fc4070 */
[C---:B------:R-:W-:Y:S01]  /*cbd0*/  IMAD R7, R2.reuse, R7, R0 ;  /* 0x0000000702077224 */ /* 0x040fe200078e0200 */
[----:B------:R-:W-:Y:S01]  /*cbe0*/  ISETP.GT.U32.AND P3, PT, R2, R5, PT ;  /* 0x000000050200720c */ /* 0x000fe20003f64070 */
[----:B------:R-:W-:Y:S01]  /*cbf0*/  @!P4 IMAD.MOV R16, RZ, RZ, -R16 ;  /* 0x000000ffff10c224 */ /* 0x000fe200078e0a10 */
[----:B------:R-:W-:Y:S01]  /*cc00*/  ISETP.GE.AND P4, PT, R245, RZ, PT ;  /* 0x000000fff500720c */ /* 0x000fe20003f86270 */
[----:B------:R-:W-:Y:S01]  /*cc10*/  @!P5 IMAD.IADD R10, R10, 0x1, -R2 ;  /* 0x000000010a0ad824 */ /* 0x000fe200078e0a02 */
[C---:B------:R-:W-:Y:S01]  /*cc20*/  ISETP.GT.U32.AND P5, PT, R2.reuse, R7, PT ;  /* 0x000000070200720c */ /* 0x040fe20003fa4070 */
[C---:B------:R-:W-:Y:S01]  /*cc30*/  VIADD R245, R3.reuse, 0x138 ;  /* 0x0000013803f57836 */ /* 0x040fe20000000000 */
[----:B------:R-:W-:Y:S01]  /*cc40*/  STL [R1+0xd8], R16 ;  /* 0x0000d81001007387 */ /* 0x000fe20000100800 */
[----:B------:R-:W-:Y:S01]  /*cc50*/  @!P0 IMAD.MOV R12, RZ, RZ, -R12 ;  /* 0x000000ffff0c8224 */ /* 0x000fe200078e0a0c */
[----:B------:R-:W-:Y:S01]  /*cc60*/  ISETP.GT.U32.AND P0, PT, R2, R9, PT ;  /* 0x000000090200720c */ /* 0x000fe20003f04070 */
[----:B------:R-:W-:Y:S01]  /*cc70*/  VIADD R246, R3, 0x137 ;  /* 0x0000013703f67836 */ /* 0x000fe20000000000 */
[----:B------:R-:W-:Y:S01]  /*cc80*/  IABS R0, R245 ;  /* 0x000000f500007213 */ /* 0x000fe20000000000 */
[--C-:B------:R-:W-:Y:S01]  /*cc90*/  @!P6 IMAD.IADD R6, R6, 0x1, -R2.reuse ;  /* 0x000000010606e824 */ /* 0x100fe200078e0a02 */
[----:B------:R0:W-:Y:S01]  /*cca0*/  STL [R1+0xd4], R12 ;  /* 0x0000d40c01007387 */ /* 0x0001e20000100800 */
[----:B------:R-:W-:Y:S01]  /*ccb0*/  @!P3 IMAD.IADD R5, R5, 0x1, -R2 ;  /* 0x000000010505b824 */ /* 0x000fe200078e0a02 */
[----:B------:R-:W-:Y:S01]  /*ccc0*/  ISETP.GE.AND P3, PT, R247, RZ, PT ;  /* 0x000000fff700720c */ /* 0x000fe20003f66270 */
[----:B------:R-:W-:Y:S01]  /*ccd0*/  IMAD.HI.U32 R13, R4, R0, RZ ;  /* 0x00000000040d7227 */ /* 0x000fe200078e00ff */
[----:B------:R-:W-:-:S03]  /*cce0*/  ISETP.GT.U32.AND P6, PT, R2, R6, PT ;  /* 0x000000060200720c */ /* 0x000fc60003fc4070 */
[----:B------:R-:W-:Y:S01]  /*ccf0*/  @!P5 IMAD.IADD R7, R7, 0x1, -R2 ;  /* 0x000000010707d824 */ /* 0x000fe200078e0a02 */
[----:B------:R-:W-:Y:S01]  /*cd00*/  ISETP.GE.AND P5, PT, R244, RZ, PT ;  /* 0x000000fff400720c */ /* 0x000fe20003fa6270 */
[----:B------:R-:W-:Y:S01]  /*cd10*/  IMAD.MOV.U32 R15, RZ, RZ, R5 ;  /* 0x000000ffff0f7224 */ /* 0x000fe200078e0005 */
[----:B0-----:R-:W-:Y:S01]  /*cd20*/  IABS R12, R246 ;  /* 0x000000f6000c7213 */ /* 0x001fe20000000000 */
[----:B------:R-:W-:Y:S02]  /*cd30*/  IMAD.MOV R13, RZ, RZ, -R13 ;  /* 0x000000ffff0d7224 */ /* 0x000fe400078e0a0d */
[----:B------:R-:W-:Y:S01]  /*cd40*/  @!P1 IMAD.MOV R15, RZ, RZ, -R15 ;  /* 0x000000ffff0f9224 */ /* 0x000fe200078e0a0f */
[----:B------:R-:W-:Y:S01]  /*cd50*/  ISETP.GT.U32.AND P1, PT, R2, R7, PT ;  /* 0x000000070200720c */ /* 0x000fe20003f24070 */
[----:B------:R-:W-:-:S03]  /*cd60*/  IMAD.HI.U32 R14, R4, R12, RZ ;  /* 0x0000000c040e7227 */ /* 0x000fc600078e00ff */
[----:B------:R-:W-:Y:S01]  /*cd70*/  STL [R1+0xd0], R15 ;  /* 0x0000d00f01007387 */ /* 0x000fe20000100800 */
[C---:B------:R-:W-:Y:S02]  /*cd80*/  IMAD R0, R2.reuse, R13, R0 ;  /* 0x0000000d02007224 */ /* 0x040fe400078e0200 */
[----:B------:R-:W-:Y:S02]  /*cd90*/  IMAD.MOV R5, RZ, RZ, -R14 ;  /* 0x000000ffff057224 */ /* 0x000fe400078e0a0e */
[----:B------:R-:W-:Y:S01]  /*cda0*/  @!P0 IMAD.IADD R9, R9, 0x1, -R2 ;  /* 0x0000000109098824 */ /* 0x000fe200078e0a02 */
[----:B------:R-:W-:Y:S01]  /*cdb0*/  ISETP.GE.AND P0, PT, R239, RZ, PT ;  /* 0x000000ffef00720c */ /* 0x000fe20003f06270 */
[----:B------:R-:W-:Y:S01]  /*cdc0*/  @!P4 IMAD.MOV R10, RZ, RZ, -R10 ;  /* 0x000000ffff0ac224 */ /* 0x000fe200078e0a0a */
[C---:B------:R-:W-:Y:S01]  /*cdd0*/  ISETP.GT.U32.AND P4, PT, R2.reuse, R0, PT ;  /* 0x000000000200720c */ /* 0x040fe20003f84070 */
[----:B------:R-:W-:Y:S02]  /*cde0*/  IMAD R5, R2, R5, R12 ;  /* 0x0000000502057224 */ /* 0x000fe400078e020c */
[--C-:B------:R-:W-:Y:S01]  /*cdf0*/  @!P6 IMAD.IADD R6, R6, 0x1, -R2.reuse ;  /* 0x000000010606e824 */ /* 0x100fe200078e0a02 */
[----:B------:R0:W-:Y:S01]  /*ce00*/  STL [R1+0xcc], R10 ;  /* 0x0000cc0a01007387 */ /* 0x0001e20000100800 */
[----:B------:R-:W-:Y:S01]  /*ce10*/  VIADD R247, R3, 0x136 ;  /* 0x0000013603f77836 */ /* 0x000fe20000000000 */
[----:B------:R-:W-:Y:S01]  /*ce20*/  ISETP.GT.U32.AND P6, PT, R2, R5, PT ;  /* 0x000000050200720c */ /* 0x000fe20003fc4070 */
[----:B------:R-:W-:-:S02]  /*ce30*/  @!P1 IMAD.IADD R7, R7, 0x1, -R2 ;  /* 0x0000000107079824 */ /* 0x000fc400078e0a02 */
[----:B------:R-:W-:Y:S01]  /*ce40*/  @!P2 IMAD.MOV R11, RZ, RZ, -R11 ;  /* 0x000000ffff0ba224 */ /* 0x000fe200078e0a0b */
[----:B------:R-:W-:Y:S01]  /*ce50*/  IABS R8, R247 ;  /* 0x000000f700087213 */ /* 0x000fe20000000000 */
[----:B------:R-:W-:Y:S01]  /*ce60*/  @!P3 IMAD.MOV R9, RZ, RZ, -R9 ;  /* 0x000000ffff09b224 */ /* 0x000fe200078e0a09 */
[----:B------:R-:W-:Y:S01]  /*ce70*/  ISETP.GE.AND P1, PT, R247, RZ, PT ;  /* 0x000000fff700720c */ /* 0x000fe20003f26270 */
[----:B------:R-:W-:Y:S01]  /*ce80*/  @!P0 IMAD.MOV R7, RZ, RZ, -R7 ;  /* 0x000000ffff078224 */ /* 0x000fe200078e0a07 */
[----:B------:R-:W-:Y:S01]  /*ce90*/  STL [R1+0xc8], R11 ;  /* 0x0000c80b01007387 */ /* 0x000fe20000100800 */
[----:B------:R-:W-:Y:S01]  /*cea0*/  VIADD R247, R3, 0x135 ;  /* 0x0000013503f77836 */ /* 0x000fe20000000000 */
[----:B------:R-:W-:Y:S01]  /*ceb0*/  ISETP.GE.AND P3, PT, R246, RZ, PT ;  /* 0x000000fff600720c */ /* 0x000fe20003f66270 */
[--C-:B------:R-:W-:Y:S01]  /*cec0*/  @!P4 IMAD.IADD R0, R0, 0x1, -R2.reuse ;  /* 0x000000010000c824 */ /* 0x100fe200078e0a02 */
[----:B------:R1:W-:Y:S01]  /*ced0*/  STL [R1+0xb8], R9 ;  /* 0x0000b80901007387 */ /* 0x0003e20000100800 */
[----:B------:R-:W-:Y:S01]  /*cee0*/  @!P6 IMAD.IADD R5, R5, 0x1, -R2 ;  /* 0x000000010505e824 */ /* 0x000fe200078e0a02 */
[----:B------:R-:W-:Y:S01]  /*cef0*/  ISETP.GE.AND P0, PT, R247, RZ, PT ;  /* 0x000000fff700720c */ /* 0x000fe20003f06270 */
[----:B------:R-:W-:Y:S01]  /*cf00*/  IMAD.HI.U32 R13, R4, R8, RZ ;  /* 0x00000008040d7227 */ /* 0x000fe200078e00ff */
[----:B------:R2:W-:Y:S01]  /*cf10*/  STL [R1+0xb4], R7 ;  /* 0x0000b40701007387 */ /* 0x0005e20000100800 */
[----:B------:R-:W-:-:S02]  /*cf20*/  ISETP.GT.U32.AND P4, PT, R2, R0, PT ;  /* 0x000000000200720c */ /* 0x000fc40003f84070 */
[----:B0-----:R-:W-:Y:S01]  /*cf30*/  IMAD.MOV.U32 R10, RZ, RZ, R6 ;  /* 0x000000ffff0a7224 */ /* 0x001fe200078e0006 */
[C---:B------:R-:W-:Y:S01]  /*cf40*/  ISETP.GT.U32.AND P6, PT, R2.reuse, R5, PT ;  /* 0x000000050200720c */ /* 0x040fe20003fc4070 */
[----:B------:R-:W-:Y:S01]  /*cf50*/  IMAD.MOV R13, RZ, RZ, -R13 ;  /* 0x000000ffff0d7224 */ /* 0x000fe200078e0a0d */
[----:B------:R-:W-:Y:S01]  /*cf60*/  ISETP.GE.AND P2, PT, R245, RZ, PT ;  /* 0x000000fff500720c */ /* 0x000fe20003f46270 */
[C---:B------:R-:W-:Y:S02]  /*cf70*/  VIADD R246, R3.reuse, 0x134 ;  /* 0x0000013403f67836 */ /* 0x040fe40000000000 */
[----:B-1----:R-:W-:Y:S01]  /*cf80*/  IMAD R9, R2, R13, R8 ;  /* 0x0000000d02097224 */ /* 0x002fe200078e0208 */
[----:B--2---:R-:W-:Y:S01]  /*cf90*/  IABS R7, R247 ;  /* 0x000000f700077213 */ /* 0x004fe20000000000 */
[C---:B------:R-:W-:Y:S01]  /*cfa0*/  VIADD R247, R3.reuse, 0x133 ;  /* 0x0000013303f77836 */ /* 0x040fe20000000000 */
[----:B------:R-:W-:Y:S01]  /*cfb0*/  IABS R12, R246 ;  /* 0x000000f6000c7213 */ /* 0x000fe20000000000 */
[----:B------:R-:W-:-:S02]  /*cfc0*/  VIADD R236, R3, 0x132 ;  /* 0x0000013203ec7836 */ /* 0x000fc40000000000 */
[----:B------:R-:W-:Y:S01]  /*cfd0*/  IMAD.HI.U32 R6, R4, R7, RZ ;  /* 0x0000000704067227 */ /* 0x000fe200078e00ff */
[----:B------:R-:W-:Y:S02]  /*cfe0*/  IABS R13, R247 ;  /* 0x000000f7000d7213 */ /* 0x000fe40000000000 */
[----:B------:R-:W-:Y:S01]  /*cff0*/  IABS R11, R236 ;  /* 0x000000ec000b7213 */ /* 0x000fe20000000000 */
[----:B------:R-:W-:Y:S02]  /*d000*/  IMAD.MOV R6, RZ, RZ, -R6 ;  /* 0x000000ffff067224 */ /* 0x000fe400078e0a06 */
[--C-:B------:R-:W-:Y:S01]  /*d010*/  @!P4 IMAD.IADD R0, R0, 0x1, -R2.reuse ;  /* 0x000000010000c824 */ /* 0x100fe200078e0a02 */
[C---:B------:R-:W-:Y:S01]  /*d020*/  ISETP.GT.U32.AND P4, PT, R2.reuse, R9, PT ;  /* 0x000000090200720c */ /* 0x040fe20003f84070 */
[----:B------:R-:W-:Y:S02]  /*d030*/  IMAD R7, R2, R6, R7 ;  /* 0x0000000602077224 */ /* 0x000fe400078e0207 */
[----:B------:R-:W-:-:S02]  /*d040*/  @!P6 IMAD.IADD R5, R5, 0x1, -R2 ;  /* 0x000000010505e824 */ /* 0x000fc400078e0a02 */
[----:B------:R-:W-:Y:S01]  /*d050*/  IMAD.HI.U32 R15, R4, R12, RZ ;  /* 0x0000000c040f7227 */ /* 0x000fe200078e00ff */
[----:B------:R-:W-:-:S03]  /*d060*/  ISETP.GT.U32.AND P6, PT, R2, R7, PT ;  /* 0x000000070200720c */ /* 0x000fc60003fc4070 */
[----:B------:R-:W-:Y:S01]  /*d070*/  @!P5 IMAD.MOV R10, RZ, RZ, -R10 ;  /* 0x000000ffff0ad224 */ /* 0x000fe200078e0a0a */
[----:B------:R-:W-:Y:S01]  /*d080*/  ISETP.GE.AND P5, PT, R246, RZ, PT ;  /* 0x000000fff600720c */ /* 0x000fe20003fa6270 */
[----:B------:R-:W-:-:S03]  /*d090*/  IMAD.HI.U32 R14, R4, R13, RZ ;  /* 0x0000000d040e7227 */ /* 0x000fc600078e00ff */
[----:B------:R0:W-:Y:S01]  /*d0a0*/  STL [R1+0xb0], R10 ;  /* 0x0000b00a01007387 */ /* 0x0001e20000100800 */
[--C-:B------:R-:W-:Y:S01]  /*d0b0*/  @!P4 IMAD.IADD R9, R9, 0x1, -R2.reuse ;  /* 0x000000010909c824 */ /* 0x100fe200078e0a02 */
[----:B------:R-:W-:Y:S01]  /*d0c0*/  ISETP.GE.AND P4, PT, R247, RZ, PT ;  /* 0x000000fff700720c */ /* 0x000fe20003f86270 */
[----:B------:R-:W-:Y:S02]  /*d0d0*/  VIADD R237, R3, 0x131 ;  /* 0x0000013103ed7836 */ /* 0x000fe40000000000 */
[----:B------:R-:W-:Y:S01]  /*d0e0*/  @!P6 IMAD.IADD R7, R7, 0x1, -R2 ;  /* 0x000000010707e824 */ /* 0x000fe200078e0a02 */
[----:B------:R-:W-:Y:S01]  /*d0f0*/  ISETP.GT.U32.AND P6, PT, R2, R9, PT ;  /* 0x000000090200720c */ /* 0x000fe20003fc4070 */
[----:B------:R-:W-:Y:S01]  /*d100*/  IMAD.HI.U32 R8, R4, R11, RZ ;  /* 0x0000000b04087227 */ /* 0x000fe200078e00ff */
[----:B0-----:R-:W-:-:S03]  /*d110*/  IABS R10, R237 ;  /* 0x000000ed000a7213 */ /* 0x001fc60000000000 */
[----:B------:R-:W-:Y:S02]  /*d120*/  IMAD.MOV R15, RZ, RZ, -R15 ;  /* 0x000000ffff0f7224 */ /* 0x000fe400078e0a0f */
[----:B------:R-:W-:Y:S02]  /*d130*/  IMAD.MOV R14, RZ, RZ, -R14 ;  /* 0x000000ffff0e7224 */ /* 0x000fe400078e0a0e */
[C---:B------:R-:W-:Y:S02]  /*d140*/  VIADD R239, R3.reuse, 0x12e ;  /* 0x0000012e03ef7836 */ /* 0x040fe40000000000 */
        /* <DEDUP_REMOVED lines=61> */
[----:B------:R-:W-:Y:S01]  /*d520*/  VIADD R246, R3, 0x12b ;  /* 0x0000012b03f67836 */ /* 0x000fe20000000000 */
[----:B------:R-:W-:Y:S01]  /*d530*/  ISETP.GT.U32.AND P6, PT, R2, R0, PT ;  /* 0x000000000200720c */ /* 0x000fe20003fc4070 */
[--C-:B------:R-:W-:Y:S01]  /*d540*/  @!P3 IMAD.IADD R11, R11, 0x1, -R2.reuse ;  /* 0x000000010b0bb824 */ /* 0x100fe200078e0a02 */
[----:B------:R-:W-:Y:S01]  /*d550*/  ISETP.GE.AND P3, PT, R236, RZ, PT ;  /* 0x000000ffec00720c */ /* 0x000fe20003f66270 */
[----:B------:R-:W-:Y:S01]  /*d560*/  @!P0 IMAD.IADD R8, R8, 0x1, -R2 ;  /* 0x0000000108088824 */ /* 0x000fe200078e0a02 */
[----:B------:R-:W-:Y:S01]  /*d570*/  ISETP.GE.AND P0, PT, R237, RZ, PT ;  /* 0x000000ffed00720c */ /* 0x000fe20003f06270 */
[----:B------:R-:W-:Y:S01]  /*d580*/  IMAD.HI.U32 R15, R4, R9, RZ ;  /* 0x00000009040f7227 */ /* 0x000fe200078e00ff */
[----:B0-----:R-:W-:-:S03]  /*d590*/  IABS R7, R246 ;  /* 0x000000f600077213 */ /* 0x001fc60000000000 */
[--C-:B------:R-:W-:Y:S01]  /*d5a0*/  @!P2 IMAD.IADD R6, R6, 0x1, -R2.reuse ;  /* 0x000000010606a824 */ /* 0x100fe200078e0a02 */
[----:B------:R-:W-:Y:S01]  /*d5b0*/  ISETP.GE.AND P2, PT, R247, RZ, PT ;  /* 0x000000fff700720c */ /* 0x000fe20003f46270 */
[----:B------:R-:W-:Y:S02]  /*d5c0*/  IMAD.MOV R15, RZ, RZ, -R15 ;  /* 0x000000ffff0f7224 */ /* 0x000fe400078e0a0f */
[----:B------:R-:W-:Y:S01]  /*d5d0*/  @!P1 IMAD.IADD R5, R5, 0x1, -R2 ;  /* 0x0000000105059824 */ /* 0x000fe200078e0a02 */
[----:B------:R-:W-:Y:S01]  /*d5e0*/  ISETP.GE.AND P1, PT, R238, RZ, PT ;  /* 0x000000ffee00720c */ /* 0x000fe20003f26270 */
[----:B------:R-:W-:Y:S02]  /*d5f0*/  IMAD.MOV.U32 R18, RZ, RZ, R12 ;  /* 0x000000ffff127224 */ /* 0x000fe400078e000c */
[----:B------:R-:W-:-:S04]  /*d600*/  IMAD.HI.U32 R14, R4, R7, RZ ;  /* 0x00000007040e7227 */ /* 0x000fc800078e00ff */
[----:B------:R-:W-:Y:S02]  /*d610*/  IMAD.MOV.U32 R17, RZ, RZ, R13 ;  /* 0x000000ffff117224 */ /* 0x000fe400078e000d */
[----:B------:R-:W-:Y:S02]  /*d620*/  IMAD R9, R2, R15, R9 ;  /* 0x0000000f02097224 */ /* 0x000fe400078e0209 */
[----:B------:R-:W-:Y:S01]  /*d630*/  @!P6 IMAD.IADD R0, R0, 0x1, -R2 ;  /* 0x000000010000e824 */ /* 0x000fe200078e0a02 */
[C---:B------:R-:W-:Y:S01]  /*d640*/  ISETP.GT.U32.AND P6, PT, R2.reuse, R6, PT ;  /* 0x000000060200720c */ /* 0x040fe20003fc4070 */
[----:B------:R-:W-:Y:S02]  /*d650*/  IMAD.MOV.U32 R13, RZ, RZ, R11 ;  /* 0x000000ffff0d7224 */ /* 0x000fe400078e000b */
[----:B------:R-:W-:Y:S01]  /*d660*/  @!P5 IMAD.MOV R18, RZ, RZ, -R18 ;  /* 0x000000ffff12d224 */ /* 0x000fe200078e0a12 */
[----:B------:R-:W-:Y:S01]  /*d670*/  ISETP.GT.U32.AND P5, PT, R2, R5, PT ;  /* 0x000000050200720c */ /* 0x000fe20003fa4070 */
[----:B------:R-:W-:-:S02]  /*d680*/  IMAD.MOV.U32 R11, RZ, RZ, R10 ;  /* 0x000000ffff0b7224 */ /* 0x000fc400078e000a */
[----:B------:R-:W-:Y:S01]  /*d690*/  VIADD R247, R3, 0x12a ;  /* 0x0000012a03f77836 */ /* 0x000fe20000000000 */
[----:B------:R-:W-:Y:S01]  /*d6a0*/  STL [R1+0x9c], R18 ;  /* 0x00009c1201007387 */ /* 0x000fe20000100800 */
[----:B------:R-:W-:Y:S02]  /*d6b0*/  IMAD.MOV R16, RZ, RZ, -R14 ;  /* 0x000000ffff107224 */ /* 0x000fe400078e0a0e */
[----:B------:R-:W-:Y:S01]  /*d6c0*/  @!P4 IMAD.MOV R17, RZ, RZ, -R17 ;  /* 0x000000ffff11c224 */ /* 0x000fe200078e0a11 */
[C---:B------:R-:W-:Y:S01]  /*d6d0*/  ISETP.GT.U32.AND P4, PT, R2.reuse, R9, PT ;  /* 0x000000090200720c */ /* 0x040fe20003f84070 */
[----:B------:R-:W-:Y:S01]  /*d6e0*/  @!P3 IMAD.MOV R13, RZ, RZ, -R13 ;  /* 0x000000ffff0db224 */ /* 0x000fe200078e0a0d */
[C---:B------:R-:W-:Y:S01]  /*d6f0*/  ISETP.GT.U32.AND P3, PT, R2.reuse, R0, PT ;  /* 0x000000000200720c */ /* 0x040fe20003f64070 */
[----:B------:R-:W-:Y:S01]  /*d700*/  @!P0 IMAD.MOV R11, RZ, RZ, -R11 ;  /* 0x000000ffff0b8224 */ /* 0x000fe200078e0a0b */
[----:B------:R-:W-:Y:S01]  /*d710*/  ISETP.GE.AND P0, PT, R239, RZ, PT ;  /* 0x000000ffef00720c */ /* 0x000fe20003f06270 */
[----:B------:R-:W-:Y:S01]  /*d720*/  IMAD R7, R2, R16, R7 ;  /* 0x0000001002077224 */ /* 0x000fe200078e0207 */
[----:B------:R-:W-:Y:S01]  /*d730*/  IABS R14, R247 ;  /* 0x000000f7000e7213 */ /* 0x000fe20000000000 */
[----:B------:R-:W-:Y:S01]  /*d740*/  IMAD.MOV.U32 R10, RZ, RZ, R8 ;  /* 0x000000ffff0a7224 */ /* 0x000fe200078e0008 */
[----:B------:R-:W-:Y:S01]  /*d750*/  STL [R1+0x98], R17 ;  /* 0x0000981101007387 */ /* 0x000fe20000100800 */
[----:B------:R-:W-:Y:S01]  /*d760*/  @!P6 IMAD.IADD R6, R6, 0x1, -R2 ;  /* 0x000000010606e824 */ /* 0x000fe200078e0a02 */
[----:B------:R-:W-:Y:S01]  /*d770*/  ISETP.GE.AND P6, PT, R244, RZ, PT ;  /* 0x000000fff400720c */ /* 0x000fe20003fc6270 */
[----:B------:R-:W-:Y:S01]  /*d780*/  @!P2 IMAD.MOV R10, RZ, RZ, -R10 ;  /* 0x000000ffff0aa224 */ /* 0x000fe200078e0a0a */
[----:B------:R-:W-:Y:S01]  /*d790*/  ISETP.GT.U32.AND P2, PT, R2, R7, PT ;  /* 0x000000070200720c */ /* 0x000fe20003f44070 */
[----:B------:R-:W-:Y:S01]  /*d7a0*/  IMAD.MOV.U32 R12, RZ, RZ, R14 ;  /* 0x000000ffff0c7224 */ /* 0x000fe200078e000e */
[----:B------:R0:W-:Y:S01]  /*d7b0*/  STL [R1+0x94], R13 ;  /* 0x0000940d01007387 */ /* 0x0001e20000100800 */
[--C-:B------:R-:W-:Y:S01]  /*d7c0*/  @!P5 IMAD.IADD R5, R5, 0x1, -R2.reuse ;  /* 0x000000010505d824 */ /* 0x100fe200078e0a02 */
[----:B------:R-:W-:Y:S01]  /*d7d0*/  ISETP.GE.AND P5, PT, R245, RZ, PT ;  /* 0x000000fff500720c */ /* 0x000fe20003fa6270 */
[----:B------:R-:W-:Y:S01]  /*d7e0*/  IMAD.HI.U32 R8, R4, R12, RZ ;  /* 0x0000000c04087227 */ /* 0x000fe200078e00ff */
[----:B------:R-:W-:Y:S03]  /*d7f0*/  STL [R1+0x90], R11 ;  /* 0x0000900b01007387 */ /* 0x000fe60000100800 */
[--C-:B------:R-:W-:Y:S01]  /*d800*/  @!P3 IMAD.IADD R0, R0, 0x1, -R2.reuse ;  /* 0x000000010000b824 */ /* 0x100fe200078e0a02 */
[----:B------:R-:W-:Y:S01]  /*d810*/  ISETP.GE.AND P3, PT, R246, RZ, PT ;  /* 0x000000fff600720c */ /* 0x000fe20003f66270 */
[----:B------:R-:W-:Y:S01]  /*d820*/  @!P4 IMAD.IADD R9, R9, 0x1, -R2 ;  /* 0x000000010909c824 */ /* 0x000fe200078e0a02 */
[----:B------:R-:W-:Y:S01]  /*d830*/  ISETP.GE.AND P4, PT, R247, RZ, PT ;  /* 0x000000fff700720c */ /* 0x000fe20003f86270 */
[----:B------:R-:W-:Y:S01]  /*d840*/  @!P1 IMAD.MOV R6, RZ, RZ, -R6 ;  /* 0x000000ffff069224 */ /* 0x000fe200078e0a06 */
[----:B------:R-:W-:Y:S01]  /*d850*/  STL [R1+0x8c], R10 ;  /* 0x00008c0a01007387 */ /* 0x000fe20000100800 */
[----:B------:R-:W-:-:S02]  /*d860*/  @!P0 IMAD.MOV R5, RZ, RZ, -R5 ;  /* 0x000000ffff058224 */ /* 0x000fc400078e0a05 */
[----:B------:R-:W-:Y:S01]  /*d870*/  IMAD.MOV R8, RZ, RZ, -R8 ;  /* 0x000000ffff087224 */ /* 0x000fe200078e0a08 */
[----:B------:R-:W-:Y:S01]  /*d880*/  STL [R1+0x88], R6 ;  /* 0x0000880601007387 */ /* 0x000fe20000100800 */
[C---:B------:R-:W-:Y:S02]  /*d890*/  VIADD R247, R3.reuse, 0x129 ;  /* 0x0000012903f77836 */ /* 0x040fe40000000000 */
[----:B------:R-:W-:Y:S01]  /*d8a0*/  VIADD R246, R3, 0x128 ;  /* 0x0000012803f67836 */ /* 0x000fe20000000000 */
[----:B------:R1:W-:Y:S01]  /*d8b0*/  STL [R1+0x84], R5 ;  /* 0x0000840501007387 */ /* 0x0003e20000100800 */
[C---:B------:R-:W-:Y:S01]  /*d8c0*/  IMAD R12, R2.reuse, R8, R12 ;  /* 0x00000008020c7224 */ /* 0x040fe200078e020c */
[----:B------:R-:W-:Y:S01]  /*d8d0*/  ISETP.GE.AND P0, PT, R247, RZ, PT ;  /* 0x000000fff700720c */ /* 0x000fe20003f06270 */
[----:B------:R-:W-:Y:S01]  /*d8e0*/  @!P2 IMAD.IADD R7, R7, 0x1, -R2 ;  /* 0x000000010707a824 */ /* 0x000fe200078e0a02 */
[----:B0-----:R-:W-:Y:S01]  /*d8f0*/  IABS R13, R247 ;  /* 0x000000f7000d7213 */ /* 0x001fe20000000000 */
[----:B------:R-:W-:Y:S01]  /*d900*/  IMAD.MOV.U32 R8, RZ, RZ, R0 ;  /* 0x000000ffff087224 */ /* 0x000fe200078e0000 */
[C---:B------:R-:W-:Y:S01]  /*d910*/  ISETP.GT.U32.AND P2, PT, R2.reuse, R9, PT ;  /* 0x000000090200720c */ /* 0x040fe20003f44070 */
[C---:B------:R-:W-:Y:S01]  /*d920*/  VIADD R247, R3.reuse, 0x127 ;  /* 0x0000012703f77836 */ /* 0x040fe20000000000 */
[C---:B------:R-:W-:Y:S01]  /*d930*/  ISETP.GT.U32.AND P1, PT, R2.reuse, R7, PT ;  /* 0x000000070200720c */ /* 0x040fe20003f24070 */
[----:B------:R-:W-:Y:S01]  /*d940*/  @!P6 IMAD.MOV R8, RZ, RZ, -R8 ;  /* 0x000000ffff08e224 */ /* 0x000fe200078e0a08 */
[----:B-1----:R-:W-:Y:S01]  /*d950*/  IABS R5, R246 ;  /* 0x000000f600057213 */ /* 0x002fe20000000000 */
[C---:B------:R-:W-:Y:S01]  /*d960*/  VIADD R237, R3.reuse, 0x126 ;  /* 0x0000012603ed7836 */ /* 0x040fe20000000000 */
[----:B------:R-:W-:Y:S01]  /*d970*/  ISETP.GT.U32.AND P6, PT, R2, R12, PT ;  /* 0x0000000c0200720c */ /* 0x000fe20003fc4070 */
[----:B------:R-:W-:Y:S01]  /*d980*/  VIADD R239, R3, 0x124 ;  /* 0x0000012403ef7836 */ /* 0x000fe20000000000 */
[----:B------:R-:W-:Y:S01]  /*d990*/  IABS R6, R247 ;  /* 0x000000f700067213 */ /* 0x000fe20000000000 */
[----:B------:R-:W-:Y:S01]  /*d9a0*/  IMAD.MOV.U32 R0, RZ, RZ, R5 ;  /* 0x000000ffff007224 */ /* 0x000fe200078e0005 */
[----:B------:R0:W-:Y:S01]  /*d9b0*/  STL [R1+0x80], R8 ;  /* 0x0000800801007387 */ /* 0x0001e20000100800 */
[----:B------:R-:W-:Y:S01]  /*d9c0*/  IMAD.HI.U32 R5, R4, R13, RZ ;  /* 0x0000000d04057227 */ /* 0x000fe200078e00ff */
[----:B------:R-:W-:-:S03]  /*d9d0*/  IABS R10, R237 ;  /* 0x000000ed000a7213 */ /* 0x000fc60000000000 */
[----:B------:R-:W-:Y:S02]  /*d9e0*/  IMAD.MOV R5, RZ, RZ, -R5 ;  /* 0x000000ffff057224 */ /* 0x000fe400078e0a05 */
[----:B------:R-:W-:-:S04]  /*d9f0*/  IMAD.HI.U32 R11, R4, R6, RZ ;  /* 0x00000006040b7227 */ /* 0x000fc800078e00ff */
[----:B------:R-:W-:Y:S01]  /*da00*/  @!P2 IMAD.IADD R9, R9, 0x1, -R2 ;  /* 0x000000010909a824 */ /* 0x000fe200078e0a02 */
[----:B------:R-:W-:Y:S01]  /*da10*/  ISETP.GE.AND P2, PT, R246, RZ, PT ;  /* 0x000000fff600720c */ /* 0x000fe20003f46270 */
        /* <DEDUP_REMOVED lines=17> */
[----:B------:R-:W-:Y:S02]  /*db30*/  IMAD R10, R2, R5, R10 ;  /* 0x00000005020a7224 */ /* 0x000fe400078e020a */
[--C-:B------:R-:W-:Y:S01]  /*db40*/  @!P5 IMAD.IADD R13, R13, 0x1, -R2.reuse ;  /* 0x000000010d0dd824 */ /* 0x100fe200078e0a02 */
[----:B------:R0:W-:Y:S01]  /*db50*/  STL [R1+0x78], R7 ;  /* 0x0000780701007387 */ /* 0x0001e20000100800 */
[----:B------:R-:W-:Y:S01]  /*db60*/  @!P6 IMAD.IADD R12, R12, 0x1, -R2 ;  /* 0x000000010c0ce824 */ /* 0x000fe200078e0a02 */
[C---:B------:R-:W-:Y:S01]  /*db70*/  ISETP.GT.U32.AND P5, PT, R2.reuse, R10, PT ;  /* 0x0000000a0200720c */ /* 0x040fe20003fa4070 */
[----:B------:R-:W-:Y:S01]  /*db80*/  VIADD R245, R3, 0x123 ;  /* 0x0000012303f57836 */ /* 0x000fe20000000000 */
[----:B------:R-:W-:Y:S01]  /*db90*/  ISETP.GT.U32.AND P6, PT, R2, R6, PT ;  /* 0x000000060200720c */ /* 0x000fe20003fc4070 */
[----:B------:R-:W-:-:S02]  /*dba0*/  IMAD.MOV.U32 R14, RZ, RZ, R12 ;  /* 0x000000ffff0e7224 */ /* 0x000fc400078e000c */
[C---:B------:R-:W-:Y:S01]  /*dbb0*/  VIADD R238, R3.reuse, 0x125 ;  /* 0x0000012503ee7836 */ /* 0x040fe20000000000 */
[----:B------:R-:W-:Y:S01]  /*dbc0*/  IABS R5, R245 ;  /* 0x000000f500057213 */ /* 0x000fe20000000000 */
[----:B------:R-:W-:Y:S01]  /*dbd0*/  @!P3 IMAD.IADD R0, R0, 0x1, -R2 ;  /* 0x000000010000b824 */ /* 0x000fe200078e0a02 */
[----:B0-----:R-:W-:Y:S01]  /*dbe0*/  IABS R7, R239 ;  /* 0x000000ef00077213 */ /* 0x001fe20000000000 */
[----:B------:R-:W-:Y:S01]  /*dbf0*/  @!P4 IMAD.MOV R14, RZ, RZ, -R14 ;  /* 0x000000ffff0ec224 */ /* 0x000fe200078e0a0e */
[C---:B------:R-:W-:Y:S01]  /*dc00*/  ISETP.GT.U32.AND P3, PT, R2.reuse, R13, PT ;  /* 0x0000000d0200720c */ /* 0x040fe20003f64070 */
[----:B------:R-:W-:Y:S01]  /*dc10*/  VIADD R247, R3, 0x122 ;  /* 0x0000012203f77836 */ /* 0x000fe20000000000 */
[----:B------:R-:W-:Y:S01]  /*dc20*/  ISETP.GT.U32.AND P4, PT, R2, R0, PT ;  /* 0x000000000200720c */ /* 0x000fe20003f84070 */
[----:B------:R-:W-:Y:S01]  /*dc30*/  IMAD.HI.U32 R11, R4, R7, RZ ;  /* 0x00000007040b7227 */ /* 0x000fe200078e00ff */
[----:B------:R-:W-:Y:S01]  /*dc40*/  IABS R9, R238 ;  /* 0x000000ee00097213 */ /* 0x000fe20000000000 */
[----:B------:R0:W-:Y:S02]  /*dc50*/  STL [R1+0x74], R14 ;  /* 0x0000740e01007387 */ /* 0x0001e40000100800 */
[----:B------:R-:W-:-:S02]  /*dc60*/  @!P5 IMAD.IADD R10, R10, 0x1, -R2 ;  /* 0x000000010a0ad824 */ /* 0x000fc400078e0a02 */
[----:B------:R-:W-:Y:S02]  /*dc70*/  IMAD.MOV R11, RZ, RZ, -R11 ;  /* 0x000000ffff0b7224 */ /* 0x000fe400078e0a0b */
        /* <DEDUP_REMOVED lines=8> */
[--C-:B------:R-:W-:Y:S01]  /*dd00*/  @!P4 IMAD.IADD R0, R0, 0x1, -R2.reuse ;  /* 0x000000010000c824 */ /* 0x100fe200078e0a02 */
[C---:B------:R-:W-:Y:S01]  /*dd10*/  ISETP.GT.U32.AND P4, PT, R2.reuse, R7, PT ;  /* 0x000000070200720c */ /* 0x040fe20003f84070 */
[C---:B------:R-:W-:Y:S02]  /*dd20*/  IMAD R5, R2.reuse, R11, R5 ;  /* 0x0000000b02057224 */ /* 0x040fe400078e0205 */
[--C-:B------:R-:W-:Y:S02]  /*dd30*/  @!P3 IMAD.IADD R13, R13, 0x1, -R2.reuse ;  /* 0x000000010d0db824 */ /* 0x100fe400078e0a02 */
        /* <DEDUP_REMOVED lines=8> */
[----:B------:R-:W-:-:S02]  /*ddc0*/  VIADD R246, R3, 0x121 ;  /* 0x0000012103f67836 */ /* 0x000fc40000000000 */
        /* <DEDUP_REMOVED lines=65> */
[C---:B0-----:R-:W-:Y:S02]  /*e1e0*/  IMAD R7, R2.reuse, R12, R11 ;  /* 0x0000000c02077224 */ /* 0x041fe400078e020b */
[----:B------:R-:W-:Y:S01]  /*e1f0*/  @!P1 IMAD.MOV R5, RZ, RZ, -R5 ;  /* 0x000000ffff059224 */ /* 0x000fe200078e0a05 */
[----:B------:R-:W-:Y:S01]  /*e200*/  ISETP.GE.AND P1, PT, R247, RZ, PT ;  /* 0x000000fff700720c */ /* 0x000fe20003f26270 */
[----:B------:R-:W-:Y:S01]  /*e210*/  IMAD.MOV R9, RZ, RZ, -R9 ;  /* 0x000000ffff097224 */ /* 0x000fe200078e0a09 */
[C---:B------:R-:W-:Y:S01]  /*e220*/  ISETP.GT.U32.AND P6, PT, R2.reuse, R7, PT ;  /* 0x000000070200720c */ /* 0x040fe20003fc4070 */
[----:B------:R-:W-:Y:S01]  /*e230*/  VIADD R247, R3, 0x11c ;  /* 0x0000011c03f77836 */ /* 0x000fe20000000000 */
[----:B------:R0:W-:Y:S01]  /*e240*/  STL [R1+0x58], R5 ;  /* 0x0000580501007387 */ /* 0x0001e20000100800 */
[----:B------:R-:W-:Y:S02]  /*e250*/  IMAD R10, R2, R9, R10 ;  /* 0x00000009020a7224 */ /* 0x000fe400078e020a */
[----:B------:R-:W-:Y:S01]  /*e260*/  IMAD.MOV.U32 R13, RZ, RZ, R8 ;  /* 0x000000ffff0d7224 */ /* 0x000fe200078e0008 */
[----:B------:R-:W-:Y:S01]  /*e270*/  IABS R14, R247 ;  /* 0x000000f7000e7213 */ /* 0x000fe20000000000 */
[--C-:B------:R-:W-:Y:S01]  /*e280*/  @!P4 IMAD.IADD R0, R0, 0x1, -R2.reuse ;  /* 0x000000010000c824 */ /* 0x100fe200078e0a02 */
[----:B------:R-:W-:Y:S01]  /*e290*/  ISETP.GT.U32.AND P4, PT, R2, R10, PT ;  /* 0x0000000a0200720c */ /* 0x000fe20003f84070 */
        /* <DEDUP_REMOVED lines=9> */
[C---:B------:R-:W-:Y:S02]  /*e330*/  VIADD R245, R3.reuse, 0x11b ;  /* 0x0000011b03f57836 */ /* 0x040fe40000000000 */
[----:B------:R-:W-:Y:S02]  /*e340*/  VIADD R231, R3, 0x11a ;  /* 0x0000011a03e77836 */ /* 0x000fe40000000000 */
[----:B------:R-:W-:Y:S01]  /*e350*/  IMAD.MOV R6, RZ, RZ, -R6 ;  /* 0x000000ffff067224 */ /* 0x000fe200078e0a06 */
[----:B0-----:R-:W-:Y:S01]  /*e360*/  IABS R13, R245 ;  /* 0x000000f5000d7213 */ /* 0x001fe20000000000 */
[----:B------:R-:W-:Y:S01]  /*e370*/  @!P2 IMAD.MOV R5, RZ, RZ, -R5 ;  /* 0x000000ffff05a224 */ /* 0x000fe200078e0a05 */
[----:B------:R-:W-:Y:S01]  /*e380*/  IABS R12, R231 ;  /* 0x000000e7000c7213 */ /* 0x000fe20000000000 */
        /* <DEDUP_REMOVED lines=20> */
[----:B------:R-:W-:Y:S01]  /*e4d0*/  IMAD.HI.U32 R16, R4, R8, RZ ;  /* 0x0000000804107227 */ /* 0x000fe200078e00ff */
[----:B------:R-:W-:-:S03]  /*e4e0*/  ISETP.GT.U32.AND P6, PT, R2, R12, PT ;  /* 0x0000000c0200720c */ /* 0x000fc60003fc4070 */
[----:B------:R-:W-:Y:S01]  /*e4f0*/  @!P4 IMAD.IADD R10, R10, 0x1, -R2 ;  /* 0x000000010a0ac824 */ /* 0x000fe200078e0a02 */
[----:B------:R-:W-:Y:S01]  /*e500*/  ISETP.GT.U32.AND P4, PT, R2, R13, PT ;  /* 0x0000000d0200720c */ /* 0x000fe20003f84070 */
[----:B------:R-:W-:-:S04]  /*e510*/  IMAD.HI.U32 R5, R4, R11, RZ ;  /* 0x0000000b04057227 */ /* 0x000fc800078e00ff */
[----:B------:R-:W-:Y:S02]  /*e520*/  IMAD.MOV R16, RZ, RZ, -R16 ;  /* 0x000000ffff107224 */ /* 0x000fe400078e0a10 */
[----:B------:R-:W-:Y:S02]  /*e530*/  IMAD.MOV R5, RZ, RZ, -R5 ;  /* 0x000000ffff057224 */ /* 0x000fe400078e0a05 */
[C---:B------:R-:W-:Y:S02]  /*e540*/  IMAD R8, R2.reuse, R16, R8 ;  /* 0x0000001002087224 */ /* 0x040fe400078e0208 */
[----:B------:R-:W-:Y:S02]  /*e550*/  IMAD R11, R2, R5, R11 ;  /* 0x00000005020b7224 */ /* 0x000fe400078e020b */
[--C-:B------:R-:W-:Y:S01]  /*e560*/  @!P6 IMAD.IADD R12, R12, 0x1, -R2.reuse ;  /* 0x000000010c0ce824 */ /* 0x100fe200078e0a02 */
[C---:B------:R-:W-:Y:S01]  /*e570*/  ISETP.GT.U32.AND P6, PT, R2.reuse, R8, PT ;  /* 0x000000080200720c */ /* 0x040fe20003fc4070 */
[----:B------:R-:W-:Y:S01]  /*e580*/  @!P4 IMAD.IADD R13, R13, 0x1, -R2 ;  /* 0x000000010d0dc824 */ /* 0x000fe200078e0a02 */
[----:B------:R-:W-:Y:S01]  /*e590*/  ISETP.GT.U32.AND P4, PT, R2, R11, PT ;  /* 0x0000000b0200720c */ /* 0x000fe20003f84070 */
[----:B------:R-:W-:-:S02]  /*e5a0*/  VIADD R237, R3, 0x117 ;  /* 0x0000011703ed7836 */ /* 0x000fc40000000000 */
[C---:B------:R-:W-:Y:S02]  /*e5b0*/  VIADD R238, R3.reuse, 0x116 ;  /* 0x0000011603ee7836 */ /* 0x040fe40000000000 */
[C---:B------:R-:W-:Y:S01]  /*e5c0*/  VIADD R239, R3.reuse, 0x115 ;  /* 0x0000011503ef7836 */ /* 0x040fe20000000000 */
[----:B------:R-:W-:Y:S01]  /*e5d0*/  IABS R9, R237 ;  /* 0x000000ed00097213 */ /* 0x000fe20000000000 */
[----:B------:R-:W-:Y:S01]  /*e5e0*/  VIADD R246, R3, 0x114 ;  /* 0x0000011403f67836 */ /* 0x000fe20000000000 */
[----:B------:R-:W-:Y:S01]  /*e5f0*/  IABS R6, R238 ;  /* 0x000000ee00067213 */ /* 0x000fe20000000000 */
[----:B------:R-:W-:Y:S01]  /*e600*/  @!P3 IMAD.MOV R0, RZ, RZ, -R0 ;  /* 0x000000ffff00b224 */ /* 0x000fe200078e0a00 */
[----:B------:R-:W-:Y:S01]  /*e610*/  ISETP.GT.U32.AND P3, PT, R2, R14, PT ;  /* 0x0000000e0200720c */ /* 0x000fe20003f64070 */
[----:B------:R-:W-:Y:S01]  /*e620*/  @!P6 IMAD.IADD R8, R8, 0x1, -R2 ;  /* 0x000000010808e824 */ /* 0x000fe200078e0a02 */
[----:B------:R-:W-:Y:S01]  /*e630*/  IABS R5, R239 ;  /* 0x000000ef00057213 */ /* 0x000fe20000000000 */
[----:B------:R-:W-:Y:S01]  /*e640*/  @!P1 IMAD.MOV R15, RZ, RZ, -R15 ;  /* 0x000000ffff0f9224 */ /* 0x000fe200078e0a0f */
[----:B------:R-:W-:Y:S01]  /*e650*/  IABS R16, R246 ;  /* 0x000000f600107213 */ /* 0x000fe20000000000 */
[----:B------:R-:W-:Y:S01]  /*e660*/  IMAD.HI.U32 R20, R4, R9, RZ ;  /* 0x0000000904147227 */ /* 0x000fe200078e00ff */
[C---:B------:R-:W-:Y:S01]  /*e670*/  ISETP.GT.U32.AND P1, PT, R2.reuse, R13, PT ;  /* 0x0000000d0200720c */ /* 0x040fe20003f24070 */
[----:B------:R0:W-:Y:S01]  /*e680*/  STL [R1+0x4c], R0 ;  /* 0x00004c0001007387 */ /* 0x0001e20000100800 */
[----:B------:R-:W-:Y:S01]  /*e690*/  ISETP.GT.U32.AND P6, PT, R2, R8, PT ;  /* 0x000000080200720c */ /* 0x000fe20003fc4070 */
[----:B------:R-:W-:-:S02]  /*e6a0*/  IMAD.HI.U32 R19, R4, R6, RZ ;  /* 0x0000000604137227 */ /* 0x000fc400078e00ff */
[----:B------:R-:W-:Y:S02]  /*e6b0*/  STL [R1+0x48], R15 ;  /* 0x0000480f01007387 */ /* 0x000fe40000100800 */
[----:B------:R-:W-:Y:S01]  /*e6c0*/  @!P4 IMAD.IADD R11, R11, 0x1, -R2 ;  /* 0x000000010b0bc824 */ /* 0x000fe200078e0a02 */
[----:B------:R-:W-:Y:S01]  /*e6d0*/  ISETP.GE.AND P4, PT, R245, RZ, PT ;  /* 0x000000fff500720c */ /* 0x000fe20003f86270 */
[----:B------:R-:W-:Y:S01]  /*e6e0*/  @!P0 IMAD.MOV R7, RZ, RZ, -R7 ;  /* 0x000000ffff078224 */ /* 0x000fe200078e0a07 */
[----:B------:R-:W-:Y:S01]  /*e6f0*/  ISETP.GT.U32.AND P0, PT, R2, R12, PT ;  /* 0x0000000c0200720c */ /* 0x000fe20003f04070 */
[----:B0-----:R-:W-:Y:S02]  /*e700*/  IMAD.MOV.U32 R0, RZ, RZ, R10 ;  /* 0x000000ffff007224 */ /* 0x001fe400078e000a */
[----:B------:R-:W-:Y:S01]  /*e710*/  IMAD.MOV R20, RZ, RZ, -R20 ;  /* 0x000000ffff147224 */ /* 0x000fe200078e0a14 */
[----:B------:R-:W-:Y:S01]  /*e720*/  STL [R1+0x44], R7 ;  /* 0x0000440701007387 */ /* 0x000fe20000100800 */
[----:B------:R-:W-:-:S04]  /*e730*/  IMAD.HI.U32 R18, R4, R5, RZ ;  /* 0x0000000504127227 */ /* 0x000fc800078e00ff */
[----:B------:R-:W-:Y:S02]  /*e740*/  IMAD.MOV R19, RZ, RZ, -R19 ;  /* 0x000000ffff137224 */ /* 0x000fe400078e0a13 */
[----:B------:R-:W-:-:S04]  /*e750*/  IMAD.HI.U32 R17, R4, R16, RZ ;  /* 0x0000001004117227 */ /* 0x000fc800078e00ff */
[----:B------:R-:W-:Y:S01]  /*e760*/  @!P2 IMAD.MOV R0, RZ, RZ, -R0 ;  /* 0x000000ffff00a224 */ /* 0x000fe200078e0a00 */
[C---:B------:R-:W-:Y:S01]  /*e770*/  ISETP.GT.U32.AND P2, PT, R2.reuse, R11, PT ;  /* 0x0000000b0200720c */ /* 0x040fe20003f44070 */
[C---:B------:R-:W-:Y:S02]  /*e780*/  IMAD R9, R2.reuse, R20, R9 ;  /* 0x0000001402097224 */ /* 0x040fe400078e0209 */
[----:B------:R-:W-:Y:S01]  /*e790*/  IMAD.MOV R18, RZ, RZ, -R18 ;  /* 0x000000ffff127224 */ /* 0x000fe200078e0a12 */
[----:B------:R0:W-:Y:S01]  /*e7a0*/  STL [R1+0x40], R0 ;  /* 0x0000400001007387 */ /* 0x0001e20000100800 */
[----:B------:R-:W-:Y:S02]  /*e7b0*/  IMAD R6, R2, R19, R6 ;  /* 0x0000001302067224 */ /* 0x000fe400078e0206 */
[----:B------:R-:W-:Y:S02]  /*e7c0*/  IMAD.MOV R17, RZ, RZ, -R17 ;  /* 0x000000ffff117224 */ /* 0x000fe400078e0a11 */
[----:B------:R-:W-:Y:S01]  /*e7d0*/  @!P3 IMAD.IADD R14, R14, 0x1, -R2 ;  /* 0x000000010e0eb824 */ /* 0x000fe200078e0a02 */
[C---:B------:R-:W-:Y:S01]  /*e7e0*/  ISETP.GT.U32.AND P3, PT, R2.reuse, R9, PT ;  /* 0x000000090200720c */ /* 0x040fe20003f64070 */
[----:B------:R-:W-:-:S02]  /*e7f0*/  IMAD R5, R2, R18, R5 ;  /* 0x0000001202057224 */ /* 0x000fc400078e0205 */
[----:B------:R-:W-:Y:S01]  /*e800*/  @!P1 IMAD.IADD R13, R13, 0x1, -R2 ;  /* 0x000000010d0d9824 */ /* 0x000fe200078e0a02 */
[C---:B------:R-:W-:Y:S01]  /*e810*/  ISETP.GT.U32.AND P1, PT, R2.reuse, R6, PT ;  /* 0x000000060200720c */ /* 0x040fe20003f24070 */
[----:B0-----:R-:W-:Y:S02]  /*e820*/  IMAD R0, R2, R17, R16 ;  /* 0x0000001102007224 */ /* 0x001fe400078e0210 */
[--C-:B------:R-:W-:Y:S01]  /*e830*/  @!P0 IMAD.IADD R12, R12, 0x1, -R2.reuse ;  /* 0x000000010c0c8824 */ /* 0x100fe200078e0a02 */
[----:B------:R-:W-:Y:S01]  /*e840*/  ISETP.GT.U32.AND P0, PT, R2, R5, PT ;  /* 0x000000050200720c */ /* 0x000fe20003f04070 */
[--C-:B------:R-:W-:Y:S01]  /*e850*/  @!P6 IMAD.IADD R8, R8, 0x1, -R2.reuse ;  /* 0x000000010808e824 */ /* 0x100fe200078e0a02 */
[----:B------:R-:W-:Y:S01]  /*e860*/  ISETP.GT.U32.AND P6, PT, R2, R0, PT ;  /* 0x000000000200720c */ /* 0x000fe20003fc4070 */
[----:B------:R-:W-:Y:S01]  /*e870*/  @!P2 IMAD.IADD R11, R11, 0x1, -R2 ;  /* 0x000000010b0ba824 */ /* 0x000fe200078e0a02 */
[----:B------:R-:W-:Y:S01]  /*e880*/  ISETP.GE.AND P2, PT, R231, RZ, PT ;  /* 0x000000ffe700720c */ /* 0x000fe20003f46270 */
[----:B------:R-:W-:-:S02]  /*e890*/  VIADD R244, R3, 0x113 ;  /* 0x0000011303f47836 */ /* 0x000fc40000000000 */
[----:B------:R-:W-:Y:S02]  /*e8a0*/  VIADD R245, R3, 0x112 ;  /* 0x0000011203f57836 */ /* 0x000fe40000000000 */
[--C-:B------:R-:W-:Y:S01]  /*e8b0*/  @!P3 IMAD.IADD R9, R9, 0x1, -R2.reuse ;  /* 0x000000010909b824 */ /* 0x100fe200078e0a02 */
[----:B------:R-:W-:Y:S01]  /*e8c0*/  IABS R10, R244 ;  /* 0x000000f4000a7213 */ /* 0x000fe20000000000 */
[--C-:B------:R-:W-:Y:S01]  /*e8d0*/  @!P1 IMAD.IADD R6, R6, 0x1, -R2.reuse ;  /* 0x0000000106069824 */ /* 0x100fe200078e0a02 */
[----:B------:R-:W-:Y:S01]  /*e8e0*/  ISETP.GE.AND P3, PT, R236, RZ, PT ;  /* 0x000000ffec00720c */ /* 0x000fe20003f66270 */
[--C-:B------:R-:W-:Y:S01]  /*e8f0*/  @!P0 IMAD.IADD R5, R5, 0x1, -R2.reuse ;  /* 0x0000000105058824 */ /* 0x100fe200078e0a02 */
[----:B------:R-:W-:Y:S01]  /*e900*/  IABS R7, R245 ;  /* 0x000000f500077213 */ /* 0x000fe20000000000 */
[----:B------:R-:W-:Y:S01]  /*e910*/  @!P6 IMAD.IADD R0, R0, 0x1, -R2 ;  /* 0x000000010000e824 */ /* 0x000fe200078e0a02 */
[----:B------:R-:W-:Y:S01]  /*e920*/  ISETP.GE.AND P1, PT, R247, RZ, PT ;  /* 0x000000fff700720c */ /* 0x000fe20003f26270 */
[----:B------:R-:W-:Y:S01]  /*e930*/  IMAD.HI.U32 R16, R4, R10, RZ ;  /* 0x0000000a04107227 */ /* 0x000fe200078e00ff */
[----:B------:R-:W-:-:S02]  /*e940*/  ISETP.GT.U32.AND P6, PT, R2, R9, PT ;  /* 0x000000090200720c */ /* 0x000fc40003fc4070 */
[----:B------:R-:W-:Y:S01]  /*e950*/  ISETP.GE.AND P0, PT, R237, RZ, PT ;  /* 0x000000ffed00720c */ /* 0x000fe20003f06270 */
[----:B------:R-:W-:-:S04]  /*e960*/  IMAD.HI.U32 R15, R4, R7, RZ ;  /* 0x00000007040f7227 */ /* 0x000fc800078e00ff */
[----:B------:R-:W-:Y:S01]  /*e970*/  @!P2 IMAD.MOV R12, RZ, RZ, -R12 ;  /* 0x000000ffff0ca224 */ /* 0x000fe200078e0a0c */
[C---:B------:R-:W-:Y:S01]  /*e980*/  ISETP.GT.U32.AND P2, PT, R2.reuse, R5, PT ;  /* 0x000000050200720c */ /* 0x040fe20003f44070 */
[----:B------:R-:W-:Y:S02]  /*e990*/  IMAD.MOV R16, RZ, RZ, -R16 ;  /* 0x000000ffff107224 */ /* 0x000fe400078e0a10 */
[----:B------:R-:W-:Y:S02]  /*e9a0*/  IMAD.MOV R15, RZ, RZ, -R15 ;  /* 0x000000ffff0f7224 */ /* 0x000fe400078e0a0f */
[----:B------:R-:W-:Y:S02]  /*e9b0*/  VIADD R247, R3, 0x111 ;  /* 0x0000011103f77836 */ /* 0x000fe40000000000 */
[----:B------:R-:W-:Y:S01]  /*e9c0*/  @!P5 IMAD.MOV R14, RZ, RZ, -R14 ;  /* 0x000000ffff0ed224 */ /* 0x000fe200078e0a0e */
[C---:B------:R-:W-:Y:S01]  /*e9d0*/  ISETP.GT.U32.AND P5, PT, R2.reuse, R0, PT ;  /* 0x000000000200720c */ /* 0x040fe20003fa4070 */
[----:B------:R-:W-:Y:S01]  /*e9e0*/  @!P4 IMAD.MOV R13, RZ, RZ, -R13 ;  /* 0x000000ffff0dc224 */ /* 0x000fe200078e0a0d */
[C---:B------:R-:W-:Y:S01]  /*e9f0*/  ISETP.GT.U32.AND P4, PT, R2.reuse, R6, PT ;  /* 0x000000060200720c */ /* 0x040fe20003f84070 */
[----:B------:R-:W-:Y:S01]  /*ea00*/  IMAD R10, R2, R16, R10 ;  /* 0x00000010020a7224 */ /* 0x000fe200078e020a */
[----:B------:R-:W-:Y:S01]  /*ea10*/  STL [R1+0x3c], R14 ;  /* 0x00003c0e01007387 */ /* 0x000fe20000100800 */
[----:B------:R-:W-:-:S02]  /*ea20*/  @!P3 IMAD.MOV R11, RZ, RZ, -R11 ;  /* 0x000000ffff0bb224 */ /* 0x000fc400078e0a0b */
[C---:B------:R-:W-:Y:S01]  /*ea30*/  IMAD R7, R2.reuse, R15, R7 ;  /* 0x0000000f02077224 */ /* 0x040fe200078e0207 */
[----:B------:R-:W-:Y:S01]  /*ea40*/  IABS R15, R247 ;  /* 0x000000f7000f7213 */ /* 0x000fe20000000000 */
[----:B------:R-:W-:Y:S01]  /*ea50*/  @!P1 IMAD.MOV R8, RZ, RZ, -R8 ;  /* 0x000000ffff089224 */ /* 0x000fe200078e0a08 */
[----:B------:R-:W-:Y:S01]  /*ea60*/  STL [R1+0x38], R13 ;  /* 0x0000380d01007387 */ /* 0x000fe20000100800 */
[C---:B------:R-:W-:Y:S01]  /*ea70*/  ISETP.GT.U32.AND P3, PT, R2.reuse, R10, PT ;  /* 0x0000000a0200720c */ /* 0x040fe20003f64070 */
[--C-:B------:R-:W-:Y:S01]  /*ea80*/  @!P6 IMAD.IADD R9, R9, 0x1, -R2.reuse ;  /* 0x000000010909e824 */ /* 0x100fe200078e0a02 */
[----:B------:R-:W-:Y:S01]  /*ea90*/  ISETP.GT.U32.AND P6, PT, R2, R7, PT ;  /* 0x000000070200720c */ /* 0x000fe20003fc4070 */
[----:B------:R-:W-:Y:S01]  /*eaa0*/  STL [R1+0x34], R12 ;  /* 0x0000340c01007387 */ /* 0x000fe20000100800 */
[--C-:B------:R-:W-:Y:S01]  /*eab0*/  @!P2 IMAD.IADD R5, R5, 0x1, -R2.reuse ;  /* 0x000000010505a824 */ /* 0x100fe200078e0a02 */
[----:B------:R-:W-:Y:S01]  /*eac0*/  ISETP.GE.AND P2, PT, R246, RZ, PT ;  /* 0x000000fff600720c */ /* 0x000fe20003f46270 */
[----:B------:R-:W-:Y:S01]  /*ead0*/  VIADD R246, R3, 0x110 ;  /* 0x0000011003f67836 */ /* 0x000fe20000000000 */
[----:B------:R0:W-:Y:S01]  /*eae0*/  STL [R1+0x30], R11 ;  /* 0x0000300b01007387 */ /* 0x0001e20000100800 */
[----:B------:R-:W-:Y:S01]  /*eaf0*/  ISETP.GE.AND P1, PT, R238, RZ, PT ;  /* 0x000000ffee00720c */ /* 0x000fe20003f26270 */
[----:B------:R-:W-:Y:S01]  /*eb00*/  @!P4 IMAD.IADD R6, R6, 0x1, -R2 ;  /* 0x000000010606c824 */ /* 0x000fe200078e0a02 */
[----:B------:R-:W-:Y:S01]  /*eb10*/  ISETP.GE.AND P4, PT, R239, RZ, PT ;  /* 0x000000ffef00720c */ /* 0x000fe20003f86270 */
[----:B------:R1:W-:Y:S01]  /*eb20*/  STL [R1+0x2c], R8 ;  /* 0x00002c0801007387 */ /* 0x0003e20000100800 */
[----:B------:R-:W-:-:S02]  /*eb30*/  @!P0 IMAD.MOV R9, RZ, RZ, -R9 ;  /* 0x000000ffff098224 */ /* 0x000fc400078e0a09 */
[--C-:B------:R-:W-:Y:S01]  /*eb40*/  @!P3 IMAD.IADD R10, R10, 0x1, -R2.reuse ;  /* 0x000000010a0ab824 */ /* 0x100fe200078e0a02 */
[----:B------:R-:W-:Y:S01]  /*eb50*/  ISETP.GE.AND P3, PT, R245, RZ, PT ;  /* 0x000000fff500720c */ /* 0x000fe20003f66270 */
[----:B------:R-:W-:Y:S01]  /*eb60*/  @!P6 IMAD.IADD R7, R7, 0x1, -R2 ;  /* 0x000000010707e824 */ /* 0x000fe200078e0a02 */
[----:B0-----:R-:W-:Y:S01]  /*eb70*/  IABS R11, R246 ;  /* 0x000000f6000b7213 */ /* 0x001fe20000000000 */
[----:B------:R-:W-:Y:S01]  /*eb80*/  IMAD.MOV.U32 R12, RZ, RZ, R6 ;  /* 0x000000ffff0c7224 */ /* 0x000fe200078e0006 */
[----:B------:R-:W-:Y:S01]  /*eb90*/  ISETP.GT.U32.AND P0, PT, R2, R10, PT ;  /* 0x0000000a0200720c */ /* 0x000fe20003f04070 */
[----:B------:R-:W-:Y:S01]  /*eba0*/  @!P5 IMAD.IADD R0, R0, 0x1, -R2 ;  /* 0x000000010000d824 */ /* 0x000fe200078e0a02 */
[----:B------:R0:W-:Y:S01]  /*ebb0*/  STL [R1+0x28], R9 ;  /* 0x0000280901007387 */ /* 0x0001e20000100800 */
[----:B-1----:R-:W-:Y:S01]  /*ebc0*/  IMAD.HI.U32 R8, R4, R15, RZ ;  /* 0x0000000f04087227 */ /* 0x002fe200078e00ff */
[----:B------:R-:W-:-:S03]  /*ebd0*/  ISETP.GE.AND P5, PT, R244, RZ, PT ;  /* 0x000000fff400720c */ /* 0x000fc60003fa6270 */
[----:B------:R-:W-:Y:S02]  /*ebe0*/  IMAD.MOV R8, RZ, RZ, -R8 ;  /* 0x000000ffff087224 */ /* 0x000fe400078e0a08 */
[----:B------:R-:W-:-:S04]  /*ebf0*/  IMAD.HI.U32 R6, R4, R11, RZ ;  /* 0x0000000b04067227 */ /* 0x000fc800078e00ff */
[C---:B------:R-:W-:Y:S02]  /*ec00*/  IMAD R8, R2.reuse, R8, R15 ;  /* 0x0000000802087224 */ /* 0x040fe400078e020f */
[----:B------:R-:W-:Y:S02]  /*ec10*/  IMAD.MOV R6, RZ, RZ, -R6 ;  /* 0x000000ffff067224 */ /* 0x000fe400078e0a06 */
[----:B------:R-:W-:Y:S01]  /*ec20*/  @!P1 IMAD.MOV R12, RZ, RZ, -R12 ;  /* 0x000000ffff0c9224 */ /* 0x000fe200078e0a0c */
[C---:B------:R-:W-:Y:S01]  /*ec30*/  ISETP.GT.U32.AND P6, PT, R2.reuse, R8, PT ;  /* 0x000000080200720c */ /* 0x040fe20003fc4070 */
[----:B------:R-:W-:Y:S01]  /*ec40*/  @!P4 IMAD.MOV R5, RZ, RZ, -R5 ;  /* 0x000000ffff05c224 */ /* 0x000fe200078e0a05 */
[----:B------:R-:W-:Y:S01]  /*ec50*/  ISETP.GE.AND P4, PT, R247, RZ, PT ;  /* 0x000000fff700720c */ /* 0x000fe20003f86270 */
[----:B------:R-:W-:Y:S01]  /*ec60*/  @!P2 IMAD.MOV R0, RZ, RZ, -R0 ;  /* 0x000000ffff00a224 */ /* 0x000fe200078e0a00 */
[C---:B------:R-:W-:Y:S01]  /*ec70*/  ISETP.GT.U32.AND P1, PT, R2.reuse, R7, PT ;  /* 0x000000070200720c */ /* 0x040fe20003f24070 */
[----:B0-----:R-:W-:Y:S01]  /*ec80*/  IMAD R9, R2, R6, R11 ;  /* 0x0000000602097224 */ /* 0x001fe200078e020b */
[----:B------:R0:W-:Y:S01]  /*ec90*/  STL [R1+0x24], R12 ;  /* 0x0000240c01007387 */ /* 0x0001e20000100800 */
[C---:B------:R-:W-:Y:S01]  /*eca0*/  VIADD R247, R3.reuse, 0x10f ;  /* 0x0000010f03f77836 */ /* 0x040fe20000000000 */
[----:B------:R-:W-:Y:S01]  /*ecb0*/  ISETP.GE.AND P2, PT, R246, RZ, PT ;  /* 0x000000fff600720c */ /* 0x000fe20003f46270 */
[--C-:B------:R-:W-:Y:S01]  /*ecc0*/  @!P0 IMAD.IADD R10, R10, 0x1, -R2.reuse ;  /* 0x000000010a0a8824 */ /* 0x100fe200078e0a02 */
[----:B------:R-:W-:Y:S01]  /*ecd0*/  STL [R1+0x20], R5 ;  /* 0x0000200501007387 */ /* 0x000fe20000100800 */
[----:B------:R-:W-:Y:S01]  /*ece0*/  VIADD R238, R3, 0x10b ;  /* 0x0000010b03ee7836 */ /* 0x000fe20000000000 */
[----:B------:R-:W-:Y:S01]  /*ecf0*/  ISETP.GE.AND P0, PT, R247, RZ, PT ;  /* 0x000000fff700720c */ /* 0x000fe20003f06270 */
[----:B------:R-:W-:Y:S01]  /*ed00*/  @!P6 IMAD.IADD R8, R8, 0x1, -R2 ;  /* 0x000000010808e824 */ /* 0x000fe200078e0a02 */
[----:B------:R1:W-:Y:S01]  /*ed10*/  STL [R1+0x1c], R0 ;  /* 0x00001c0001007387 */ /* 0x0003e20000100800 */
[----:B------:R-:W-:Y:S01]  /*ed20*/  ISETP.GT.U32.AND P6, PT, R2, R9, PT ;  /* 0x000000090200720c */ /* 0x000fe20003fc4070 */
[----:B0-----:R-:W-:Y:S01]  /*ed30*/  IMAD.MOV.U32 R12, RZ, RZ, R10 ;  /* 0x000000ffff0c7224 */ /* 0x001fe200078e000a */
[----:B------:R-:W-:Y:S01]  /*ed40*/  IABS R223, R238 ;  /* 0x000000ee00df7213 */ /* 0x000fe20000000000 */
[----:B------:R-:W-:-:S02]  /*ed50*/  @!P1 IMAD.IADD R7, R7, 0x1, -R2 ;  /* 0x0000000107079824 */ /* 0x000fc400078e0a02 */
[----:B------:R-:W-:Y:S01]  /*ed60*/  @!P5 IMAD.MOV R12, RZ, RZ, -R12 ;  /* 0x000000ffff0cd224 */ /* 0x000fe200078e0a0c */
[----:B------:R-:W-:Y:S01]  /*ed70*/  ISETP.GT.U32.AND P5, PT, R2, R8, PT ;  /* 0x000000080200720c */ /* 0x000fe20003fa4070 */
[----:B------:R-:W-:Y:S01]  /*ed80*/  IMAD.MOV.U32 R11, RZ, RZ, R7 ;  /* 0x000000ffff0b7224 */ /* 0x000fe200078e0007 */
[----:B-1----:R-:W-:Y:S01]  /*ed90*/  IABS R0, R247 ;  /* 0x000000f700007213 */ /* 0x002fe20000000000 */
[C---:B------:R-:W-:Y:S01]  /*eda0*/  VIADD R247, R3.reuse, 0x10e ;  /* 0x0000010e03f77836 */ /* 0x040fe20000000000 */
[----:B------:R0:W-:Y:S01]  /*edb0*/  STL [R1+0x18], R12 ;  /* 0x0000180c01007387 */ /* 0x0001e20000100800 */
[----:B------:R-:W-:Y:S02]  /*edc0*/  VIADD R246, R3, 0x10d ;  /* 0x0000010d03f67836 */ /* 0x000fe40000000000 */
[----:B------:R-:W-:Y:S01]  /*edd0*/  IMAD.MOV.U32 R6, RZ, RZ, R0 ;  /* 0x000000ffff067224 */ /* 0x000fe200078e0000 */
[----:B------:R-:W-:Y:S01]  /*ede0*/  IABS R5, R247 ;  /* 0x000000f700057213 */ /* 0x000fe20000000000 */
[----:B------:R-:W-:Y:S01]  /*edf0*/  @!P6 IMAD.IADD R9, R9, 0x1, -R2 ;  /* 0x000000010909e824 */ /* 0x000fe200078e0a02 */
[----:B------:R-:W-:Y:S01]  /*ee00*/  ISETP.GE.AND P1, PT, R247, RZ, PT ;  /* 0x000000fff700720c */ /* 0x000fe20003f26270 */
[----:B------:R-:W-:Y:S01]  /*ee10*/  IMAD.HI.U32 R10, R4, R6, RZ ;  /* 0x00000006040a7227 */ /* 0x000fe200078e00ff */
[----:B------:R-:W-:-:S02]  /*ee20*/  IABS R0, R246 ;  /* 0x000000f600007213 */ /* 0x000fc40000000000 */
[C---:B------:R-:W-:Y:S01]  /*ee30*/  ISETP.GT.U32.AND P6, PT, R2.reuse, R9, PT ;  /* 0x000000090200720c */ /* 0x040fe20003fc4070 */
[----:B------:R-:W-:Y:S02]  /*ee40*/  IMAD.MOV R7, RZ, RZ, -R10 ;  /* 0x000000ffff077224 */ /* 0x000fe400078e0a0a */
[----:B------:R-:W-:Y:S02]  /*ee50*/  VIADD R247, R3, 0x10c ;  /* 0x0000010c03f77836 */ /* 0x000fe40000000000 */
[----:B------:R-:W-:Y:S02]  /*ee60*/  IMAD R6, R2, R7, R6 ;  /* 0x0000000702067224 */ /* 0x000fe400078e0206 */
[----:B------:R-:W-:Y:S01]  /*ee70*/  IMAD.HI.U32 R7, R4, R5, RZ ;  /* 0x0000000504077227 */ /* 0x000fe200078e00ff */
[----:B------:R-:W-:-:S03]  /*ee80*/  IABS R252, R247 ;  /* 0x000000f700fc7213 */ /* 0x000fc60000000000 */
[----:B------:R-:W-:Y:S02]  /*ee90*/  IMAD.MOV R7, RZ, RZ, -R7 ;  /* 0x000000ffff077224 */ /* 0x000fe400078e0a07 */
[----:B------:R-:W-:Y:S01]  /*eea0*/  @!P5 IMAD.IADD R8, R8, 0x1, -R2 ;  /* 0x000000010808d824 */ /* 0x000fe200078e0a02 */
[C---:B------:R-:W-:Y:S01]  /*eeb0*/  ISETP.GT.U32.AND P5, PT, R2.reuse, R6, PT ;  /* 0x000000060200720c */ /* 0x040fe20003fa4070 */
[----:B------:R-:W-:Y:S02]  /*eec0*/  IMAD R5, R2, R7, R5 ;  /* 0x0000000702057224 */ /* 0x000fe400078e0205 */
[----:B------:R-:W-:-:S04]  /*eed0*/  IMAD.HI.U32 R10, R4, R252, RZ ;  /* 0x000000fc040a7227 */ /* 0x000fc800078e00ff */
[----:B------:R-:W-:Y:S01]  /*eee0*/  @!P6 IMAD.IADD R9, R9, 0x1, -R2 ;  /* 0x000000010909e824 */ /* 0x000fe200078e0a02 */
[----:B------:R-:W-:Y:S01]  /*eef0*/  ISETP.GT.U32.AND P6, PT, R2, R5, PT ;  /* 0x000000050200720c */ /* 0x000fe20003fc4070 */
[----:B------:R-:W-:Y:S02]  /*ef00*/  IMAD.MOV R10, RZ, RZ, -R10 ;  /* 0x000000ffff0a7224 */ /* 0x000fe400078e0a0a */
[----:B------:R-:W-:Y:S01]  /*ef10*/  @!P3 IMAD.MOV R11, RZ, RZ, -R11 ;  /* 0x000000ffff0bb224 */ /* 0x000fe200078e0a0b */
[----:B------:R-:W-:Y:S01]  /*ef20*/  ISETP.GE.AND P3, PT, R246, RZ, PT ;  /* 0x000000fff600720c */ /* 0x000fe20003f66270 */
[----:B------:R-:W-:-:S03]  /*ef30*/  IMAD.HI.U32 R7, R4, R223, RZ ;  /* 0x000000df04077227 */ /* 0x000fc600078e00ff */
[----:B------:R1:W-:Y:S01]  /*ef40*/  STL [R1+0x14], R11 ;  /* 0x0000140b01007387 */ /* 0x0003e20000100800 */
[----:B------:R-:W-:Y:S02]  /*ef50*/  IMAD R252, R2, R10, R252 ;  /* 0x0000000a02fc7224 */ /* 0x000fe400078e02fc */
[----:B------:R-:W-:Y:S02]  /*ef60*/  IMAD.MOV R10, RZ, RZ, -R7 ;  /* 0x000000ffff0a7224 */ /* 0x000fe400078e0a07 */
[----:B0-----:R-:W-:Y:S02]  /*ef70*/  IMAD.MOV.U32 R12, RZ, RZ, R9 ;  /* 0x000000ffff0c7224 */ /* 0x001fe400078e0009 */
[----:B------:R-:W-:Y:S02]  /*ef80*/  @!P5 IMAD.IADD R6, R6, 0x1, -R2 ;  /* 0x000000010606d824 */ /* 0x000fe400078e0a02 */
[----:B------:R-:W-:Y:S02]  /*ef90*/  IMAD R223, R2, R10, R223 ;  /* 0x0000000a02df7224 */ /* 0x000fe400078e02df */
[----:B-1----:R-:W-:Y:S01]  /*efa0*/  IMAD.HI.U32 R11, R4, R0, RZ ;  /* 0x00000000040b7227 */ /* 0x002fe200078e00ff */
[----:B------:R-:W-:-:S03]  /*efb0*/  ISETP.GT.U32.AND P5, PT, R2, R6, PT ;  /* 0x000000060200720c */ /* 0x000fc60003fa4070 */
[----:B------:R-:W-:Y:S01]  /*efc0*/  @!P2 IMAD.MOV R12, RZ, RZ, -R12 ;  /* 0x000000ffff0ca224 */ /* 0x000fe200078e0a0c */
[C---:B------:R-:W-:Y:S01]  /*efd0*/  ISETP.GT.U32.AND P2, PT, R2.reuse, R252, PT ;  /* 0x000000fc0200720c */ /* 0x040fe20003f44070 */
[----:B------:R-:W-:Y:S02]  /*efe0*/  IMAD.MOV R11, RZ, RZ, -R11 ;  /* 0x000000ffff0b7224 */ /* 0x000fe400078e0a0b */
[----:B------:R-:W-:Y:S01]  /*eff0*/  @!P6 IMAD.IADD R5, R5, 0x1, -R2 ;  /* 0x000000010505e824 */ /* 0x000fe200078e0a02 */
[C---:B------:R-:W-:Y:S01]  /*f000*/  ISETP.GT.U32.AND P6, PT, R2.reuse, R223, PT ;  /* 0x000000df0200720c */ /* 0x040fe20003fc4070 */
[----:B------:R-:W-:Y:S02]  /*f010*/  IMAD R0, R2, R11, R0 ;  /* 0x0000000b02007224 */ /* 0x000fe400078e0200 */
[----:B------:R-:W-:Y:S02]  /*f020*/  IMAD.MOV.U32 R13, RZ, RZ, R8 ;  /* 0x000000ffff0d7224 */ /* 0x000fe400078e0008 */
[----:B------:R-:W-:-:S02]  /*f030*/  VIADD R244, R3, 0x109 ;  /* 0x0000010903f47836 */ /* 0x000fc40000000000 */
[----:B------:R-:W-:Y:S01]  /*f040*/  @!P4 IMAD.MOV R13, RZ, RZ, -R13 ;  /* 0x000000ffff0dc224 */ /* 0x000fe200078e0a0d */
[----:B------:R-:W-:Y:S01]  /*f050*/  ISETP.GT.U32.AND P4, PT, R2, R0, PT ;  /* 0x000000000200720c */ /* 0x000fe20003f84070 */
[--C-:B------:R-:W-:Y:S01]  /*f060*/  @!P2 IMAD.IADD R252, R252, 0x1, -R2.reuse ;  /* 0x00000001fcfca824 */ /* 0x100fe200078e0a02 */
[----:B------:R-:W-:Y:S01]  /*f070*/  IABS R227, R244 ;  /* 0x000000f400e37213 */ /* 0x000fe20000000000 */
[--C-:B------:R-:W-:Y:S01]  /*f080*/  @!P5 IMAD.IADD R6, R6, 0x1, -R2.reuse ;  /* 0x000000010606d824 */ /* 0x100fe200078e0a02 */
[----:B------:R-:W-:Y:S01]  /*f090*/  STL [R1+0x10], R13 ;  /* 0x0000100d01007387 */ /* 0x000fe20000100800 */
[----:B------:R-:W-:Y:S01]  /*f0a0*/  VIADD R239, R3, 0x10a ;  /* 0x0000010a03ef7836 */ /* 0x000fe20000000000 */
[----:B------:R-:W-:Y:S01]  /*f0b0*/  ISETP.GE.AND P5, PT, R247, RZ, PT ;  /* 0x000000fff700720c */ /* 0x000fe20003fa6270 */
[----:B------:R-:W-:Y:S01]  /*f0c0*/  @!P6 IMAD.IADD R223, R223, 0x1, -R2 ;  /* 0x00000001dfdfe824 */ /* 0x000fe200078e0a02 */
[----:B------:R-:W-:Y:S01]  /*f0d0*/  ISETP.GT.U32.AND P6, PT, R2, R252, PT ;  /* 0x000000fc0200720c */ /* 0x000fe20003fc4070 */
[----:B------:R-:W-:Y:S01]  /*f0e0*/  IMAD.MOV.U32 R8, RZ, RZ, R6 ;  /* 0x000000ffff087224 */ /* 0x000fe200078e0006 */
[----:B------:R-:W-:Y:S01]  /*f0f0*/  IABS R225, R239 ;  /* 0x000000ef00e17213 */ /* 0x000fe20000000000 */
[----:B------:R-:W-:Y:S01]  /*f100*/  IMAD.HI.U32 R6, R4, R227, RZ ;  /* 0x000000e304067227 */ /* 0x000fe200078e00ff */
[----:B------:R-:W-:Y:S03]  /*f110*/  STL [R1+0xc], R12 ;  /* 0x00000c0c01007387 */ /* 0x000fe60000100800 */
[----:B------:R-:W-:-:S02]  /*f120*/  VIADD R245, R3, 0x108 ;  /* 0x0000010803f57836 */ /* 0x000fc40000000000 */
[----:B------:R-:W-:Y:S01]  /*f130*/  @!P4 IMAD.IADD R0, R0, 0x1, -R2 ;  /* 0x000000010000c824 */ /* 0x000fe200078e0a02 */
[----:B------:R-:W-:Y:S01]  /*f140*/  ISETP.GT.U32.AND P4, PT, R2, R5, PT ;  /* 0x000000050200720c */ /* 0x000fe20003f84070 */
[----:B------:R-:W-:Y:S01]  /*f150*/  IMAD.MOV R6, RZ, RZ, -R6 ;  /* 0x000000ffff067224 */ /* 0x000fe200078e0a06 */
[----:B------:R-:W-:Y:S01]  /*f160*/  IABS R229, R245 ;  /* 0x000000f500e57213 */ /* 0x000fe20000000000 */
[----:B------:R-:W-:Y:S01]  /*f170*/  IMAD.HI.U32 R7, R4, R225, RZ ;  /* 0x000000e104077227 */ /* 0x000fe200078e00ff */
[----:B------:R-:W-:-:S03]  /*f180*/  ISETP.GT.U32.AND P2, PT, R2, R0, PT ;  /* 0x000000000200720c */ /* 0x000fc60003f44070 */
[----:B------:R-:W-:Y:S02]  /*f190*/  VIADD R246, R3, 0x107 ;  /* 0x0000010703f67836 */ /* 0x000fe40000000000 */
[----:B------:R-:W-:Y:S01]  /*f1a0*/  @!P0 IMAD.MOV R8, RZ, RZ, -R8 ;  /* 0x000000ffff088224 */ /* 0x000fe200078e0a08 */
[C---:B------:R-:W-:Y:S01]  /*f1b0*/  ISETP.GT.U32.AND P0, PT, R2.reuse, R223, PT ;  /* 0x000000df0200720c */ /* 0x040fe20003f04070 */
[----:B------:R-:W-:Y:S01]  /*f1c0*/  IMAD R227, R2, R6, R227 ;  /* 0x0000000602e37224 */ /* 0x000fe200078e02e3 */
[----:B------:R-:W-:Y:S01]  /*f1d0*/  IABS R231, R246 ;  /* 0x000000f600e77213 */ /* 0x000fe20000000000 */
[----:B------:R-:W-:Y:S01]  /*f1e0*/  IMAD.MOV R7, RZ, RZ, -R7 ;  /* 0x000000ffff077224 */ /* 0x000fe200078e0a07 */
[----:B------:R0:W-:Y:S01]  /*f1f0*/  STL [R1+0x8], R8 ;  /* 0x0000080801007387 */ /* 0x0001e20000100800 */
[----:B------:R-:W-:Y:S01]  /*f200*/  @!P6 IMAD.IADD R252, R252, 0x1, -R2 ;  /* 0x00000001fcfce824 */ /* 0x000fe200078e0a02 */
[C---:B------:R-:W-:Y:S01]  /*f210*/  ISETP.GT.U32.AND P6, PT, R2.reuse, R227, PT ;  /* 0x000000e30200720c */ /* 0x040fe20003fc4070 */
[----:B------:R-:W-:-:S02]  /*f220*/  IMAD R225, R2, R7, R225 ;  /* 0x0000000702e17224 */ /* 0x000fc400078e02e1 */
[----:B------:R-:W-:Y:S02]  /*f230*/  @!P4 IMAD.IADD R5, R5, 0x1, -R2 ;  /* 0x000000010505c824 */ /* 0x000fe400078e0a02 */
[----:B------:R-:W-:Y:S01]  /*f240*/  IMAD.HI.U32 R7, R4, R231, RZ ;  /* 0x000000e704077227 */ /* 0x000fe200078e00ff */
[----:B------:R-:W-:-:S03]  /*f250*/  ISETP.GT.U32.AND P4, PT, R2, R225, PT ;  /* 0x000000e10200720c */ /* 0x000fc60003f84070 */
[----:B0-----:R-:W-:-:S04]  /*f260*/  IMAD.HI.U32 R8, R4, R229, RZ ;  /* 0x000000e504087227 */ /* 0x001fc800078e00ff */
[----:B------:R-:W-:Y:S02]  /*f270*/  IMAD.MOV R8, RZ, RZ, -R8 ;  /* 0x000000ffff087224 */ /* 0x000fe400078e0a08 */
[----:B------:R-:W-:Y:S02]  /*f280*/  IMAD.MOV R7, RZ, RZ, -R7 ;  /* 0x000000ffff077224 */ /* 0x000fe400078e0a07 */
[C---:B------:R-:W-:Y:S02]  /*f290*/  IMAD R229, R2.reuse, R8, R229 ;  /* 0x0000000802e57224 */ /* 0x040fe400078e02e5 */
[C---:B------:R-:W-:Y:S02]  /*f2a0*/  IMAD R231, R2.reuse, R7, R231 ;  /* 0x0000000702e77224 */ /* 0x040fe400078e02e7 */
[----:B------:R-:W-:Y:S01]  /*f2b0*/  @!P6 IMAD.IADD R227, R227, 0x1, -R2 ;  /* 0x00000001e3e3e824 */ /* 0x000fe200078e0a02 */
[----:B------:R-:W-:Y:S01]  /*f2c0*/  ISETP.GT.U32.AND P6, PT, R2, R229, PT ;  /* 0x000000e50200720c */ /* 0x000fe20003fc4070 */
[----:B------:R-:W-:-:S02]  /*f2d0*/  VIADD R247, R3, 0x106 ;  /* 0x0000010603f77836 */ /* 0x000fc40000000000 */
[----:B------:R-:W-:Y:S01]  /*f2e0*/  @!P5 IMAD.MOV R252, RZ, RZ, -R252 ;  /* 0x000000fffffcd224 */ /* 0x000fe200078e0afc */
[----:B------:R-:W-:Y:S01]  /*f2f0*/  ISETP.GT.U32.AND P5, PT, R2, R231, PT ;  /* 0x000000e70200720c */ /* 0x000fe20003fa4070 */
[--C-:B------:R-:W-:Y:S01]  /*f300*/  @!P4 IMAD.IADD R225, R225, 0x1, -R2.reuse ;  /* 0x00000001e1e1c824 */ /* 0x100fe200078e0a02 */
[----:B------:R-:W-:Y:S01]  /*f310*/  IABS R233, R247 ;  /* 0x000000f700e97213 */ /* 0x000fe20000000000 */
[----:B------:R-:W-:Y:S01]  /*f320*/  @!P2 IMAD.IADD R0, R0, 0x1, -R2 ;  /* 0x000000010000a824 */ /* 0x000fe200078e0a02 */
[----:B------:R-:W-:Y:S01]  /*f330*/  ISETP.GE.AND P2, PT, R238, RZ, PT ;  /* 0x000000ffee00720c */ /* 0x000fe20003f46270 */
[----:B------:R-:W-:Y:S01]  /*f340*/  VIADD R238, R3, 0x105 ;  /* 0x0000010503ee7836 */ /* 0x000fe20000000000 */
[----:B------:R-:W-:Y:S01]  /*f350*/  ISETP.GE.AND P4, PT, R244, RZ, PT ;  /* 0x000000fff400720c */ /* 0x000fe20003f86270 */
[----:B------:R-:W-:Y:S01]  /*f360*/  @!P1 IMAD.MOV R5, RZ, RZ, -R5 ;  /* 0x000000ffff059224 */ /* 0x000fe200078e0a05 */
[----:B------:R-:W-:Y:S01]  /*f370*/  ISETP.GT.U32.AND P1, PT, R2, R225, PT ;  /* 0x000000e10200720c */ /* 0x000fe20003f24070 */
[----:B------:R-:W-:Y:S01]  /*f380*/  IMAD.HI.U32 R6, R4, R233, RZ ;  /* 0x000000e904067227 */ /* 0x000fe200078e00ff */
[----:B------:R-:W-:-:S02]  /*f390*/  IABS R235, R238 ;  /* 0x000000ee00eb7213 */ /* 0x000fc40000000000 */
[----:B------:R-:W-:Y:S01]  /*f3a0*/  STL [R1+0x4], R5 ;  /* 0x0000040501007387 */ /* 0x000fe20000100800 */
[----:B------:R-:W-:Y:S01]  /*f3b0*/  @!P3 IMAD.MOV R0, RZ, RZ, -R0 ;  /* 0x000000ffff00b224 */ /* 0x000fe200078e0a00 */
[C---:B------:R-:W-:Y:S01]  /*f3c0*/  ISETP.GT.U32.AND P3, PT, R2.reuse, R227, PT ;  /* 0x000000e30200720c */ /* 0x040fe20003f64070 */
[----:B------:R-:W-:Y:S01]  /*f3d0*/  @!P6 IMAD.IADD R229, R229, 0x1, -R2 ;  /* 0x00000001e5e5e824 */ /* 0x000fe200078e0a02 */
[----:B------:R-:W-:Y:S01]  /*f3e0*/  ISETP.GE.AND P6, PT, R247, RZ, PT ;  /* 0x000000fff700720c */ /* 0x000fe20003fc6270 */
[----:B------:R-:W-:Y:S01]  /*f3f0*/  IMAD.MOV R6, RZ, RZ, -R6 ;  /* 0x000000ffff067224 */ /* 0x000fe200078e0a06 */
[----:B------:R0:W-:Y:S01]  /*f400*/  STL [R1], R0 ;  /* 0x0000000001007387 */ /* 0x0001e20000100800 */
[--C-:B------:R-:W-:Y:S01]  /*f410*/  @!P0 IMAD.IADD R223, R223, 0x1, -R2.reuse ;  /* 0x00000001dfdf8824 */ /* 0x100fe200078e0a02 */
[----:B------:R-:W-:Y:S01]  /*f420*/  ISETP.GE.AND P0, PT, R239, RZ, PT ;  /* 0x000000ffef00720c */ /* 0x000fe20003f06270 */
[--C-:B------:R-:W-:Y:S01]  /*f430*/  @!P5 IMAD.IADD R231, R231, 0x1, -R2.reuse ;  /* 0x00000001e7e7d824 */ /* 0x100fe200078e0a02 */
[C---:B------:R-:W-:Y:S01]  /*f440*/  ISETP.GT.U32.AND P5, PT, R2.reuse, R229, PT ;  /* 0x000000e50200720c */ /* 0x040fe20003fa4070 */
[C---:B------:R-:W-:Y:S01]  /*f450*/  IMAD R233, R2.reuse, R6, R233 ;  /* 0x0000000602e97224 */ /* 0x040fe200078e02e9 */
[----:B------:R-:W-:Y:S01]  /*f460*/  IABS R239, R230 ;  /* 0x000000e600ef7213 */ /* 0x000fe20000000000 */
[----:B------:R-:W-:Y:S01]  /*f470*/  VIADD R244, R3, 0x104 ;  /* 0x0000010403f47836 */ /* 0x000fe20000000000 */
[----:B------:R-:W-:Y:S01]  /*f480*/  STL [R1+0x2010], R252 ;  /* 0x002010fc01007387 */ /* 0x000fe20000100800 */
[----:B------:R-:W-:Y:S01]  /*f490*/  @!P1 IMAD.IADD R225, R225, 0x1, -R2 ;  /* 0x00000001e1e19824 */ /* 0x000fe200078e0a02 */
[----:B------:R-:W-:Y:S01]  /*f4a0*/  ISETP.GT.U32.AND P1, PT, R2, R233, PT ;  /* 0x000000e90200720c */ /* 0x000fe20003f24070 */
[----:B0-----:R-:W-:Y:S01]  /*f4b0*/  IMAD.HI.U32 R0, R4, R235, RZ ;  /* 0x000000eb04007227 */ /* 0x001fe200078e00ff */
[----:B------:R-:W-:-:S03]  /*f4c0*/  IABS R237, R244 ;  /* 0x000000f400ed7213 */ /* 0x000fc60000000000 */
[----:B------:R-:W-:Y:S02]  /*f4d0*/  IMAD.MOV R0, RZ, RZ, -R0 ;  /* 0x000000ffff007224 */ /* 0x000fe400078e0a00 */
[----:B------:R-:W-:Y:S01]  /*f4e0*/  @!P0 IMAD.MOV R225, RZ, RZ, -R225 ;  /* 0x000000ffffe18224 */ /* 0x000fe200078e0ae1 */
[C---:B------:R-:W-:Y:S01]  /*f4f0*/  ISETP.GT.U32.AND P0, PT, R2.reuse, R231, PT ;  /* 0x000000e70200720c */ /* 0x040fe20003f04070 */
[----:B------:R-:W-:Y:S02]  /*f500*/  IMAD R235, R2, R0, R235 ;  /* 0x0000000002eb7224 */ /* 0x000fe400078e02eb */
[----:B------:R-:W-:Y:S02]  /*f510*/  @!P5 IMAD.IADD R229, R229, 0x1, -R2 ;  /* 0x00000001e5e5d824 */ /* 0x000fe400078e0a02 */
[----:B------:R-:W-:Y:S01]  /*f520*/  IMAD.HI.U32 R5, R4, R237, RZ ;  /* 0x000000ed04057227 */ /* 0x000fe200078e00ff */
[----:B------:R-:W-:-:S03]  /*f530*/  ISETP.GT.U32.AND P5, PT, R2, R235, PT ;  /* 0x000000eb0200720c */ /* 0x000fc60003fa4070 */
[----:B------:R-:W-:Y:S02]  /*f540*/  VIADD R236, R3, 0x102 ;  /* 0x0000010203ec7836 */ /* 0x000fe40000000000 */
[----:B------:R-:W-:-:S03]  /*f550*/  IMAD.HI.U32 R0, R4, R239, RZ ;  /* 0x000000ef04007227 */ /* 0x000fc600078e00ff */
[----:B------:R-:W-:Y:S01]  /*f560*/  IABS R241, R236 ;  /* 0x000000ec00f17213 */ /* 0x000fe20000000000 */
[----:B------:R-:W-:Y:S02]  /*f570*/  IMAD.MOV R5, RZ, RZ, -R5 ;  /* 0x000000ffff057224 */ /* 0x000fe400078e0a05 */
[----:B------:R-:W-:Y:S02]  /*f580*/  @!P1 IMAD.IADD R233, R233, 0x1, -R2 ;  /* 0x00000001e9e99824 */ /* 0x000fe400078e0a02 */
[----:B------:R-:W-:Y:S02]  /*f590*/  VIADD R247, R3, 0x101 ;  /* 0x0000010103f77836 */ /* 0x000fe40000000000 */
[----:B------:R-:W-:Y:S01]  /*f5a0*/  IMAD.MOV R0, RZ, RZ, -R0 ;  /* 0x000000ffff007224 */ /* 0x000fe200078e0a00 */
[----:B------:R-:W-:Y:S01]  /*f5b0*/  ISETP.GT.U32.AND P1, PT, R2, R233, PT ;  /* 0x000000e90200720c */ /* 0x000fe20003f24070 */
[----:B------:R-:W-:Y:S01]  /*f5c0*/  @!P3 IMAD.IADD R227, R227, 0x1, -R2 ;  /* 0x00000001e3e3b824 */ /* 0x000fe200078e0a02 */
[----:B------:R-:W-:Y:S01]  /*f5d0*/  ISETP.GE.AND P3, PT, R246, RZ, PT ;  /* 0x000000fff600720c */ /* 0x000fe20003f66270 */
[C---:B------:R-:W-:Y:S01]  /*f5e0*/  IMAD R237, R2.reuse, R5, R237 ;  /* 0x0000000502ed7224 */ /* 0x040fe200078e02ed */
[----:B------:R-:W-:Y:S01]  /*f5f0*/  IABS R243, R247 ;  /* 0x000000f700f37213 */ /* 0x000fe20000000000 */
[----:B------:R-:W-:-:S02]  /*f600*/  IMAD R239, R2, R0, R239 ;  /* 0x0000000002ef7224 */ /* 0x000fc400078e02ef */
[----:B------:R-:W-:-:S04]  /*f610*/  IMAD.HI.U32 R6, R4, R241, RZ ;  /* 0x000000f104067227 */ /* 0x000fc800078e00ff */
[--C-:B------:R-:W-:Y:S01]  /*f620*/  @!P0 IMAD.IADD R231, R231, 0x1, -R2.reuse ;  /* 0x00000001e7e78824 */ /* 0x100fe200078e0a02 */
[C---:B------:R-:W-:Y:S01]  /*f630*/  ISETP.GT.U32.AND P0, PT, R2.reuse, R237, PT ;  /* 0x000000ed0200720c */ /* 0x040fe20003f04070 */
[----:B------:R-:W-:Y:S01]  /*f640*/  @!P5 IMAD.IADD R235, R235, 0x1, -R2 ;  /* 0x00000001ebebd824 */ /* 0x000fe200078e0a02 */
[----:B------:R-:W-:Y:S01]  /*f650*/  ISETP.GT.U32.AND P5, PT, R2, R239, PT ;  /* 0x000000ef0200720c */ /* 0x000fe20003fa4070 */
[----:B------:R-:W-:Y:S02]  /*f660*/  VIADD R246, R3, 0x100 ;  /* 0x0000010003f67836 */ /* 0x000fe40000000000 */
[----:B------:R-:W-:-:S04]  /*f670*/  IMAD.HI.U32 R5, R4, R243, RZ ;  /* 0x000000f304057227 */ /* 0x000fc800078e00ff */
[----:B------:R-:W-:Y:S02]  /*f680*/  IMAD.MOV R6, RZ, RZ, -R6 ;  /* 0x000000ffff067224 */ /* 0x000fe400078e0a06 */
[----:B------:R-:W-:Y:S01]  /*f690*/  @!P2 IMAD.MOV R223, RZ, RZ, -R223 ;  /* 0x000000ffffdfa224 */ /* 0x000fe200078e0adf */
[----:B------:R-:W-:Y:S01]  /*f6a0*/  ISETP.GE.AND P2, PT, R245, RZ, PT ;  /* 0x000000fff500720c */ /* 0x000fe20003f46270 */
[----:B------:R-:W-:Y:S01]  /*f6b0*/  IMAD.MOV R5, RZ, RZ, -R5 ;  /* 0x000000ffff057224 */ /* 0x000fe200078e0a05 */
[----:B------:R-:W-:Y:S01]  /*f6c0*/  IABS R245, R246 ;  /* 0x000000f600f57213 */ /* 0x000fe20000000000 */
[----:B------:R-:W-:Y:S01]  /*f6d0*/  IMAD R241, R2, R6, R241 ;  /* 0x0000000602f17224 */ /* 0x000fe200078e02f1 */
[----:B------:R-:W-:Y:S01]  /*f6e0*/  STL [R1+0x2014], R223 ;  /* 0x002014df01007387 */ /* 0x000fe20000100800 */
[----:B------:R-:W-:Y:S01]  /*f6f0*/  @!P1 IMAD.IADD R233, R233, 0x1, -R2 ;  /* 0x00000001e9e99824 */ /* 0x000fe200078e0a02 */
[----:B------:R-:W-:Y:S01]  /*f700*/  ISETP.GE.AND P1, PT, R238, RZ, PT ;  /* 0x000000ffee00720c */ /* 0x000fe20003f26270 */
[C---:B------:R-:W-:Y:S01]  /*f710*/  IMAD R243, R2.reuse, R5, R243 ;  /* 0x0000000502f37224 */ /* 0x040fe200078e02f3 */
[----:B------:R-:W-:Y:S01]  /*f720*/  STL [R1+0x2018], R225 ;  /* 0x002018e101007387 */ /* 0x000fe20000100800 */
[----:B------:R-:W-:Y:S01]  /*f730*/  @!P3 IMAD.MOV R231, RZ, RZ, -R231 ;  /* 0x000000ffffe7b224 */ /* 0x000fe200078e0ae7 */
[----:B------:R-:W-:Y:S01]  /*f740*/  ISETP.GT.U32.AND P3, PT, R2, R241, PT ;  /* 0x000000f10200720c */ /* 0x000fe20003f64070 */
[----:B------:R-:W-:-:S04]  /*f750*/  IMAD.HI.U32 R0, R4, R245, RZ ;  /* 0x000000f504007227 */ /* 0x000fc800078e00ff */
[--C-:B------:R-:W-:Y:S01]  /*f760*/  @!P0 IMAD.IADD R237, R237, 0x1, -R2.reuse ;  /* 0x00000001eded8824 */ /* 0x100fe200078e0a02 */
[----:B------:R-:W-:Y:S01]  /*f770*/  ISETP.GE.AND P0, PT, R244, RZ, PT ;  /* 0x000000fff400720c */ /* 0x000fe20003f06270 */
[----:B------:R-:W-:Y:S01]  /*f780*/  @!P5 IMAD.IADD R239, R239, 0x1, -R2 ;  /* 0x00000001efefd824 */ /* 0x000fe200078e0a02 */
[C---:B------:R-:W-:Y:S01]  /*f790*/  ISETP.GT.U32.AND P5, PT, R2.reuse, R235, PT ;  /* 0x000000eb0200720c */ /* 0x040fe20003fa4070 */
[----:B------:R-:W-:Y:S01]  /*f7a0*/  @!P6 IMAD.MOV R233, RZ, RZ, -R233 ;  /* 0x000000ffffe9e224 */ /* 0x000fe200078e0ae9 */
[----:B------:R-:W-:Y:S01]  /*f7b0*/  ISETP.GT.U32.AND P6, PT, R2, R243, PT ;  /* 0x000000f30200720c */ /* 0x000fe20003fc4070 */
[----:B------:R-:W-:Y:S02]  /*f7c0*/  IMAD.MOV R0, RZ, RZ, -R0 ;  /* 0x000000ffff007224 */ /* 0x000fe400078e0a00 */
[C---:B------:R-:W-:Y:S02]  /*f7d0*/  VIADD R244, R3.reuse, 0xfe ;  /* 0x000000fe03f47836 */ /* 0x040fe40000000000 */
[----:B------:R-:W-:-:S02]  /*f7e0*/  VIADD R238, R3, 0xff ;  /* 0x000000ff03ee7836 */ /* 0x000fc40000000000 */
[C---:B------:R-:W-:Y:S01]  /*f7f0*/  IMAD R245, R2.reuse, R0, R245 ;  /* 0x0000000002f57224 */ /* 0x040fe200078e02f5 */
[----:B------:R-:W-:Y:S01]  /*f800*/  IABS R0, R244 ;  /* 0x000000f400007213 */ /* 0x000fe20000000000 */
[----:B------:R-:W-:Y:S01]  /*f810*/  @!P2 IMAD.MOV R229, RZ, RZ, -R229 ;  /* 0x000000ffffe5a224 */ /* 0x000fe200078e0ae5 */
[----:B------:R-:W-:Y:S01]  /*f820*/  IABS R5, R238 ;  /* 0x000000ee00057213 */ /* 0x000fe20000000000 */
[----:B------:R-:W-:Y:S01]  /*f830*/  @!P3 IMAD.IADD R241, R241, 0x1, -R2 ;  /* 0x00000001f1f1b824 */ /* 0x000fe200078e0a02 */
[----:B------:R-:W-:Y:S01]  /*f840*/  ISETP.GT.U32.AND P2, PT, R2, R237, PT ;  /* 0x000000ed0200720c */ /* 0x000fe20003f44070 */
[----:B------:R-:W-:Y:S01]  /*f850*/  IMAD.MOV.U32 R6, RZ, RZ, R0 ;  /* 0x000000ffff067224 */ /* 0x000fe200078e0000 */
[----:B------:R-:W-:Y:S01]  /*f860*/  ISETP.GE.AND P3, PT, R247, RZ, PT ;  /* 0x000000fff700720c */ /* 0x000fe20003f66270 */
[----:B------:R-:W-:-:S04]  /*f870*/  IMAD.HI.U32 R7, R4, R5, RZ ;  /* 0x0000000504077227 */ /* 0x000fc800078e00ff */
[--C-:B------:R-:W-:Y:S01]  /*f880*/  @!P5 IMAD.IADD R235, R235, 0x1, -R2.reuse ;  /* 0x00000001ebebd824 */ /* 0x100fe200078e0a02 */
[C---:B------:R-:W-:Y:S01]  /*f890*/  ISETP.GT.U32.AND P5, PT, R2.reuse, R245, PT ;  /* 0x000000f50200720c */ /* 0x040fe20003fa4070 */
[----:B------:R-:W-:Y:S01]  /*f8a0*/  @!P6 IMAD.IADD R243, R243, 0x1, -R2 ;  /* 0x00000001f3f3e824 */ /* 0x000fe200078e0a02 */
[----:B------:R-:W-:Y:S01]  /*f8b0*/  ISETP.GT.U32.AND P6, PT, R2, R241, PT ;  /* 0x000000f10200720c */ /* 0x000fe20003fc4070 */
[----:B------:R-:W-:-:S04]  /*f8c0*/  IMAD.HI.U32 R0, R4, R6, RZ ;  /* 0x0000000604007227 */ /* 0x000fc800078e00ff */
[----:B------:R-:W-:Y:S02]  /*f8d0*/  IMAD.MOV R7, RZ, RZ, -R7 ;  /* 0x000000ffff077224 */ /* 0x000fe400078e0a07 */
[----:B------:R-:W-:Y:S02]  /*f8e0*/  IMAD.MOV R8, RZ, RZ, -R0 ;  /* 0x000000ffff087224 */ /* 0x000fe400078e0a00 */
[----:B------:R-:W-:Y:S01]  /*f8f0*/  @!P2 IMAD.IADD R237, R237, 0x1, -R2 ;  /* 0x00000001ededa824 */ /* 0x000fe200078e0a02 */
[----:B------:R-:W-:Y:S01]  /*f900*/  ISETP.GE.AND P2, PT, R230, RZ, PT ;  /* 0x000000ffe600720c */ /* 0x000fe20003f46270 */
[C---:B------:R-:W-:Y:S02]  /*f910*/  IMAD R0, R2.reuse, R7, R5 ;  /* 0x0000000702007224 */ /* 0x040fe400078e0205 */
[----:B------:R-:W-:Y:S02]  /*f920*/  IMAD R6, R2, R8, R6 ;  /* 0x0000000802067224 */ /* 0x000fe400078e0206 */
[----:B------:R-:W-:-:S02]  /*f930*/  VIADD R247, R3, 0xfd ;  /* 0x000000fd03f77836 */ /* 0x000fc40000000000 */
[----:B------:R-:W-:Y:S01]  /*f940*/  @!P4 IMAD.MOV R227, RZ, RZ, -R227 ;  /* 0x000000ffffe3c224 */ /* 0x000fe200078e0ae3 */
[C---:B------:R-:W-:Y:S01]  /*f950*/  ISETP.GT.U32.AND P4, PT, R2.reuse, R239, PT ;  /* 0x000000ef0200720c */ /* 0x040fe20003f84070 */
[----:B------:R-:W-:Y:S01]  /*f960*/  @!P0 IMAD.MOV R237, RZ, RZ, -R237 ;  /* 0x000000ffffed8224 */ /* 0x000fe200078e0aed */
[C---:B------:R-:W-:Y:S01]  /*f970*/  ISETP.GT.U32.AND P0, PT, R2.reuse, R0, PT ;  /* 0x000000000200720c */ /* 0x040fe20003f04070 */
[--C-:B------:R-:W-:Y:S01]  /*f980*/  @!P5 IMAD.IADD R245, R245, 0x1, -R2.reuse ;  /* 0x00000001f5f5d824 */ /* 0x100fe200078e0a02 */
[C---:B------:R-:W-:Y:S01]  /*f990*/  ISETP.GT.U32.AND P5, PT, R2.reuse, R243, PT ;  /* 0x000000f30200720c */ /* 0x040fe20003fa4070 */
[--C-:B------:R-:W-:Y:S01]  /*f9a0*/  @!P6 IMAD.IADD R241, R241, 0x1, -R2.reuse ;  /* 0x00000001f1f1e824 */ /* 0x100fe200078e0a02 */
[----:B------:R-:W-:Y:S01]  /*f9b0*/  IABS R8, R247 ;  /* 0x000000f700087213 */ /* 0x000fe20000000000 */
[----:B------:R-:W-:Y:S01]  /*f9c0*/  @!P1 IMAD.MOV R235, RZ, RZ, -R235 ;  /* 0x000000ffffeb9224 */ /* 0x000fe200078e0aeb */
[C---:B------:R-:W-:Y:S01]  /*f9d0*/  ISETP.GT.U32.AND P6, PT, R2.reuse, R6, PT ;  /* 0x000000060200720c */ /* 0x040fe20003fc4070 */
[----:B------:R-:W-:Y:S01]  /*f9e0*/  VIADD R230, R3, 0xae ;  /* 0x000000ae03e67836 */ /* 0x000fe20000000000 */
[----:B------:R-:W-:Y:S01]  /*f9f0*/  ISETP.GT.U32.AND P1, PT, R2, R245, PT ;  /* 0x000000f50200720c */ /* 0x000fe20003f24070 */
[----:B------:R-:W-:Y:S01]  /*fa00*/  IMAD.HI.U32 R5, R4, R8, RZ ;  /* 0x0000000804057227 */ /* 0x000fe200078e00ff */
[----:B------:R-:W-:Y:S02]  /*fa10*/  STL [R1+0x201c], R227 ;  /* 0x00201ce301007387 */ /* 0x000fe40000100800 */
[----:B------:R-:W-:Y:S01]  /*fa20*/  IABS R145, R230 ;  /* 0x000000e600917213 */ /* 0x000fe20000000000 */
[----:B------:R-:W-:Y:S01]  /*fa30*/  IMAD.MOV R5, RZ, RZ, -R5 ;  /* 0x000000ffff057224 */ /* 0x000fe200078e0a05 */
[----:B------:R-:W-:Y:S01]  /*fa40*/  STL [R1+0x2020], R229 ;  /* 0x002020e501007387 */ /* 0x000fe20000100800 */
[--C-:B------:R-:W-:Y:S01]  /*fa50*/  @!P4 IMAD.IADD R239, R239, 0x1, -R2.reuse ;  /* 0x00000001efefc824 */ /* 0x100fe200078e0a02 */
[----:B------:R-:W-:Y:S01]  /*fa60*/  ISETP.GE.AND P4, PT, R236, RZ, PT ;  /* 0x000000ffec00720c */ /* 0x000fe20003f86270 */
[--C-:B------:R-:W-:Y:S01]  /*fa70*/  @!P0 IMAD.IADD R0, R0, 0x1, -R2.reuse ;  /* 0x0000000100008824 */ /* 0x100fe200078e0a02 */
[----:B------:R-:W-:Y:S01]  /*fa80*/  ISETP.GE.AND P0, PT, R247, RZ, PT ;  /* 0x000000fff700720c */ /* 0x000fe20003f06270 */
[----:B------:R-:W-:Y:S01]  /*fa90*/  @!P5 IMAD.IADD R243, R243, 0x1, -R2 ;  /* 0x00000001f3f3d824 */ /* 0x000fe200078e0a02 */
[----:B------:R-:W-:Y:S01]  /*faa0*/  ISETP.GE.AND P5, PT, R238, RZ, PT ;  /* 0x000000ffee00720c */ /* 0x000fe20003fa6270 */
[----:B------:R-:W-:Y:S01]  /*fab0*/  IMAD R8, R2, R5, R8 ;  /* 0x0000000502087224 */ /* 0x000fe200078e0208 */
[----:B------:R-:W-:Y:S01]  /*fac0*/  STL [R1+0x2024], R231 ;  /* 0x002024e701007387 */ /* 0x000fe20000100800 */
[----:B------:R-:W-:-:S02]  /*fad0*/  @!P6 IMAD.IADD R6, R6, 0x1, -R2 ;  /* 0x000000010606e824 */ /* 0x000fc400078e0a02 */
[C---:B------:R-:W-:Y:S01]  /*fae0*/  VIADD R247, R3.reuse, 0xfb ;  /* 0x000000fb03f77836 */ /* 0x040fe20000000000 */
[----:B------:R-:W-:Y:S01]  /*faf0*/  STL [R1+0x2028], R233 ;  /* 0x002028e901007387 */ /* 0x000fe20000100800 */
[----:B------:R-:W-:Y:S01]  /*fb00*/  @!P2 IMAD.MOV R239, RZ, RZ, -R239 ;  /* 0x000000ffffefa224 */ /* 0x000fe200078e0aef */
[----:B------:R-:W-:Y:S01]  /*fb10*/  ISETP.GE.AND P2, PT, R246, RZ, PT ;  /* 0x000000fff600720c */ /* 0x000fe20003f46270 */
[----:B------:R-:W-:Y:S01]  /*fb20*/  VIADD R246, R3, 0xfc ;  /* 0x000000fc03f67836 */ /* 0x000fe20000000000 */
[C---:B------:R-:W-:Y:S01]  /*fb30*/  ISETP.GT.U32.AND P6, PT, R2.reuse, R6, PT ;  /* 0x000000060200720c */ /* 0x040fe20003fc4070 */
[----:B------:R-:W-:Y:S01]  /*fb40*/  @!P3 IMAD.MOV R243, RZ, RZ, -R243 ;  /* 0x000000fffff3b224 */ /* 0x000fe200078e0af3 */
[----:B------:R-:W-:Y:S01]  /*fb50*/  IABS R7, R247 ;  /* 0x000000f700077213 */ /* 0x000fe20000000000 */
[----:B------:R-:W-:Y:S01]  /*fb60*/  @!P1 IMAD.IADD R245, R245, 0x1, -R2 ;  /* 0x00000001f5f59824 */ /* 0x000fe200078e0a02 */
[----:B------:R-:W-:Y:S01]  /*fb70*/  ISETP.GT.U32.AND P3, PT, R2, R8, PT ;  /* 0x000000080200720c */ /* 0x000fe20003f64070 */
[----:B------:R-:W-:Y:S01]  /*fb80*/  @!P4 IMAD.MOV R241, RZ, RZ, -R241 ;  /* 0x000000fffff1c224 */ /* 0x000fe200078e0af1 */
[----:B------:R-:W-:Y:S01]  /*fb90*/  ISETP.GE.AND P1, PT, R244, RZ, PT ;  /* 0x000000fff400720c */ /* 0x000fe20003f26270 */
[----:B------:R-:W-:Y:S01]  /*fba0*/  IMAD.HI.U32 R11, R4, R7, RZ ;  /* 0x00000007040b7227 */ /* 0x000fe200078e00ff */
[----:B------:R-:W-:Y:S01]  /*fbb0*/  IABS R10, R246 ;  /* 0x000000f6000a7213 */ /* 0x000fe20000000000 */
[----:B------:R-:W-:Y:S01]  /*fbc0*/  STL [R1+0x202c], R235 ;  /* 0x00202ceb01007387 */ /* 0x000fe20000100800 */
[----:B------:R-:W-:Y:S01]  /*fbd0*/  ISETP.GT.U32.AND P4, PT, R2, R0, PT ;  /* 0x000000000200720c */ /* 0x000fe20003f84070 */
[----:B------:R-:W-:-:S02]  /*fbe0*/  IMAD.MOV R11, RZ, RZ, -R11 ;  /* 0x000000ffff0b7224 */ /* 0x000fc400078e0a0b */
[----:B------:R-:W-:Y:S01]  /*fbf0*/  IMAD.HI.U32 R5, R4, R10, RZ ;  /* 0x0000000a04057227 */ /* 0x000fe200078e00ff */
[----:B------:R-:W-:Y:S03]  /*fc00*/  STL [R1+0x2030], R237 ;  /* 0x002030ed01007387 */ /* 0x000fe60000100800 */
[----:B------:R-:W-:Y:S01]  /*fc10*/  @!P2 IMAD.MOV R245, RZ, RZ, -R245 ;  /* 0x000000fffff5a224 */ /* 0x000fe200078e0af5 */
[----:B------:R-:W-:Y:S01]  /*fc20*/  ISETP.GE.AND P2, PT, R246, RZ, PT ;  /* 0x000000fff600720c */ /* 0x000fe20003f46270 */
[----:B------:R-:W-:Y:S01]  /*fc30*/  IMAD.MOV R5, RZ, RZ, -R5 ;  /* 0x000000ffff057224 */ /* 0x000fe200078e0a05 */
[----:B------:R-:W-:Y:S01]  /*fc40*/  STL [R1+0x2034], R239 ;  /* 0x002034ef01007387 */ /* 0x000fe20000100800 */
[--C-:B------:R-:W-:Y:S02]  /*fc50*/  @!P6 IMAD.IADD R6, R6, 0x1, -R2.reuse ;  /* 0x000000010606e824 */ /* 0x100fe400078e0a02 */
[----:B------:R-:W-:Y:S01]  /*fc60*/  VIADD R246, R3, 0xf9 ;  /* 0x000000f903f67836 */ /* 0x000fe20000000000 */
[----:B------:R-:W-:Y:S01]  /*fc70*/  STL [R1+0x2038], R241 ;  /* 0x002038f101007387 */ /* 0x000fe20000100800 */
[----:B------:R-:W-:-:S02]  /*fc80*/  @!P3 IMAD.IADD R8, R8, 0x1, -R2 ;  /* 0x000000010808b824 */ /* 0x000fc400078e0a02 */
[C---:B------:R-:W-:Y:S01]  /*fc90*/  IMAD R11, R2.reuse, R11, R7 ;  /* 0x0000000b020b7224 */ /* 0x040fe200078e0207 */
[----:B------:R-:W-:Y:S01]  /*fca0*/  IABS R15, R246 ;  /* 0x000000f6000f7213 */ /* 0x000fe20000000000 */
[C---:B------:R-:W-:Y:S01]  /*fcb0*/  IMAD R10, R2.reuse, R5, R10 ;  /* 0x00000005020a7224 */ /* 0x040fe200078e020a */
[C---:B------:R-:W-:Y:S01]  /*fcc0*/  ISETP.GT.U32.AND P3, PT, R2.reuse, R8, PT ;  /* 0x000000080200720c */ /* 0x040fe20003f64070 */
[----:B------:R-:W-:Y:S01]  /*fcd0*/  @!P1 IMAD.MOV R6, RZ, RZ, -R6 ;  /* 0x000000ffff069224 */ /* 0x000fe200078e0a06 */
[----:B------:R-:W-:Y:S01]  /*fce0*/  ISETP.GT.U32.AND P1, PT, R2, R11, PT ;  /* 0x0000000b0200720c */ /* 0x000fe20003f24070 */
[----:B------:R-:W-:Y:S01]  /*fcf0*/  @!P4 IMAD.IADD R0, R0, 0x1, -R2 ;  /* 0x000000010000c824 */ /* 0x000fe200078e0a02 */
[----:B------:R-:W-:Y:S01]  /*fd00*/  ISETP.GE.AND P4, PT, R247, RZ, PT ;  /* 0x000000fff700720c */ /* 0x000fe20003f86270 */
[C---:B------:R-:W-:Y:S01]  /*fd10*/  VIADD R247, R3.reuse, 0xfa ;  /* 0x000000fa03f77836 */ /* 0x040fe20000000000 */
[----:B------:R-:W-:Y:S01]  /*fd20*/  ISETP.GT.U32.AND P6, PT, R2, R10, PT ;  /* 0x0000000a0200720c */ /* 0x000fe20003fc4070 */
[----:B------:R-:W-:Y:S01]  /*fd30*/  IMAD.HI.U32 R5, R4, R15, RZ ;  /* 0x0000000f04057227 */ /* 0x000fe200078e00ff */
[----:B------:R-:W-:Y:S02]  /*fd40*/  STL [R1+0x203c], R243 ;  /* 0x00203cf301007387 */ /* 0x000fe40000100800 */
[----:B------:R-:W-:Y:S01]  /*fd50*/  IABS R13, R247 ;  /* 0x000000f7000d7213 */ /* 0x000fe20000000000 */
[----:B------:R-:W-:Y:S01]  /*fd60*/  IMAD.MOV R5, RZ, RZ, -R5 ;  /* 0x000000ffff057224 */ /* 0x000fe200078e0a05 */
[----:B------:R-:W-:Y:S01]  /*fd70*/  STL [R1+0x2040], R245 ;  /* 0x002040f501007387 */ /* 0x000fe20000100800 */
[----:B------:R-:W-:-:S02]  /*fd80*/  VIADD R238, R3, 0xf7 ;  /* 0x000000f703ee7836 */ /* 0x000fc40000000000 */
[--C-:B------:R-:W-:Y:S01]  /*fd90*/  @!P3 IMAD.IADD R8, R8, 0x1, -R2.reuse ;  /* 0x000000010808b824 */ /* 0x100fe200078e0a02 */
[----:B------:R-:W-:Y:S01]  /*fda0*/  ISETP.GE.AND P3, PT, R246, RZ, PT ;  /* 0x000000fff600720c */ /* 0x000fe20003f66270 */
[----:B------:R-:W-:Y:S01]  /*fdb0*/  IMAD R15, R2, R5, R15 ;  /* 0x00000005020f7224 */ /* 0x000fe200078e020f */
[----:B------:R-:W-:Y:S01]  /*fdc0*/  IABS R19, R238 ;  /* 0x000000ee00137213 */ /* 0x000fe20000000000 */
[----:B------:R-:W-:Y:S02]  /*fdd0*/  @!P1 IMAD.IADD R11, R11, 0x1, -R2 ;  /* 0x000000010b0b9824 */ /* 0x000fe400078e0a02 */
[----:B------:R-:W-:-:S03]  /*fde0*/  IMAD.HI.U32 R7, R4, R13, RZ ;  /* 0x0000000d04077227 */ /* 0x000fc600078e00ff */
[----:B------:R-:W-:Y:S01]  /*fdf0*/  ISETP.GT.U32.AND P1, PT, R2, R11, PT ;  /* 0x0000000b0200720c */ /* 0x000fe20003f24070 */
[----:B------:R-:W-:Y:S01]  /*fe00*/  @!P5 IMAD.MOV R0, RZ, RZ, -R0 ;  /* 0x000000ffff00d224 */ /* 0x000fe200078e0a00 */
[----:B------:R-:W-:Y:S01]  /*fe10*/  ISETP.GE.AND P5, PT, R247, RZ, PT ;  /* 0x000000fff700720c */ /* 0x000fe20003fa6270 */
[----:B------:R-:W-:Y:S02]  /*fe20*/  @!P6 IMAD.IADD R10, R10, 0x1, -R2 ;  /* 0x000000010a0ae824 */ /* 0x000fe400078e0a02 */
[----:B------:R-:W-:Y:S01]  /*fe30*/  @!P0 IMAD.MOV R8, RZ, RZ, -R8 ;  /* 0x000000ffff088224 */ /* 0x000fe200078e0a08 */
[C---:B------:R-:W-:Y:S01]  /*fe40*/  ISETP.GT.U32.AND P0, PT, R2.reuse, R15, PT ;  /* 0x0000000f0200720c */ /* 0x040fe20003f04070 */
[----:B------:R-:W-:Y:S01]  /*fe50*/  IMAD.MOV R7, RZ, RZ, -R7 ;  /* 0x000000ffff077224 */ /* 0x000fe200078e0a07 */
[C---:B------:R-:W-:Y:S01]  /*fe60*/  ISETP.GT.U32.AND P6, PT, R2.reuse, R10, PT ;  /* 0x0000000a0200720c */ /* 0x040fe20003fc4070 */
[----:B------:R-:W-:Y:S01]  /*fe70*/  VIADD R247, R3, 0xf8 ;  /* 0x000000f803f77836 */ /* 0x000fe20000000000 */
[----:B------:R-:W-:Y:S01]  /*fe80*/  STL [R1+0x2044], R0 ;  /* 0x0020440001007387 */ /* 0x000fe20000100800 */
[----:B------:R-:W-:-:S02]  /*fe90*/  IMAD R13, R2, R7, R13 ;  /* 0x00000007020d7224 */ /* 0x000fc400078e020d */
[C---:B------:R-:W-:Y:S01]  /*fea0*/  IMAD.HI.U32 R7, R4.reuse, R19, RZ ;  /* 0x0000001304077227 */ /* 0x040fe200078e00ff */
[----:B------:R-:W-:Y:S01]  /*feb0*/  IABS R17, R247 ;  /* 0x000000f700117213 */ /* 0x000fe20000000000 */
[----:B------:R-:W-:Y:S02]  /*fec0*/  STL [R1+0x2048], R6 ;  /* 0x0020480601007387 */ /* 0x000fe40000100800 */
[----:B------:R-:W-:Y:S02]  /*fed0*/  IMAD.MOV R7, RZ, RZ, -R7 ;  /* 0x000000ffff077224 */ /* 0x000fe400078e0a07 */
[----:B------:R-:W-:Y:S01]  /*fee0*/  VIADD R244, R3, 0xf6 ;  /* 0x000000f603f47836 */ /* 0x000fe20000000000 */
[----:B------:R-:W-:Y:S01]  /*fef0*/  STL [R1+0x204c], R8 ;  /* 0x00204c0801007387 */ /* 0x000fe20000100800 */
[----:B------:R-:W-:-:S03]  /*ff00*/  IMAD.HI.U32 R5, R4, R17, RZ ;  /* 0x0000001104057227 */ /* 0x000fc600078e00ff */
[----:B------:R-:W-:Y:S01]  /*ff10*/  IABS R21, R244 ;  /* 0x000000f400157213 */ /* 0x000fe20000000000 */
[----:B------:R-:W-:Y:S02]  /*ff20*/  IMAD R19, R2, R7, R19 ;  /* 0x0000000702137224 */ /* 0x000fe400078e0213 */
[--C-:B------:R-:W-:Y:S02]  /*ff30*/  @!P1 IMAD.IADD R11, R11, 0x1, -R2.reuse ;  /* 0x000000010b0b9824 */ /* 0x100fe400078e0a02 */
[--C-:B------:R-:W-:Y:S02]  /*ff40*/  @!P0 IMAD.IADD R15, R15, 0x1, -R2.reuse ;  /* 0x000000010f0f8824 */ /* 0x100fe400078e0a02 */
[----:B------:R-:W-:Y:S02]  /*ff50*/  IMAD.MOV R5, RZ, RZ, -R5 ;  /* 0x000000ffff057224 */ /* 0x000fe400078e0a05 */
[----:B------:R-:W-:Y:S01]  /*ff60*/  @!P6 IMAD.IADD R10, R10, 0x1, -R2 ;  /* 0x000000010a0ae824 */ /* 0x000fe200078e0a02 */
[C---:B------:R-:W-:Y:S01]  /*ff70*/  ISETP.GT.U32.AND P6, PT, R2.reuse, R13, PT ;  /* 0x0000000d0200720c */ /* 0x040fe20003fc4070 */
[----:B------:R-:W-:Y:S01]  /*ff80*/  @!P4 IMAD.MOV R11, RZ, RZ, -R11 ;  /* 0x000000ffff0bc224 */ /* 0x000fe200078e0a0b */
[C---:B------:R-:W-:Y:S01]  /*ff90*/  ISETP.GT.U32.AND P0, PT, R2.reuse, R15, PT ;  /* 0x0000000f0200720c */ /* 0x040fe20003f04070 */
[C---:B------:R-:W-:Y:S01]  /*ffa0*/  IMAD R17, R2.reuse, R5, R17 ;  /* 0x0000000502117224 */ /* 0x040fe200078e0211 */
[----:B------:R-:W-:Y:S01]  /*ffb0*/  ISETP.GT.U32.AND P4, PT, R2, R19, PT ;  /* 0x000000130200720c */ /* 0x000fe20003f84070 */
[----:B------:R-:W-:-:S03]  /*ffc0*/  IMAD.HI.U32 R5, R4, R21, RZ ;  /* 0x0000001504057227 */ /* 0x000fc600078e00ff */
[C---:B------:R-:W-:Y:S01]  /*ffd0*/  ISETP.GT.U32.AND P1, PT, R2.reuse, R17, PT ;  /* 0x000000110200720c */ /* 0x040fe20003f24070 */
[----:B------:R-:W-:Y:S02]  /*ffe0*/  IMAD.MOV R5, RZ, RZ, -R5 ;  /* 0x000000ffff057224 */ /* 0x000fe400078e0a05 */
[----:B------:R-:W-:Y:S02]  /*fff0*/  VIADD R246, R3, 0xf5 ;  /* 0x000000f503f67836 */ /* 0x000fe40000000000 */
[C---:B------:R-:W-:Y:S02]  /*10000*/  IMAD R21, R2.reuse, R5, R21 ;  /* 0x0000000502157224 */ /* 0x040fe400078e0215 */
[--C-:B------:R-:W-:Y:S01]  /*10010*/  @!P6 IMAD.IADD R13, R13, 0x1, -R2.reuse ;  /* 0x000000010d0de824 */ /* 0x100fe200078e0a02 */
[----:B------:R-:W-:Y:S01]  /*10020*/  IABS R23, R246 ;  /* 0x000000f600177213 */ /* 0x000fe20000000000 */
[--C-:B------:R-:W-:Y:S01]  /*10030*/  @!P0 IMAD.IADD R15, R15, 0x1, -R2.reuse ;  /* 0x000000010f0f8824 */ /* 0x100fe200078e0a02 */
[C---:B------:R-:W-:Y:S01]  /*10040*/  ISETP.GT.U32.AND P0, PT, R2.reuse, R21, PT ;  /* 0x000000150200720c */ /* 0x040fe20003f04070 */
[----:B------:R-:W-:Y:S01]  /*10050*/  @!P4 IMAD.IADD R19, R19, 0x1, -R2 ;  /* 0x000000011313c824 */ /* 0x000fe200078e0a02 */
[----:B------:R-:W-:Y:S01]  /*10060*/  ISETP.GT.U32.AND P6, PT, R2, R13, PT ;  /* 0x0000000d0200720c */ /* 0x000fe20003fc4070 */
[----:B------:R-:W-:-:S03]  /*10070*/  IMAD.HI.U32 R5, R4, R23, RZ ;  /* 0x0000001704057227 */ /* 0x000fc600078e00ff */
[----:B------:R-:W-:Y:S01]  /*10080*/  ISETP.GT.U32.AND P4, PT, R2, R19, PT ;  /* 0x000000130200720c */ /* 0x000fe20003f84070 */
[----:B------:R-:W-:Y:S02]  /*10090*/  IMAD.MOV R5, RZ, RZ, -R5 ;  /* 0x000000ffff057224 */ /* 0x000fe400078e0a05 */
[----:B------:R-:W-:Y:S01]  /*100a0*/  @!P3 IMAD.MOV R15, RZ, RZ, -R15 ;  /* 0x000000ffff0fb224 */ /* 0x000fe200078e0a0f */
[----:B------:R-:W-:Y:S01]  /*100b0*/  ISETP.GE.AND P3, PT, R246, RZ, PT ;  /* 0x000000fff600720c */ /* 0x000fe20003f66270 */
[----:B------:R-:W-:Y:S02]  /*100c0*/  VIADD R246, R3, 0xf3 ;  /* 0x000000f303f67836 */ /* 0x000fe40000000000 */
[----:B------:R-:W-:Y:S02]  /*100d0*/  @!P0 IMAD.IADD R21, R21, 0x1, -R2 ;  /* 0x0000000115158824 */ /* 0x000fe400078e0a02 */
[C---:B------:R-:W-:Y:S01]  /*100e0*/  IMAD R23, R2.reuse, R5, R23 ;  /* 0x0000000502177224 */ /* 0x040fe200078e0217 */
[----:B------:R-:W-:Y:S01]  /*100f0*/  IABS R27, R246 ;  /* 0x000000f6001b7213 */ /* 0x000fe20000000000 */
[----:B------:R-:W-:Y:S01]  /*10100*/  @!P2 IMAD.MOV R10, RZ, RZ, -R10 ;  /* 0x000000ffff0aa224 */ /* 0x000fe200078e0a0a */
[----:B------:R-:W-:Y:S01]  /*10110*/  ISETP.GE.AND P2, PT, R247, RZ, PT ;  /* 0x000000fff700720c */ /* 0x000fe20003f46270 */
[----:B------:R-:W-:Y:S01]  /*10120*/  VIADD R247, R3, 0xf4 ;  /* 0x000000f403f77836 */ /* 0x000fe20000000000 */
[----:B------:R-:W-:Y:S01]  /*10130*/  ISETP.GT.U32.AND P0, PT, R2, R21, PT ;  /* 0x000000150200720c */ /* 0x000fe20003f04070 */
[--C-:B------:R-:W-:Y:S01]  /*10140*/  @!P6 IMAD.IADD R13, R13, 0x1, -R2.reuse ;  /* 0x000000010d0de824 */ /* 0x100fe200078e0a02 */
[----:B------:R-:W-:Y:S01]  /*10150*/  ISETP.GE.AND P6, PT, R238, RZ, PT ;  /* 0x000000ffee00720c */ /* 0x000fe20003fc6270 */
[--C-:B------:R-:W-:Y:S01]  /*10160*/  @!P4 IMAD.IADD R19, R19, 0x1, -R2.reuse ;  /* 0x000000011313c824 */ /* 0x100fe200078e0a02 */
[----:B------:R-:W-:Y:S01]  /*10170*/  ISETP.GT.U32.AND P4, PT, R2, R23, PT ;  /* 0x000000170200720c */ /* 0x000fe20003f84070 */
[----:B------:R-:W-:Y:S01]  /*10180*/  @!P1 IMAD.IADD R17, R17, 0x1, -R2 ;  /* 0x0000000111119824 */ /* 0x000fe200078e0a02 */
[----:B------:R-:W-:Y:S01]  /*10190*/  IABS R25, R247 ;  /* 0x000000f700197213 */ /* 0x000fe20000000000 */
[----:B------:R-:W-:Y:S01]  /*101a0*/  @!P5 IMAD.MOV R13, RZ, RZ, -R13 ;  /* 0x000000ffff0dd224 */ /* 0x000fe200078e0a0d */
[----:B------:R-:W-:Y:S01]  /*101b0*/  ISETP.GE.AND P5, PT, R244, RZ, PT ;  /* 0x000000fff400720c */ /* 0x000fe20003fa6270 */
[----:B------:R-:W-:Y:S01]  /*101c0*/  IMAD.HI.U32 R5, R4, R27, RZ ;  /* 0x0000001b04057227 */ /* 0x000fe200078e00ff */
[----:B------:R-:W-:Y:S01]  /*101d0*/  ISETP.GT.U32.AND P1, PT, R2, R17, PT ;  /* 0x000000110200720c */ /* 0x000fe20003f24070 */
[----:B------:R-:W-:Y:S02]  /*101e0*/  STL [R1+0x2050], R10 ;  /* 0x0020500a01007387 */ /* 0x000fe40000100800 */
[----:B------:R-:W-:-:S02]  /*101f0*/  IMAD.HI.U32 R7, R4, R25, RZ ;  /* 0x0000001904077227 */ /* 0x000fc400078e00ff */
[----:B------:R-:W-:Y:S02]  /*10200*/  STL [R1+0x2054], R11 ;  /* 0x0020540b01007387 */ /* 0x000fe40000100800 */
[----:B------:R-:W-:Y:S02]  /*10210*/  IMAD.MOV R5, RZ, RZ, -R5 ;  /* 0x000000ffff057224 */ /* 0x000fe400078e0a05 */
[----:B------:R-:W-:Y:S01]  /*10220*/  IMAD.MOV R7, RZ, RZ, -R7 ;  /* 0x000000ffff077224 */ /* 0x000fe200078e0a07 */
[----:B------:R-:W-:Y:S01]  /*10230*/  STL [R1+0x2058], R13 ;  /* 0x0020580d01007387 */ /* 0x000fe20000100800 */
[--C-:B------:R-:W-:Y:S02]  /*10240*/  @!P0 IMAD.IADD R21, R21, 0x1, -R2.reuse ;  /* 0x0000000115158824 */ /* 0x100fe400078e0a02 */
[----:B------:R-:W-:Y:S01]  /*10250*/  IMAD R27, R2, R5, R27 ;  /* 0x00000005021b7224 */ /* 0x000fe200078e021b */
[----:B------:R-:W-:Y:S01]  /*10260*/  STL [R1+0x205c], R15 ;  /* 0x00205c0f01007387 */ /* 0x000fe20000100800 */
[----:B------:R-:W-:-:S02]  /*10270*/  @!P4 IMAD.IADD R23, R23, 0x1, -R2 ;  /* 0x000000011717c824 */ /* 0x000fc400078e0a02 */
        /* <DEDUP_REMOVED lines=8> */
[----:B------:R-:W-:Y:S01]  /*10300*/  IABS R31, R238 ;  /* 0x000000ee001f7213 */ /* 0x000fe20000000000 */
[----:B------:R-:W-:Y:S01]  /*10310*/  @!P6 IMAD.MOV R19, RZ, RZ, -R19 ;  /* 0x000000ffff13e224 */ /* 0x000fe200078e0a13 */
[----:B------:R-:W-:Y:S01]  /*10320*/  ISETP.GT.U32.AND P6, PT, R2, R25, PT ;  /* 0x000000190200720c */ /* 0x000fe20003fc4070 */
[----:B------:R-:W-:Y:S01]  /*10330*/  VIADD R244, R3, 0xef ;  /* 0x000000ef03f47836 */ /* 0x000fe20000000000 */
[----:B------:R-:W-:Y:S01]  /*10340*/  IABS R29, R247 ;  /* 0x000000f7001d7213 */ /* 0x000fe20000000000 */
[----:B------:R-:W-:Y:S01]  /*10350*/  IMAD.HI.U32 R5, R4, R31, RZ ;  /* 0x0000001f04057227 */ /* 0x000fe200078e00ff */
[----:B------:R-:W-:-:S02]  /*10360*/  ISETP.GE.AND P0, PT, R247, RZ, PT ;  /* 0x000000fff700720c */ /* 0x000fc40003f06270 */
[----:B------:R-:W-:Y:S01]  /*10370*/  IABS R35, R244 ;  /* 0x000000f400237213 */ /* 0x000fe20000000000 */
[----:B------:R-:W-:Y:S02]  /*10380*/  VIADD R247, R3, 0xf0 ;  /* 0x000000f003f77836 */ /* 0x000fe40000000000 */
[----:B------:R-:W-:-:S03]  /*10390*/  IMAD.HI.U32 R7, R4, R29, RZ ;  /* 0x0000001d04077227 */ /* 0x000fc600078e00ff */
[----:B------:R-:W-:Y:S01]  /*103a0*/  IABS R33, R247 ;  /* 0x000000f700217213 */ /* 0x000fe20000000000 */
[----:B------:R-:W-:Y:S02]  /*103b0*/  IMAD.MOV R5, RZ, RZ, -R5 ;  /* 0x000000ffff057224 */ /* 0x000fe400078e0a05 */
[--C-:B------:R-:W-:Y:S02]  /*103c0*/  @!P4 IMAD.IADD R23, R23, 0x1, -R2.reuse ;  /* 0x000000011717c824 */ /* 0x100fe400078e0a02 */
[--C-:B------:R-:W-:Y:S01]  /*103d0*/  @!P5 IMAD.IADD R27, R27, 0x1, -R2.reuse ;  /* 0x000000011b1bd824 */ /* 0x100fe200078e0a02 */
[----:B------:R-:W-:Y:S01]  /*103e0*/  ISETP.GE.AND P5, PT, R238, RZ, PT ;  /* 0x000000ffee00720c */ /* 0x000fe20003fa6270 */
[----:B------:R-:W-:Y:S02]  /*103f0*/  @!P6 IMAD.IADD R25, R25, 0x1, -R2 ;  /* 0x000000011919e824 */ /* 0x000fe400078e0a02 */
[----:B------:R-:W-:Y:S02]  /*10400*/  IMAD.MOV R7, RZ, RZ, -R7 ;  /* 0x000000ffff077224 */ /* 0x000fe400078e0a07 */
[C---:B------:R-:W-:Y:S01]  /*10410*/  IMAD R31, R2.reuse, R5, R31 ;  /* 0x00000005021f7224 */ /* 0x040fe200078e021f */
[C---:B------:R-:W-:Y:S01]  /*10420*/  ISETP.GT.U32.AND P6, PT, R2.reuse, R25, PT ;  /* 0x000000190200720c */ /* 0x040fe20003fc4070 */
[----:B------:R-:W-:Y:S01]  /*10430*/  @!P3 IMAD.MOV R23, RZ, RZ, -R23 ;  /* 0x000000ffff17b224 */ /* 0x000fe200078e0a17 */
[----:B------:R-:W-:Y:S01]  /*10440*/  ISETP.GT.U32.AND P3, PT, R2, R27, PT ;  /* 0x0000001b0200720c */ /* 0x000fe20003f64070 */
[----:B------:R-:W-:-:S04]  /*10450*/  IMAD.HI.U32 R5, R4, R33, RZ ;  /* 0x0000002104057227 */ /* 0x000fc800078e00ff */
[----:B------:R-:W-:Y:S01]  /*10460*/  @!P2 IMAD.MOV R17, RZ, RZ, -R17 ;  /* 0x000000ffff11a224 */ /* 0x000fe200078e0a11 */
[----:B------:R-:W-:Y:S01]  /*10470*/  ISETP.GE.AND P2, PT, R246, RZ, PT ;  /* 0x000000fff600720c */ /* 0x000fe20003f46270 */
[----:B------:R-:W-:Y:S02]  /*10480*/  IMAD R29, R2, R7, R29 ;  /* 0x00000007021d7224 */ /* 0x000fe400078e021d */
[----:B------:R-:W-:Y:S01]  /*10490*/  IMAD.MOV R9, RZ, RZ, -R5 ;  /* 0x000000ffff097224 */ /* 0x000fe200078e0a05 */
[----:B------:R-:W-:Y:S01]  /*104a0*/  STL [R1+0x2060], R17 ;  /* 0x0020601101007387 */ /* 0x000fe20000100800 */
[----:B------:R-:W-:Y:S01]  /*104b0*/  IMAD.HI.U32 R5, R4, R35, RZ ;  /* 0x0000002304057227 */ /* 0x000fe200078e00ff */
[C---:B------:R-:W-:Y:S02]  /*104c0*/  ISETP.GT.U32.AND P4, PT, R2.reuse, R29, PT ;  /* 0x0000001d0200720c */ /* 0x040fe40003f84070 */
[----:B------:R-:W-:Y:S01]  /*104d0*/  STL [R1+0x2064], R19 ;  /* 0x0020641301007387 */ /* 0x000fe20000100800 */
[----:B------:R-:W-:-:S02]  /*104e0*/  IMAD R33, R2, R9, R33 ;  /* 0x0000000902217224 */ /* 0x000fc400078e0221 */
[----:B------:R-:W-:Y:S01]  /*104f0*/  IMAD.MOV R5, RZ, RZ, -R5 ;  /* 0x000000ffff057224 */ /* 0x000fe200078e0a05 */
[----:B------:R-:W-:Y:S01]  /*10500*/  STL [R1+0x2068], R21 ;  /* 0x0020681501007387 */ /* 0x000fe20000100800 */
[--C-:B------:R-:W-:Y:S01]  /*10510*/  @!P3 IMAD.IADD R27, R27, 0x1, -R2.reuse ;  /* 0x000000011b1bb824 */ /* 0x100fe200078e0a02 */
[C---:B------:R-:W-:Y:S01]  /*10520*/  ISETP.GT.U32.AND P3, PT, R2.reuse, R33, PT ;  /* 0x000000210200720c */ /* 0x040fe20003f64070 */
[C---:B------:R-:W-:Y:S01]  /*10530*/  IMAD R35, R2.reuse, R5, R35 ;  /* 0x0000000502237224 */ /* 0x040fe200078e0223 */
[----:B------:R-:W-:Y:S01]  /*10540*/  STL [R1+0x206c], R23 ;  /* 0x00206c1701007387 */ /* 0x000fe20000100800 */
[----:B------:R-:W-:Y:S02]  /*10550*/  VIADD R246, R3, 0xee ;  /* 0x000000ee03f67836 */ /* 0x000fe40000000000 */
[--C-:B------:R-:W-:Y:S01]  /*10560*/  @!P6 IMAD.IADD R25, R25, 0x1, -R2.reuse ;  /* 0x000000011919e824 */ /* 0x100fe200078e0a02 */
[C---:B------:R-:W-:Y:S01]  /*10570*/  ISETP.GT.U32.AND P6, PT, R2.reuse, R31, PT ;  /* 0x0000001f0200720c */ /* 0x040fe20003fc4070 */
[----:B------:R-:W-:Y:S01]  /*10580*/  @!P2 IMAD.MOV R27, RZ, RZ, -R27 ;  /* 0x000000ffff1ba224 */ /* 0x000fe200078e0a1b */
[----:B------:R-:W-:Y:S01]  /*10590*/  ISETP.GT.U32.AND P2, PT, R2, R35, PT ;  /* 0x000000230200720c */ /* 0x000fe20003f44070 */
[----:B------:R-:W-:Y:S01]  /*105a0*/  @!P4 IMAD.IADD R29, R29, 0x1, -R2 ;  /* 0x000000011d1dc824 */ /* 0x000fe200078e0a02 */
[----:B------:R-:W-:Y:S01]  /*105b0*/  IABS R37, R246 ;  /* 0x000000f600257213 */ /* 0x000fe20000000000 */
[----:B------:R-:W-:Y:S01]  /*105c0*/  VIADD R236, R3, 0xec ;  /* 0x000000ec03ec7836 */ /* 0x000fe20000000000 */
[----:B------:R-:W-:Y:S01]  /*105d0*/  ISETP.GE.AND P4, PT, R247, RZ, PT ;  /* 0x000000fff700720c */ /* 0x000fe20003f86270 */
[----:B------:R-:W-:-:S02]  /*105e0*/  VIADD R247, R3, 0xed ;  /* 0x000000ed03f77836 */ /* 0x000fc40000000000 */
[----:B------:R-:W-:Y:S01]  /*105f0*/  IMAD.HI.U32 R7, R4, R37, RZ ;  /* 0x0000002504077227 */ /* 0x000fe200078e00ff */
[----:B------:R-:W-:Y:S02]  /*10600*/  IABS R41, R236 ;  /* 0x000000ec00297213 */ /* 0x000fe40000000000 */
[----:B------:R-:W-:Y:S01]  /*10610*/  IABS R39, R247 ;  /* 0x000000f700277213 */ /* 0x000fe20000000000 */
[--C-:B------:R-:W-:Y:S01]  /*10620*/  @!P3 IMAD.IADD R33, R33, 0x1, -R2.reuse ;  /* 0x000000012121b824 */ /* 0x100fe200078e0a02 */
[----:B------:R-:W-:Y:S01]  /*10630*/  ISETP.GE.AND P3, PT, R246, RZ, PT ;  /* 0x000000fff600720c */ /* 0x000fe20003f66270 */
[----:B------:R-:W-:Y:S02]  /*10640*/  IMAD.MOV R7, RZ, RZ, -R7 ;  /* 0x000000ffff077224 */ /* 0x000fe400078e0a07 */
[--C-:B------:R-:W-:Y:S01]  /*10650*/  @!P6 IMAD.IADD R31, R31, 0x1, -R2.reuse ;  /* 0x000000011f1fe824 */ /* 0x100fe200078e0a02 */
[C---:B------:R-:W-:Y:S01]  /*10660*/  ISETP.GT.U32.AND P6, PT, R2.reuse, R29, PT ;  /* 0x0000001d0200720c */ /* 0x040fe20003fc4070 */
[----:B------:R-:W-:Y:S01]  /*10670*/  @!P2 IMAD.IADD R35, R35, 0x1, -R2 ;  /* 0x000000012323a824 */ /* 0x000fe200078e0a02 */
[C---:B------:R-:W-:Y:S01]  /*10680*/  ISETP.GT.U32.AND P2, PT, R2.reuse, R33, PT ;  /* 0x000000210200720c */ /* 0x040fe20003f44070 */
[----:B------:R-:W-:-:S02]  /*10690*/  IMAD R37, R2, R7, R37 ;  /* 0x0000000702257224 */ /* 0x000fc400078e0225 */
[----:B------:R-:W-:-:S04]  /*106a0*/  IMAD.HI.U32 R7, R4, R39, RZ ;  /* 0x0000002704077227 */ /* 0x000fc800078e00ff */
[----:B------:R-:W-:Y:S02]  /*106b0*/  IMAD.MOV R7, RZ, RZ, -R7 ;  /* 0x000000ffff077224 */ /* 0x000fe400078e0a07 */
[----:B------:R-:W-:Y:S02]  /*106c0*/  VIADD R238, R3, 0xeb ;  /* 0x000000eb03ee7836 */ /* 0x000fe40000000000 */
[----:B------:R-:W-:-:S03]  /*106d0*/  IMAD.HI.U32 R5, R4, R41, RZ ;  /* 0x0000002904057227 */ /* 0x000fc600078e00ff */
[----:B------:R-:W-:Y:S01]  /*106e0*/  IABS R42, R238 ;  /* 0x000000ee002a7213 */ /* 0x000fe20000000000 */
[C---:B------:R-:W-:Y:S02]  /*106f0*/  IMAD R39, R2.reuse, R7, R39 ;  /* 0x0000000702277224 */ /* 0x040fe400078e0227 */
[----:B------:R-:W-:Y:S02]  /*10700*/  IMAD.MOV R5, RZ, RZ, -R5 ;  /* 0x000000ffff057224 */ /* 0x000fe400078e0a05 */
[--C-:B------:R-:W-:Y:S01]  /*10710*/  @!P6 IMAD.IADD R29, R29, 0x1, -R2.reuse ;  /* 0x000000011d1de824 */ /* 0x100fe200078e0a02 */
[C---:B------:R-:W-:Y:S01]  /*10720*/  ISETP.GT.U32.AND P6, PT, R2.reuse, R37, PT ;  /* 0x000000250200720c */ /* 0x040fe20003fc4070 */
[----:B------:R-:W-:Y:S01]  /*10730*/  @!P2 IMAD.IADD R33, R33, 0x1, -R2 ;  /* 0x000000012121a824 */ /* 0x000fe200078e0a02 */
[C---:B------:R-:W-:Y:S01]  /*10740*/  ISETP.GT.U32.AND P2, PT, R2.reuse, R39, PT ;  /* 0x000000270200720c */ /* 0x040fe20003f44070 */
[C---:B------:R-:W-:Y:S02]  /*10750*/  IMAD R41, R2.reuse, R5, R41 ;  /* 0x0000000502297224 */ /* 0x040fe400078e0229 */
[----:B------:R-:W-:Y:S01]  /*10760*/  @!P0 IMAD.MOV R29, RZ, RZ, -R29 ;  /* 0x000000ffff1d8224 */ /* 0x000fe200078e0a1d */
[----:B------:R-:W-:Y:S01]  /*10770*/  ISETP.GT.U32.AND P0, PT, R2, R35, PT ;  /* 0x000000230200720c */ /* 0x000fe20003f04070 */
[----:B------:R-:W-:-:S04]  /*10780*/  IMAD.HI.U32 R5, R4, R42, RZ ;  /* 0x0000002a04057227 */ /* 0x000fc800078e00ff */
[----:B------:R-:W-:Y:S01]  /*10790*/  @!P1 IMAD.MOV R25, RZ, RZ, -R25 ;  /* 0x000000ffff199224 */ /* 0x000fe200078e0a19 */
[C---:B------:R-:W-:Y:S01]  /*107a0*/  ISETP.GT.U32.AND P1, PT, R2.reuse, R31, PT ;  /* 0x0000001f0200720c */ /* 0x040fe20003f24070 */
[----:B------:R-:W-:Y:S02]  /*107b0*/  IMAD.MOV R5, RZ, RZ, -R5 ;  /* 0x000000ffff057224 */ /* 0x000fe400078e0a05 */
[----:B------:R-:W-:Y:S01]  /*107c0*/  VIADD R246, R3, 0xe9 ;  /* 0x000000e903f67836 */ /* 0x000fe20000000000 */
[----:B------:R-:W-:Y:S01]  /*107d0*/  STL [R1+0x2070], R25 ;  /* 0x0020701901007387 */ /* 0x000fe20000100800 */
[C---:B------:R-:W-:Y:S02]  /*107e0*/  IMAD R42, R2.reuse, R5, R42 ;  /* 0x00000005022a7224 */ /* 0x040fe400078e022a */
[--C-:B------:R-:W-:Y:S01]  /*107f0*/  @!P2 IMAD.IADD R39, R39, 0x1, -R2.reuse ;  /* 0x000000012727a824 */ /* 0x100fe200078e0a02 */
[----:B------:R-:W-:Y:S01]  /*10800*/  IABS R46, R246 ;  /* 0x000000f6002e7213 */ /* 0x000fe20000000000 */
[--C-:B------:R-:W-:Y:S01]  /*10810*/  @!P0 IMAD.IADD R35, R35, 0x1, -R2.reuse ;  /* 0x0000000123238824 */ /* 0x100fe200078e0a02 */
[C---:B------:R-:W-:Y:S01]  /*10820*/  ISETP.GT.U32.AND P2, PT, R2.reuse, R42, PT ;  /* 0x0000002a0200720c */ /* 0x040fe20003f44070 */
[----:B------:R-:W-:Y:S01]  /*10830*/  @!P4 IMAD.MOV R33, RZ, RZ, -R33 ;  /* 0x000000ffff21c224 */ /* 0x000fe200078e0a21 */
[C---:B------:R-:W-:Y:S01]  /*10840*/  ISETP.GT.U32.AND P0, PT, R2.reuse, R41, PT ;  /* 0x000000290200720c */ /* 0x040fe20003f04070 */
[--C-:B------:R-:W-:Y:S01]  /*10850*/  @!P1 IMAD.IADD R31, R31, 0x1, -R2.reuse ;  /* 0x000000011f1f9824 */ /* 0x100fe200078e0a02 */
[----:B------:R-:W-:Y:S01]  /*10860*/  ISETP.GT.U32.AND P4, PT, R2, R39, PT ;  /* 0x000000270200720c */ /* 0x000fe20003f84070 */
[----:B------:R-:W-:Y:S01]  /*10870*/  @!P6 IMAD.IADD R37, R37, 0x1, -R2 ;  /* 0x000000012525e824 */ /* 0x000fe200078e0a02 */
[----:B------:R-:W-:Y:S01]  /*10880*/  ISETP.GE.AND P1, PT, R244, RZ, PT ;  /* 0x000000fff400720c */ /* 0x000fe20003f26270 */
[----:B------:R-:W-:Y:S01]  /*10890*/  VIADD R244, R3, 0xea ;  /* 0x000000ea03f47836 */ /* 0x000fe20000000000 */
[----:B------:R-:W-:Y:S01]  /*108a0*/  ISETP.GE.AND P6, PT, R247, RZ, PT ;  /* 0x000000fff700720c */ /* 0x000fe20003fc6270 */
[----:B------:R-:W-:Y:S01]  /*108b0*/  @!P5 IMAD.MOV R31, RZ, RZ, -R31 ;  /* 0x000000ffff1fd224 */ /* 0x000fe200078e0a1f */
[----:B------:R-:W-:Y:S01]  /*108c0*/  ISETP.GT.U32.AND P5, PT, R2, R37, PT ;  /* 0x000000250200720c */ /* 0x000fe20003fa4070 */
[----:B------:R-:W-:Y:S01]  /*108d0*/  IMAD.HI.U32 R7, R4, R46, RZ ;  /* 0x0000002e04077227 */ /* 0x000fe200078e00ff */
[----:B------:R-:W-:Y:S01]  /*108e0*/  IABS R44, R244 ;  /* 0x000000f4002c7213 */ /* 0x000fe20000000000 */
[----:B------:R-:W-:Y:S02]  /*108f0*/  STL [R1+0x2074], R27 ;  /* 0x0020741b01007387 */ /* 0x000fe40000100800 */
[----:B------:R-:W-:-:S02]  /*10900*/  VIADD R247, R3, 0xe8 ;  /* 0x000000e803f77836 */ /* 0x000fc40000000000 */
[----:B------:R-:W-:Y:S01]  /*10910*/  IMAD.MOV R7, RZ, RZ, -R7 ;  /* 0x000000ffff077224 */ /* 0x000fe200078e0a07 */
[----:B------:R-:W-:Y:S01]  /*10920*/  STL [R1+0x2078], R29 ;  /* 0x0020781d01007387 */ /* 0x000fe20000100800 */
[--C-:B------:R-:W-:Y:S01]  /*10930*/  @!P2 IMAD.IADD R42, R42, 0x1, -R2.reuse ;  /* 0x000000012a2aa824 */ /* 0x100fe200078e0a02 */
[----:B------:R-:W-:Y:S01]  /*10940*/  IABS R48, R247 ;  /* 0x000000f700307213 */ /* 0x000fe20000000000 */
[----:B------:R-:W-:Y:S01]  /*10950*/  IMAD.HI.U32 R5, R4, R44, RZ ;  /* 0x0000002c04057227 */ /* 0x000fe200078e00ff */
[----:B------:R-:W-:Y:S02]  /*10960*/  STL [R1+0x207c], R31 ;  /* 0x00207c1f01007387 */ /* 0x000fe40000100800 */
[----:B------:R-:W-:Y:S01]  /*10970*/  ISETP.GT.U32.AND P2, PT, R2, R42, PT ;  /* 0x0000002a0200720c */ /* 0x000fe20003f44070 */
[----:B------:R-:W-:Y:S01]  /*10980*/  @!P0 IMAD.IADD R41, R41, 0x1, -R2 ;  /* 0x0000000129298824 */ /* 0x000fe200078e0a02 */
[----:B------:R-:W-:Y:S01]  /*10990*/  ISETP.GE.AND P0, PT, R238, RZ, PT ;  /* 0x000000ffee00720c */ /* 0x000fe20003f06270 */
[----:B------:R-:W-:Y:S01]  /*109a0*/  IMAD R46, R2, R7, R46 ;  /* 0x00000007022e7224 */ /* 0x000fe200078e022e */
[----:B------:R-:W-:Y:S01]  /*109b0*/  STL [R1+0x2080], R33 ;  /* 0x0020802101007387 */ /* 0x000fe20000100800 */
[----:B------:R-:W-:-:S02]  /*109c0*/  @!P4 IMAD.IADD R39, R39, 0x1, -R2 ;  /* 0x000000012727c824 */ /* 0x000fc400078e0a02 */
[----:B------:R-:W-:Y:S02]  /*109d0*/  IMAD.MOV R5, RZ, RZ, -R5 ;  /* 0x000000ffff057224 */ /* 0x000fe400078e0a05 */
[----:B------:R-:W-:-:S04]  /*109e0*/  IMAD.HI.U32 R7, R4, R48, RZ ;  /* 0x0000003004077227 */ /* 0x000fc800078e00ff */
[----:B------:R-:W-:Y:S01]  /*109f0*/  @!P1 IMAD.MOV R35, RZ, RZ, -R35 ;  /* 0x000000ffff239224 */ /* 0x000fe200078e0a23 */
[C---:B------:R-:W-:Y:S01]  /*10a00*/  ISETP.GT.U32.AND P1, PT, R2.reuse, R41, PT ;  /* 0x000000290200720c */ /* 0x040fe20003f24070 */
[----:B------:R-:W-:Y:S01]  /*10a10*/  @!P6 IMAD.MOV R39, RZ, RZ, -R39 ;  /* 0x000000ffff27e224 */ /* 0x000fe200078e0a27 */
[----:B------:R-:W-:Y:S01]  /*10a20*/  ISETP.GT.U32.AND P6, PT, R2, R46, PT ;  /* 0x0000002e0200720c */ /* 0x000fe20003fc4070 */
[----:B------:R-:W-:Y:S01]  /*10a30*/  @!P5 IMAD.IADD R37, R37, 0x1, -R2 ;  /* 0x000000012525d824 */ /* 0x000fe200078e0a02 */
[----:B------:R-:W-:Y:S01]  /*10a40*/  ISETP.GE.AND P5, PT, R236, RZ, PT ;  /* 0x000000ffec00720c */ /* 0x000fe20003fa6270 */
[----:B------:R-:W-:Y:S02]  /*10a50*/  VIADD R236, R3, 0xe7 ;  /* 0x000000e703ec7836 */ /* 0x000fe40000000000 */
[C---:B------:R-:W-:Y:S02]  /*10a60*/  IMAD R44, R2.reuse, R5, R44 ;  /* 0x00000005022c7224 */ /* 0x040fe400078e022c */
[----:B------:R-:W-:Y:S01]  /*10a70*/  IMAD.MOV R7, RZ, RZ, -R7 ;  /* 0x000000ffff077224 */ /* 0x000fe200078e0a07 */
[----:B------:R-:W-:Y:S01]  /*10a80*/  IABS R5, R236 ;  /* 0x000000ec00057213 */ /* 0x000fe20000000000 */
[----:B------:R-:W-:Y:S01]  /*10a90*/  @!P3 IMAD.MOV R37, RZ, RZ, -R37 ;  /* 0x000000ffff25b224 */ /* 0x000fe200078e0a25 */
[C---:B------:R-:W-:Y:S01]  /*10aa0*/  ISETP.GT.U32.AND P4, PT, R2.reuse, R44, PT ;  /* 0x0000002c0200720c */ /* 0x040fe20003f84070 */
[----:B------:R-:W-:Y:S01]  /*10ab0*/  IMAD R48, R2, R7, R48 ;  /* 0x0000000702307224 */ /* 0x000fe200078e0230 */
[----:B------:R-:W-:Y:S01]  /*10ac0*/  ISETP.GE.AND P3, PT, R244, RZ, PT ;  /* 0x000000fff400720c */ /* 0x000fe20003f66270 */
[----:B------:R-:W-:-:S02]  /*10ad0*/  @!P2 IMAD.IADD R42, R42, 0x1, -R2 ;  /* 0x000000012a2aa824 */ /* 0x000fc400078e0a02 */
[----:B------:R-:W-:Y:S01]  /*10ae0*/  IMAD.HI.U32 R7, R4, R5, RZ ;  /* 0x0000000504077227 */ /* 0x000fe200078e00ff */
[----:B------:R-:W-:-:S03]  /*10af0*/  ISETP.GT.U32.AND P2, PT, R2, R48, PT ;  /* 0x000000300200720c */ /* 0x000fc60003f44070 */
[--C-:B------:R-:W-:Y:S01]  /*10b00*/  @!P1 IMAD.IADD R41, R41, 0x1, -R2.reuse ;  /* 0x0000000129299824 */ /* 0x100fe200078e0a02 */
[----:B------:R-:W-:Y:S01]  /*10b10*/  ISETP.GE.AND P1, PT, R246, RZ, PT ;  /* 0x000000fff600720c */ /* 0x000fe20003f26270 */
[----:B------:R-:W-:Y:S02]  /*10b20*/  VIADD R244, R3, 0xe5 ;  /* 0x000000e503f47836 */ /* 0x000fe40000000000 */
[--C-:B------:R-:W-:Y:S02]  /*10b30*/  @!P6 IMAD.IADD R46, R46, 0x1, -R2.reuse ;  /* 0x000000012e2ee824 */ /* 0x100fe400078e0a02 */
[----:B------:R-:W-:Y:S01]  /*10b40*/  IMAD.MOV R7, RZ, RZ, -R7 ;  /* 0x000000ffff077224 */ /* 0x000fe200078e0a07 */
[----:B------:R-:W-:Y:S01]  /*10b50*/  IABS R54, R244 ;  /* 0x000000f400367213 */ /* 0x000fe20000000000 */
[----:B------:R-:W-:Y:S01]  /*10b60*/  @!P5 IMAD.MOV R41, RZ, RZ, -R41 ;  /* 0x000000ffff29d224 */ /* 0x000fe200078e0a29 */
[----:B------:R-:W-:Y:S01]  /*10b70*/  ISETP.GT.U32.AND P5, PT, R2, R46, PT ;  /* 0x0000002e0200720c */ /* 0x000fe20003fa4070 */
[----:B------:R-:W-:Y:S01]  /*10b80*/  @!P4 IMAD.IADD R44, R44, 0x1, -R2 ;  /* 0x000000012c2cc824 */ /* 0x000fe200078e0a02 */
[----:B------:R-:W-:Y:S01]  /*10b90*/  ISETP.GE.AND P4, PT, R247, RZ, PT ;  /* 0x000000fff700720c */ /* 0x000fe20003f86270 */
[----:B------:R-:W-:-:S02]  /*10ba0*/  IMAD R50, R2, R7, R5 ;  /* 0x0000000702327224 */ /* 0x000fc400078e0205 */
[----:B------:R-:W-:Y:S01]  /*10bb0*/  IMAD.HI.U32 R9, R4, R54, RZ ;  /* 0x0000003604097227 */ /* 0x000fe200078e00ff */
[----:B------:R-:W-:-:S03]  /*10bc0*/  ISETP.GT.U32.AND P6, PT, R2, R44, PT ;  /* 0x0000002c0200720c */ /* 0x000fc60003fc4070 */
[----:B------:R-:W-:Y:S02]  /*10bd0*/  @!P2 IMAD.IADD R48, R48, 0x1, -R2 ;  /* 0x000000013030a824 */ /* 0x000fe400078e0a02 */
[----:B------:R-:W-:Y:S01]  /*10be0*/  @!P0 IMAD.MOV R42, RZ, RZ, -R42 ;  /* 0x000000ffff2a8224 */ /* 0x000fe200078e0a2a */
[C---:B------:R-:W-:Y:S01]  /*10bf0*/  ISETP.GT.U32.AND P0, PT, R2.reuse, R50, PT ;  /* 0x000000320200720c */ /* 0x040fe20003f04070 */
[----:B------:R-:W-:Y:S01]  /*10c00*/  VIADD R238, R3, 0xe6 ;  /* 0x000000e603ee7836 */ /* 0x000fe20000000000 */
[----:B------:R-:W-:Y:S01]  /*10c10*/  ISETP.GT.U32.AND P2, PT, R2, R48, PT ;  /* 0x000000300200720c */ /* 0x000fe20003f44070 */
[----:B------:R-:W-:Y:S02]  /*10c20*/  IMAD.MOV R9, RZ, RZ, -R9 ;  /* 0x000000ffff097224 */ /* 0x000fe400078e0a09 */
[----:B------:R-:W-:Y:S01]  /*10c30*/  @!P5 IMAD.IADD R46, R46, 0x1, -R2 ;  /* 0x000000012e2ed824 */ /* 0x000fe200078e0a02 */
[----:B------:R-:W-:Y:S01]  /*10c40*/  IABS R52, R238 ;  /* 0x000000ee00347213 */ /* 0x000fe20000000000 */
[----:B------:R-:W-:-:S02]  /*10c50*/  IMAD R54, R2, R9, R54 ;  /* 0x0000000902367224 */ /* 0x000fc400078e0236 */
[C---:B------:R-:W-:Y:S02]  /*10c60*/  VIADD R246, R3.reuse, 0xe4 ;  /* 0x000000e403f67836 */ /* 0x040fe40000000000 */
[----:B------:R-:W-:Y:S02]  /*10c70*/  VIADD R247, R3, 0xe3 ;  /* 0x000000e303f77836 */ /* 0x000fe40000000000 */
[----:B------:R-:W-:Y:S01]  /*10c80*/  @!P1 IMAD.MOV R46, RZ, RZ, -R46 ;  /* 0x000000ffff2e9224 */ /* 0x000fe200078e0a2e */
[----:B------:R-:W-:Y:S01]  /*10c90*/  ISETP.GT.U32.AND P1, PT, R2, R54, PT ;  /* 0x000000360200720c */ /* 0x000fe20003f24070 */
[----:B------:R-:W-:Y:S01]  /*10ca0*/  IMAD.HI.U32 R5, R4, R52, RZ ;  /* 0x0000003404057227 */ /* 0x000fe200078e00ff */
[----:B------:R-:W-:Y:S02]  /*10cb0*/  IABS R56, R246 ;  /* 0x000000f600387213 */ /* 0x000fe40000000000 */
[----:B------:R-:W-:Y:S01]  /*10cc0*/  IABS R58, R247 ;  /* 0x000000f7003a7213 */ /* 0x000fe20000000000 */
[--C-:B------:R-:W-:Y:S01]  /*10cd0*/  @!P6 IMAD.IADD R44, R44, 0x1, -R2.reuse ;  /* 0x000000012c2ce824 */ /* 0x100fe200078e0a02 */
[----:B------:R-:W-:Y:S01]  /*10ce0*/  ISETP.GE.AND P6, PT, R236, RZ, PT ;  /* 0x000000ffec00720c */ /* 0x000fe20003fc6270 */
[----:B------:R-:W-:Y:S01]  /*10cf0*/  @!P0 IMAD.IADD R50, R50, 0x1, -R2 ;  /* 0x0000000132328824 */ /* 0x000fe200078e0a02 */
[----:B------:R-:W-:Y:S01]  /*10d00*/  ISETP.GE.AND P0, PT, R244, RZ, PT ;  /* 0x000000fff400720c */ /* 0x000fe20003f06270 */
[----:B------:R-:W-:-:S02]  /*10d10*/  IMAD.MOV R5, RZ, RZ, -R5 ;  /* 0x000000ffff057224 */ /* 0x000fc400078e0a05 */
[----:B------:R-:W-:Y:S01]  /*10d20*/  @!P2 IMAD.IADD R48, R48, 0x1, -R2 ;  /* 0x000000013030a824 */ /* 0x000fe200078e0a02 */
[----:B------:R-:W-:Y:S01]  /*10d30*/  ISETP.GE.AND P2, PT, R238, RZ, PT ;  /* 0x000000ffee00720c */ /* 0x000fe20003f46270 */
[----:B------:R-:W-:Y:S01]  /*10d40*/  @!P3 IMAD.MOV R44, RZ, RZ, -R44 ;  /* 0x000000ffff2cb224 */ /* 0x000fe200078e0a2c */
[C---:B------:R-:W-:Y:S01]  /*10d50*/  ISETP.GT.U32.AND P3, PT, R2.reuse, R50, PT ;  /* 0x000000320200720c */ /* 0x040fe20003f64070 */
[----:B------:R-:W-:Y:S02]  /*10d60*/  IMAD R52, R2, R5, R52 ;  /* 0x0000000502347224 */ /* 0x000fe400078e0234 */
[----:B------:R-:W-:-:S03]  /*10d70*/  IMAD.HI.U32 R7, R4, R56, RZ ;  /* 0x0000003804077227 */ /* 0x000fc600078e00ff */
[----:B------:R-:W-:Y:S01]  /*10d80*/  ISETP.GT.U32.AND P5, PT, R2, R52, PT ;  /* 0x000000340200720c */ /* 0x000fe20003fa4070 */
[----:B------:R-:W-:-:S04]  /*10d90*/  IMAD.HI.U32 R5, R4, R58, RZ ;  /* 0x0000003a04057227 */ /* 0x000fc800078e00ff */
[----:B------:R-:W-:Y:S02]  /*10da0*/  VIADD R238, R3, 0xe2 ;  /* 0x000000e203ee7836 */ /* 0x000fe40000000000 */
[----:B------:R-:W-:Y:S02]  /*10db0*/  IMAD.MOV R7, RZ, RZ, -R7 ;  /* 0x000000ffff077224 */ /* 0x000fe400078e0a07 */
[----:B------:R-:W-:Y:S01]  /*10dc0*/  IMAD.MOV R5, RZ, RZ, -R5 ;  /* 0x000000ffff057224 */ /* 0x000fe200078e0a05 */
[----:B------:R-:W-:Y:S01]  /*10dd0*/  IABS R60, R238 ;  /* 0x000000ee003c7213 */ /* 0x000fe20000000000 */
[----:B------:R-:W-:Y:S02]  /*10de0*/  @!P1 IMAD.IADD R54, R54, 0x1, -R2 ;  /* 0x0000000136369824 */ /* 0x000fe400078e0a02 */
[C---:B------:R-:W-:Y:S02]  /*10df0*/  IMAD R56, R2.reuse, R7, R56 ;  /* 0x0000000702387224 */ /* 0x040fe400078e0238 */
[C---:B------:R-:W-:Y:S01]  /*10e00*/  IMAD R58, R2.reuse, R5, R58 ;  /* 0x00000005023a7224 */ /* 0x040fe200078e023a */
[----:B------:R-:W-:Y:S01]  /*10e10*/  ISETP.GT.U32.AND P1, PT, R2, R54, PT ;  /* 0x000000360200720c */ /* 0x000fe20003f24070 */
[----:B------:R-:W-:-:S04]  /*10e20*/  IMAD.HI.U32 R5, R4, R60, RZ ;  /* 0x0000003c04057227 */ /* 0x000fc800078e00ff */
[----:B------:R-:W-:Y:S01]  /*10e30*/  @!P4 IMAD.MOV R48, RZ, RZ, -R48 ;  /* 0x000000ffff30c224 */ /* 0x000fe200078e0a30 */
[----:B------:R-:W-:Y:S01]  /*10e40*/  ISETP.GT.U32.AND P4, PT, R2, R56, PT ;  /* 0x000000380200720c */ /* 0x000fe20003f84070 */
[--C-:B------:R-:W-:Y:S01]  /*10e50*/  @!P3 IMAD.IADD R50, R50, 0x1, -R2.reuse ;  /* 0x000000013232b824 */ /* 0x100fe200078e0a02 */
[----:B------:R-:W-:Y:S01]  /*10e60*/  ISETP.GT.U32.AND P3, PT, R2, R58, PT ;  /* 0x0000003a0200720c */ /* 0x000fe20003f64070 */
[----:B------:R-:W-:Y:S02]  /*10e70*/  VIADD R236, R3, 0xe0 ;  /* 0x000000e003ec7836 */ /* 0x000fe40000000000 */
[----:B------:R-:W-:Y:S02]  /*10e80*/  IMAD.MOV R5, RZ, RZ, -R5 ;  /* 0x000000ffff057224 */ /* 0x000fe400078e0a05 */
[----:B------:R-:W-:Y:S01]  /*10e90*/  @!P5 IMAD.IADD R52, R52, 0x1, -R2 ;  /* 0x000000013434d824 */ /* 0x000fe200078e0a02 */
[----:B------:R-:W-:Y:S01]  /*10ea0*/  IABS R64, R236 ;  /* 0x000000ec00407213 */ /* 0x000fe20000000000 */
[----:B------:R-:W-:-:S02]  /*10eb0*/  IMAD R60, R2, R5, R60 ;  /* 0x00000005023c7224 */ /* 0x000fc400078e023c */
[----:B------:R-:W-:Y:S01]  /*10ec0*/  VIADD R244, R3, 0xe1 ;  /* 0x000000e103f47836 */ /* 0x000fe20000000000 */
[----:B------:R-:W-:Y:S01]  /*10ed0*/  ISETP.GT.U32.AND P5, PT, R2, R52, PT ;  /* 0x000000340200720c */ /* 0x000fe20003fa4070 */
[----:B------:R-:W-:Y:S01]  /*10ee0*/  @!P1 IMAD.IADD R54, R54, 0x1, -R2 ;  /* 0x0000000136369824 */ /* 0x000fe200078e0a02 */
[----:B------:R-:W-:Y:S01]  /*10ef0*/  ISETP.GT.U32.AND P1, PT, R2, R60, PT ;  /* 0x0000003c0200720c */ /* 0x000fe20003f24070 */
[----:B------:R-:W-:Y:S01]  /*10f00*/  IMAD.HI.U32 R5, R4, R64, RZ ;  /* 0x0000004004057227 */ /* 0x000fe200078e00ff */
[----:B------:R-:W-:-:S03]  /*10f10*/  IABS R62, R244 ;  /* 0x000000f4003e7213 */ /* 0x000fc60000000000 */
[--C-:B------:R-:W-:Y:S02]  /*10f20*/  @!P4 IMAD.IADD R56, R56, 0x1, -R2.reuse ;  /* 0x000000013838c824 */ /* 0x100fe400078e0a02 */
[----:B------:R-:W-:Y:S02]  /*10f30*/  @!P3 IMAD.IADD R58, R58, 0x1, -R2 ;  /* 0x000000013a3ab824 */ /* 0x000fe400078e0a02 */
[----:B------:R-:W-:Y:S01]  /*10f40*/  IMAD.MOV R5, RZ, RZ, -R5 ;  /* 0x000000ffff057224 */ /* 0x000fe200078e0a05 */
[----:B------:R-:W-:Y:S01]  /*10f50*/  ISETP.GT.U32.AND P4, PT, R2, R56, PT ;  /* 0x000000380200720c */ /* 0x000fe20003f84070 */
[----:B------:R-:W-:Y:S01]  /*10f60*/  IMAD.HI.U32 R7, R4, R62, RZ ;  /* 0x0000003e04077227 */ /* 0x000fe200078e00ff */
[----:B------:R-:W-:-:S03]  /*10f70*/  ISETP.GT.U32.AND P3, PT, R2, R58, PT ;  /* 0x0000003a0200720c */ /* 0x000fc60003f64070 */
[----:B------:R-:W-:Y:S02]  /*10f80*/  IMAD R64, R2, R5, R64 ;  /* 0x0000000502407224 */ /* 0x000fe400078e0240 */
[--C-:B------:R-:W-:Y:S01]  /*10f90*/  @!P5 IMAD.IADD R52, R52, 0x1, -R2.reuse ;  /* 0x000000013434d824 */ /* 0x100fe200078e0a02 */
[----:B------:R-:W-:Y:S01]  /*10fa0*/  ISETP.GE.AND P5, PT, R246, RZ, PT ;  /* 0x000000fff600720c */ /* 0x000fe20003fa6270 */
[----:B------:R-:W-:Y:S02]  /*10fb0*/  IMAD.MOV R7, RZ, RZ, -R7 ;  /* 0x000000ffff077224 */ /* 0x000fe400078e0a07 */
[----:B------:R-:W-:Y:S01]  /*10fc0*/  @!P1 IMAD.IADD R60, R60, 0x1, -R2 ;  /* 0x000000013c3c9824 */ /* 0x000fe200078e0a02 */
[C---:B------:R-:W-:Y:S01]  /*10fd0*/  ISETP.GT.U32.AND P1, PT, R2.reuse, R64, PT ;  /* 0x000000400200720c */ /* 0x040fe20003f24070 */
[----:B------:R-:W-:Y:S02]  /*10fe0*/  VIADD R246, R3, 0xdf ;  /* 0x000000df03f67836 */ /* 0x000fe40000000000 */
[----:B------:R-:W-:-:S02]  /*10ff0*/  IMAD R62, R2, R7, R62 ;  /* 0x00000007023e7224 */ /* 0x000fc400078e023e */
[--C-:B------:R-:W-:Y:S01]  /*11000*/  @!P4 IMAD.IADD R56, R56, 0x1, -R2.reuse ;  /* 0x000000013838c824 */ /* 0x100fe200078e0a02 */
[----:B------:R-:W-:Y:S01]  /*11010*/  IABS R66, R246 ;  /* 0x000000f600427213 */ /* 0x000fe20000000000 */
[----:B------:R-:W-:Y:S01]  /*11020*/  @!P3 IMAD.IADD R58, R58, 0x1, -R2 ;  /* 0x000000013a3ab824 */ /* 0x000fe200078e0a02 */
[----:B------:R-:W-:Y:S01]  /*11030*/  ISETP.GT.U32.AND P4, PT, R2, R62, PT ;  /* 0x0000003e0200720c */ /* 0x000fe20003f84070 */
[----:B------:R-:W-:Y:S01]  /*11040*/  @!P6 IMAD.MOV R50, RZ, RZ, -R50 ;  /* 0x000000ffff32e224 */ /* 0x000fe200078e0a32 */
[----:B------:R-:W-:Y:S01]  /*11050*/  ISETP.GE.AND P3, PT, R238, RZ, PT ;  /* 0x000000ffee00720c */ /* 0x000fe20003f66270 */
[----:B------:R-:W-:Y:S01]  /*11060*/  VIADD R238, R3, 0xdd ;  /* 0x000000dd03ee7836 */ /* 0x000fe20000000000 */
[----:B------:R-:W-:Y:S01]  /*11070*/  ISETP.GE.AND P6, PT, R247, RZ, PT ;  /* 0x000000fff700720c */ /* 0x000fe20003fc6270 */
[----:B------:R-:W-:-:S03]  /*11080*/  IMAD.HI.U32 R7, R4, R66, RZ ;  /* 0x0000004204077227 */ /* 0x000fc600078e00ff */
[----:B------:R-:W-:Y:S01]  /*11090*/  IABS R70, R238 ;  /* 0x000000ee00467213 */ /* 0x000fe20000000000 */
[----:B------:R-:W-:Y:S02]  /*110a0*/  VIADD R247, R3, 0xde ;  /* 0x000000de03f77836 */ /* 0x000fe40000000000 */
[----:B------:R-:W-:Y:S01]  /*110b0*/  @!P1 IMAD.IADD R64, R64, 0x1, -R2 ;  /* 0x0000000140409824 */ /* 0x000fe200078e0a02 */
[C---:B------:R-:W-:Y:S01]  /*110c0*/  ISETP.GT.U32.AND P1, PT, R2.reuse, R60, PT ;  /* 0x0000003c0200720c */ /* 0x040fe20003f24070 */
[----:B------:R-:W-:Y:S01]  /*110d0*/  IMAD.MOV R7, RZ, RZ, -R7 ;  /* 0x000000ffff077224 */ /* 0x000fe200078e0a07 */
[----:B------:R-:W-:Y:S01]  /*110e0*/  IABS R68, R247 ;  /* 0x000000f700447213 */ /* 0x000fe20000000000 */
[----:B------:R-:W-:Y:S01]  /*110f0*/  @!P0 IMAD.MOV R54, RZ, RZ, -R54 ;  /* 0x000000ffff368224 */ /* 0x000fe200078e0a36 */
[C---:B------:R-:W-:Y:S01]  /*11100*/  ISETP.GT.U32.AND P0, PT, R2.reuse, R64, PT ;  /* 0x000000400200720c */ /* 0x040fe20003f04070 */
[----:B------:R-:W-:Y:S02]  /*11110*/  IMAD R66, R2, R7, R66 ;  /* 0x0000000702427224 */ /* 0x000fe400078e0242 */
[----:B------:R-:W-:-:S04]  /*11120*/  IMAD.HI.U32 R7, R4, R70, RZ ;  /* 0x0000004604077227 */ /* 0x000fc800078e00ff */
[----:B------:R-:W-:Y:S01]  /*11130*/  @!P4 IMAD.IADD R62, R62, 0x1, -R2 ;  /* 0x000000013e3ec824 */ /* 0x000fe200078e0a02 */
[----:B------:R-:W-:Y:S01]  /*11140*/  ISETP.GE.AND P4, PT, R244, RZ, PT ;  /* 0x000000fff400720c */ /* 0x000fe20003f86270 */
[----:B------:R-:W-:-:S04]  /*11150*/  IMAD.HI.U32 R5, R4, R68, RZ ;  /* 0x0000004404057227 */ /* 0x000fc800078e00ff */
[----:B------:R-:W-:Y:S02]  /*11160*/  IMAD.MOV R7, RZ, RZ, -R7 ;  /* 0x000000ffff077224 */ /* 0x000fe400078e0a07 */
[----:B------:R-:W-:Y:S01]  /*11170*/  @!P2 IMAD.MOV R52, RZ, RZ, -R52 ;  /* 0x000000ffff34a224 */ /* 0x000fe200078e0a34 */
[C---:B------:R-:W-:Y:S01]  /*11180*/  ISETP.GT.U32.AND P2, PT, R2.reuse, R62, PT ;  /* 0x0000003e0200720c */ /* 0x040fe20003f44070 */
[----:B------:R-:W-:Y:S02]  /*11190*/  IMAD.MOV R5, RZ, RZ, -R5 ;  /* 0x000000ffff057224 */ /* 0x000fe400078e0a05 */
[----:B------:R-:W-:Y:S01]  /*111a0*/  @!P5 IMAD.MOV R56, RZ, RZ, -R56 ;  /* 0x000000ffff38d224 */ /* 0x000fe200078e0a38 */
[C---:B------:R-:W-:Y:S01]  /*111b0*/  ISETP.GT.U32.AND P5, PT, R2.reuse, R66, PT ;  /* 0x000000420200720c */ /* 0x040fe20003fa4070 */
[C---:B------:R-:W-:Y:S02]  /*111c0*/  IMAD R70, R2.reuse, R7, R70 ;  /* 0x0000000702467224 */ /* 0x040fe400078e0246 */
[----:B------:R-:W-:-:S02]  /*111d0*/  IMAD R68, R2, R5, R68 ;  /* 0x0000000502447224 */ /* 0x000fc400078e0244 */
[--C-:B------:R-:W-:Y:S01]  /*111e0*/  @!P0 IMAD.IADD R64, R64, 0x1, -R2.reuse ;  /* 0x0000000140408824 */ /* 0x100fe200078e0a02 */
[----:B------:R-:W-:Y:S01]  /*111f0*/  ISETP.GT.U32.AND P0, PT, R2, R70, PT ;  /* 0x000000460200720c */ /* 0x000fe20003f04070 */
[C---:B------:R-:W-:Y:S02]  /*11200*/  VIADD R244, R3.reuse, 0xdc ;  /* 0x000000dc03f47836 */ /* 0x040fe40000000000 */
[--C-:B------:R-:W-:Y:S01]  /*11210*/  @!P1 IMAD.IADD R60, R60, 0x1, -R2.reuse ;  /* 0x000000013c3c9824 */ /* 0x100fe200078e0a02 */
[----:B------:R-:W-:Y:S01]  /*11220*/  ISETP.GT.U32.AND P1, PT, R2, R68, PT ;  /* 0x000000440200720c */ /* 0x000fe20003f24070 */
[--C-:B------:R-:W-:Y:S01]  /*11230*/  @!P2 IMAD.IADD R62, R62, 0x1, -R2.reuse ;  /* 0x000000013e3ea824 */ /* 0x100fe200078e0a02 */
[----:B------:R-:W-:Y:S01]  /*11240*/  IABS R5, R244 ;  /* 0x000000f400057213 */ /* 0x000fe20000000000 */
[----:B------:R-:W-:Y:S01]  /*11250*/  @!P5 IMAD.IADD R66, R66, 0x1, -R2 ;  /* 0x000000014242d824 */ /* 0x000fe200078e0a02 */
[----:B------:R-:W-:Y:S01]  /*11260*/  ISETP.GE.AND P2, PT, R246, RZ, PT ;  /* 0x000000fff600720c */ /* 0x000fe20003f46270 */
[----:B------:R-:W-:-:S02]  /*11270*/  VIADD R246, R3, 0xdb ;  /* 0x000000db03f67836 */ /* 0x000fc40000000000 */
[----:B------:R-:W-:Y:S01]  /*11280*/  IMAD.HI.U32 R7, R4, R5, RZ ;  /* 0x0000000504077227 */ /* 0x000fe200078e00ff */
[----:B------:R-:W-:Y:S02]  /*11290*/  ISETP.GT.U32.AND P5, PT, R2, R66, PT ;  /* 0x000000420200720c */ /* 0x000fe40003fa4070 */
[----:B------:R-:W-:Y:S01]  /*112a0*/  IABS R73, R246 ;  /* 0x000000f600497213 */ /* 0x000fe20000000000 */
[--C-:B------:R-:W-:Y:S02]  /*112b0*/  @!P0 IMAD.IADD R70, R70, 0x1, -R2.reuse ;  /* 0x0000000146468824 */ /* 0x100fe400078e0a02 */
[----:B------:R-:W-:Y:S02]  /*112c0*/  IMAD.MOV R72, RZ, RZ, -R7 ;  /* 0x000000ffff487224 */ /* 0x000fe400078e0a07 */
[----:B------:R-:W-:Y:S01]  /*112d0*/  @!P1 IMAD.IADD R68, R68, 0x1, -R2 ;  /* 0x0000000144449824 */ /* 0x000fe200078e0a02 */
[----:B------:R-:W-:Y:S01]  /*112e0*/  ISETP.GE.AND P1, PT, R238, RZ, PT ;  /* 0x000000ffee00720c */ /* 0x000fe20003f26270 */
[----:B------:R-:W-:Y:S01]  /*112f0*/  @!P4 IMAD.MOV R62, RZ, RZ, -R62 ;  /* 0x000000ffff3ec224 */ /* 0x000fe200078e0a3e */
[C---:B------:R-:W-:Y:S01]  /*11300*/  ISETP.GT.U32.AND P4, PT, R2.reuse, R70, PT ;  /* 0x000000460200720c */ /* 0x040fe20003f84070 */
[C---:B------:R-:W-:Y:S01]  /*11310*/  IMAD R72, R2.reuse, R72, R5 ;  /* 0x0000004802487224 */ /* 0x040fe200078e0205 */
[----:B------:R-:W-:Y:S01]  /*11320*/  ISETP.GT.U32.AND P0, PT, R2, R68, PT ;  /* 0x000000440200720c */ /* 0x000fe20003f04070 */
[----:B------:R-:W-:-:S04]  /*11330*/  IMAD.HI.U32 R5, R4, R73, RZ ;  /* 0x0000004904057227 */ /* 0x000fc800078e00ff */
[----:B------:R-:W-:Y:S02]  /*11340*/  IMAD.MOV R5, RZ, RZ, -R5 ;  /* 0x000000ffff057224 */ /* 0x000fe400078e0a05 */
[----:B------:R-:W-:Y:S01]  /*11350*/  @!P3 IMAD.MOV R60, RZ, RZ, -R60 ;  /* 0x000000ffff3cb224 */ /* 0x000fe200078e0a3c */
[----:B------:R-:W-:Y:S01]  /*11360*/  ISETP.GE.AND P3, PT, R247, RZ, PT ;  /* 0x000000fff700720c */ /* 0x000fe20003f66270 */
[--C-:B------:R-:W-:Y:S01]  /*11370*/  @!P5 IMAD.IADD R66, R66, 0x1, -R2.reuse ;  /* 0x000000014242d824 */ /* 0x100fe200078e0a02 */
[C---:B------:R-:W-:Y:S01]  /*11380*/  ISETP.GT.U32.AND P5, PT, R2.reuse, R72, PT ;  /* 0x000000480200720c */ /* 0x040fe20003fa4070 */
[----:B------:R-:W-:Y:S02]  /*11390*/  IMAD R73, R2, R5, R73 ;  /* 0x0000000502497224 */ /* 0x000fe400078e0249 */
[----:B------:R-:W-:Y:S02]  /*113a0*/  VIADD R247, R3, 0xda ;  /* 0x000000da03f77836 */ /* 0x000fe40000000000 */
[--C-:B------:R-:W-:Y:S01]  /*113b0*/  @!P4 IMAD.IADD R70, R70, 0x1, -R2.reuse ;  /* 0x000000014646c824 */ /* 0x100fe200078e0a02 */
[----:B------:R-:W-:Y:S01]  /*113c0*/  ISETP.GT.U32.AND P4, PT, R2, R73, PT ;  /* 0x000000490200720c */ /* 0x000fe20003f84070 */
[----:B------:R-:W-:Y:S01]  /*113d0*/  @!P0 IMAD.IADD R68, R68, 0x1, -R2 ;  /* 0x0000000144448824 */ /* 0x000fe200078e0a02 */
[----:B------:R-:W-:Y:S01]  /*113e0*/  IABS R7, R247 ;  /* 0x000000f700077213 */ /* 0x000fe20000000000 */
[----:B------:R-:W-:Y:S01]  /*113f0*/  @!P6 IMAD.MOV R58, RZ, RZ, -R58 ;  /* 0x000000ffff3ae224 */ /* 0x000fe200078e0a3a */
[----:B------:R-:W-:Y:S01]  /*11400*/  ISETP.GE.AND P0, PT, R247, RZ, PT ;  /* 0x000000fff700720c */ /* 0x000fe20003f06270 */
[----:B------:R-:W-:Y:S01]  /*11410*/  VIADD R247, R3, 0xd9 ;  /* 0x000000d903f77836 */ /* 0x000fe20000000000 */
[----:B------:R-:W-:Y:S01]  /*11420*/  ISETP.GE.AND P6, PT, R236, RZ, PT ;  /* 0x000000ffec00720c */ /* 0x000fe20003fc6270 */
[----:B------:R-:W-:-:S03]  /*11430*/  IMAD.HI.U32 R9, R4, R7, RZ ;  /* 0x0000000704097227 */ /* 0x000fc600078e00ff */
[----:B------:R-:W-:Y:S01]  /*11440*/  IABS R77, R247 ;  /* 0x000000f7004d7213 */ /* 0x000fe20000000000 */
[--C-:B------:R-:W-:Y:S01]  /*11450*/  @!P5 IMAD.IADD R72, R72, 0x1, -R2.reuse ;  /* 0x000000014848d824 */ /* 0x100fe200078e0a02 */
[----:B------:R-:W-:Y:S01]  /*11460*/  ISETP.GE.AND P5, PT, R247, RZ, PT ;  /* 0x000000fff700720c */ /* 0x000fe20003fa6270 */
[----:B------:R-:W-:Y:S02]  /*11470*/  IMAD.MOV R9, RZ, RZ, -R9 ;  /* 0x000000ffff097224 */ /* 0x000fe400078e0a09 */
[----:B------:R-:W-:Y:S01]  /*11480*/  @!P4 IMAD.IADD R73, R73, 0x1, -R2 ;  /* 0x000000014949c824 */ /* 0x000fe200078e0a02 */
[C---:B------:R-:W-:Y:S01]  /*11490*/  ISETP.GT.U32.AND P4, PT, R2.reuse, R72, PT ;  /* 0x000000480200720c */ /* 0x040fe20003f84070 */
[----:B------:R-:W-:Y:S02]  /*114a0*/  IMAD R75, R2, R9, R7 ;  /* 0x00000009024b7224 */ /* 0x000fe400078e0207 */
[----:B------:R-:W-:-:S04]  /*114b0*/  IMAD.HI.U32 R7, R4, R77, RZ ;  /* 0x0000004d04077227 */ /* 0x000fc800078e00ff */
[C---:B------:R-:W-:Y:S02]  /*114c0*/  VIADD R238, R3.reuse, 0xd8 ;  /* 0x000000d803ee7836 */ /* 0x040fe40000000000 */
[----:B------:R-:W-:Y:S02]  /*114d0*/  IMAD.MOV R7, RZ, RZ, -R7 ;  /* 0x000000ffff077224 */ /* 0x000fe400078e0a07 */
[----:B------:R-:W-:Y:S01]  /*114e0*/  @!P1 IMAD.MOV R70, RZ, RZ, -R70 ;  /* 0x000000ffff469224 */ /* 0x000fe200078e0a46 */
[----:B------:R-:W-:Y:S01]  /*114f0*/  IABS R79, R238 ;  /* 0x000000ee004f7213 */ /* 0x000fe20000000000 */
[C---:B------:R-:W-:Y:S01]  /*11500*/  IMAD R77, R2.reuse, R7, R77 ;  /* 0x00000007024d7224 */ /* 0x040fe200078e024d */
[----:B------:R-:W-:Y:S01]  /*11510*/  ISETP.GT.U32.AND P1, PT, R2, R75, PT ;  /* 0x0000004b0200720c */ /* 0x000fe20003f24070 */
[----:B------:R-:W-:Y:S02]  /*11520*/  @!P4 IMAD.IADD R72, R72, 0x1, -R2 ;  /* 0x000000014848c824 */ /* 0x000fe400078e0a02 */
[----:B------:R-:W-:Y:S01]  /*11530*/  VIADD R236, R3, 0xd6 ;  /* 0x000000d603ec7836 */ /* 0x000fe20000000000 */
[----:B------:R-:W-:Y:S01]  /*11540*/  ISETP.GT.U32.AND P4, PT, R2, R77, PT ;  /* 0x0000004d0200720c */ /* 0x000fe20003f84070 */
[----:B------:R-:W-:-:S03]  /*11550*/  IMAD.HI.U32 R5, R4, R79, RZ ;  /* 0x0000004f04057227 */ /* 0x000fc600078e00ff */
[----:B------:R-:W-:Y:S01]  /*11560*/  IABS R83, R236 ;  /* 0x000000ec00537213 */ /* 0x000fe20000000000 */
[----:B------:R-:W-:Y:S01]  /*11570*/  @!P3 IMAD.MOV R68, RZ, RZ, -R68 ;  /* 0x000000ffff44b224 */ /* 0x000fe200078e0a44 */
[----:B------:R-:W-:Y:S01]  /*11580*/  ISETP.GT.U32.AND P3, PT, R2, R73, PT ;  /* 0x000000490200720c */ /* 0x000fe20003f64070 */
[----:B------:R-:W-:Y:S01]  /*11590*/  @!P6 IMAD.MOV R64, RZ, RZ, -R64 ;  /* 0x000000ffff40e224 */ /* 0x000fe200078e0a40 */
[----:B------:R-:W-:Y:S01]  /*115a0*/  ISETP.GE.AND P6, PT, R244, RZ, PT ;  /* 0x000000fff400720c */ /* 0x000fe20003fc6270 */
[----:B------:R-:W-:Y:S02]  /*115b0*/  IMAD.MOV R5, RZ, RZ, -R5 ;  /* 0x000000ffff057224 */ /* 0x000fe400078e0a05 */
[----:B------:R-:W-:Y:S01]  /*115c0*/  @!P2 IMAD.MOV R66, RZ, RZ, -R66 ;  /* 0x000000ffff42a224 */ /* 0x000fe200078e0a42 */
[----:B------:R-:W-:Y:S01]  /*115d0*/  ISETP.GE.AND P2, PT, R246, RZ, PT ;  /* 0x000000fff600720c */ /* 0x000fe20003f46270 */
[C---:B------:R-:W-:Y:S02]  /*115e0*/  VIADD R244, R3.reuse, 0xd7 ;  /* 0x000000d703f47836 */ /* 0x040fe40000000000 */
[----:B------:R-:W-:-:S02]  /*115f0*/  VIADD R246, R3, 0xd5 ;  /* 0x000000d503f67836 */ /* 0x000fc40000000000 */
[----:B------:R-:W-:Y:S01]  /*11600*/  IMAD R79, R2, R5, R79 ;  /* 0x00000005024f7224 */ /* 0x000fe200078e024f */
[----:B------:R-:W-:Y:S01]  /*11610*/  IABS R81, R244 ;  /* 0x000000f400517213 */ /* 0x000fe20000000000 */
[----:B------:R-:W-:Y:S01]  /*11620*/  @!P1 IMAD.IADD R75, R75, 0x1, -R2 ;  /* 0x000000014b4b9824 */ /* 0x000fe200078e0a02 */
[----:B------:R-:W-:Y:S01]  /*11630*/  IABS R85, R246 ;  /* 0x000000f600557213 */ /* 0x000fe20000000000 */
[----:B------:R-:W-:Y:S01]  /*11640*/  IMAD.HI.U32 R5, R4, R83, RZ ;  /* 0x0000005304057227 */ /* 0x000fe200078e00ff */
[----:B------:R-:W-:-:S03]  /*11650*/  ISETP.GE.AND P1, PT, R238, RZ, PT ;  /* 0x000000ffee00720c */ /* 0x000fc60003f26270 */
[--C-:B------:R-:W-:Y:S01]  /*11660*/  @!P4 IMAD.IADD R77, R77, 0x1, -R2.reuse ;  /* 0x000000014d4dc824 */ /* 0x100fe200078e0a02 */
[C---:B------:R-:W-:Y:S01]  /*11670*/  ISETP.GT.U32.AND P4, PT, R2.reuse, R75, PT ;  /* 0x0000004b0200720c */ /* 0x040fe20003f84070 */
[----:B------:R-:W-:Y:S02]  /*11680*/  IMAD.MOV R5, RZ, RZ, -R5 ;  /* 0x000000ffff057224 */ /* 0x000fe400078e0a05 */
[----:B------:R-:W-:Y:S01]  /*11690*/  @!P3 IMAD.IADD R73, R73, 0x1, -R2 ;  /* 0x000000014949b824 */ /* 0x000fe200078e0a02 */
[C---:B------:R-:W-:Y:S01]  /*116a0*/  ISETP.GT.U32.AND P3, PT, R2.reuse, R79, PT ;  /* 0x0000004f0200720c */ /* 0x040fe20003f64070 */
[----:B------:R-:W-:Y:S01]  /*116b0*/  @!P6 IMAD.MOV R72, RZ, RZ, -R72 ;  /* 0x000000ffff48e224 */ /* 0x000fe200078e0a48 */
[C---:B------:R-:W-:Y:S01]  /*116c0*/  ISETP.GT.U32.AND P6, PT, R2.reuse, R77, PT ;  /* 0x0000004d0200720c */ /* 0x040fe20003fc4070 */
[----:B------:R-:W-:Y:S02]  /*116d0*/  IMAD R83, R2, R5, R83 ;  /* 0x0000000502537224 */ /* 0x000fe400078e0253 */
[----:B------:R-:W-:-:S04]  /*116e0*/  IMAD.HI.U32 R7, R4, R81, RZ ;  /* 0x0000005104077227 */ /* 0x000fc800078e00ff */
[----:B------:R-:W-:-:S04]  /*116f0*/  IMAD.HI.U32 R5, R4, R85, RZ ;  /* 0x0000005504057227 */ /* 0x000fc800078e00ff */
[----:B------:R-:W-:Y:S02]  /*11700*/  IMAD.MOV R7, RZ, RZ, -R7 ;  /* 0x000000ffff077224 */ /* 0x000fe400078e0a07 */
[----:B------:R-:W-:Y:S02]  /*11710*/  IMAD.MOV R5, RZ, RZ, -R5 ;  /* 0x000000ffff057224 */ /* 0x000fe400078e0a05 */
[C---:B------:R-:W-:Y:S02]  /*11720*/  IMAD R81, R2.reuse, R7, R81 ;  /* 0x0000000702517224 */ /* 0x040fe400078e0251 */
[C---:B------:R-:W-:Y:S02]  /*11730*/  IMAD R85, R2.reuse, R5, R85 ;  /* 0x0000000502557224 */ /* 0x040fe400078e0255 */
[----:B------:R-:W-:Y:S01]  /*11740*/  @!P4 IMAD.IADD R75, R75, 0x1, -R2 ;  /* 0x000000014b4bc824 */ /* 0x000fe200078e0a02 */
[----:B------:R-:W-:Y:S01]  /*11750*/  ISETP.GT.U32.AND P4, PT, R2, R83, PT ;  /* 0x000000530200720c */ /* 0x000fe20003f84070 */
[----:B------:R-:W-:-:S02]  /*11760*/  VIADD R247, R3, 0xd4 ;  /* 0x000000d403f77836 */ /* 0x000fc40000000000 */
[--C-:B------:R-:W-:Y:S02]  /*11770*/  @!P3 IMAD.IADD R79, R79, 0x1, -R2.reuse ;  /* 0x000000014f4fb824 */ /* 0x100fe400078e0a02 */
[----:B------:R-:W-:Y:S01]  /*11780*/  @!P2 IMAD.MOV R73, RZ, RZ, -R73 ;  /* 0x000000ffff49a224 */ /* 0x000fe200078e0a49 */
[C---:B------:R-:W-:Y:S01]  /*11790*/  ISETP.GT.U32.AND P2, PT, R2.reuse, R81, PT ;  /* 0x000000510200720c */ /* 0x040fe20003f44070 */
[--C-:B------:R-:W-:Y:S01]  /*117a0*/  @!P6 IMAD.IADD R77, R77, 0x1, -R2.reuse ;  /* 0x000000014d4de824 */ /* 0x100fe200078e0a02 */
[C---:B------:R-:W-:Y:S01]  /*117b0*/  ISETP.GT.U32.AND P6, PT, R2.reuse, R85, PT ;  /* 0x000000550200720c */ /* 0x040fe20003fc4070 */
[----:B------:R-:W-:Y:S01]  /*117c0*/  VIADD R238, R3, 0xd3 ;  /* 0x000000d303ee7836 */ /* 0x000fe20000000000 */
[----:B------:R-:W-:Y:S01]  /*117d0*/  IABS R87, R247 ;  /* 0x000000f700577213 */ /* 0x000fe20000000000 */
[----:B------:R-:W-:Y:S01]  /*117e0*/  @!P0 IMAD.MOV R75, RZ, RZ, -R75 ;  /* 0x000000ffff4b8224 */ /* 0x000fe200078e0a4b */
[----:B------:R-:W-:Y:S01]  /*117f0*/  ISETP.GT.U32.AND P3, PT, R2, R79, PT ;  /* 0x0000004f0200720c */ /* 0x000fe20003f64070 */
[----:B------:R-:W-:Y:S01]  /*11800*/  @!P4 IMAD.IADD R83, R83, 0x1, -R2 ;  /* 0x000000015353c824 */ /* 0x000fe200078e0a02 */
[----:B------:R-:W-:Y:S01]  /*11810*/  IABS R89, R238 ;  /* 0x000000ee00597213 */ /* 0x000fe20000000000 */
[----:B------:R-:W-:Y:S01]  /*11820*/  IMAD.HI.U32 R7, R4, R87, RZ ;  /* 0x0000005704077227 */ /* 0x000fe200078e00ff */
[----:B------:R0:W-:Y:S03]  /*11830*/  STL.64 [R1+0x2088], R72 ;  /* 0x0020884801007387 */ /* 0x0001e60000100a00 */
[----:B------:R-:W-:-:S02]  /*11840*/  IMAD.MOV R7, RZ, RZ, -R7 ;  /* 0x000000ffff077224 */ /* 0x000fc400078e0a07 */
[--C-:B------:R-:W-:Y:S01]  /*11850*/  @!P2 IMAD.IADD R81, R81, 0x1, -R2.reuse ;  /* 0x000000015151a824 */ /* 0x100fe200078e0a02 */
[----:B------:R-:W-:Y:S01]  /*11860*/  ISETP.GE.AND P2, PT, R236, RZ, PT ;  /* 0x000000ffec00720c */ /* 0x000fe20003f46270 */
[--C-:B------:R-:W-:Y:S01]  /*11870*/  @!P6 IMAD.IADD R85, R85, 0x1, -R2.reuse ;  /* 0x000000015555e824 */ /* 0x100fe200078e0a02 */
[----:B------:R-:W-:Y:S01]  /*11880*/  ISETP.GT.U32.AND P6, PT, R2, R83, PT ;  /* 0x000000530200720c */ /* 0x000fe20003fc4070 */
[----:B------:R-:W-:Y:S01]  /*11890*/  @!P3 IMAD.IADD R79, R79, 0x1, -R2 ;  /* 0x000000014f4fb824 */ /* 0x000fe200078e0a02 */
[----:B------:R-:W-:Y:S01]  /*118a0*/  ISETP.GE.AND P3, PT, R244, RZ, PT ;  /* 0x000000fff400720c */ /* 0x000fe20003f66270 */
[----:B------:R-:W-:Y:S01]  /*118b0*/  IMAD.HI.U32 R5, R4, R89, RZ ;  /* 0x0000005904057227 */ /* 0x000fe200078e00ff */
[C---:B------:R-:W-:Y:S01]  /*118c0*/  ISETP.GT.U32.AND P4, PT, R2.reuse, R81, PT ;  /* 0x000000510200720c */ /* 0x040fe20003f84070 */
[----:B0-----:R-:W0:Y:S01]  /*118d0*/  LDC.64 R72, c[0x0][0x218] ;  /* 0x00008600ff487b82 */ /* 0x001e220000000a00 */
[C---:B------:R-:W-:Y:S01]  /*118e0*/  ISETP.GT.U32.AND P0, PT, R2.reuse, R85, PT ;  /* 0x000000550200720c */ /* 0x040fe20003f04070 */
[----:B------:R-:W-:-:S02]  /*118f0*/  IMAD R87, R2, R7, R87 ;  /* 0x0000000702577224 */ /* 0x000fc400078e0257 */
        /* <DEDUP_REMOVED lines=8> */
[----:B------:R-:W-:Y:S01]  /*11980*/  @!P6 IMAD.IADD R83, R83, 0x1, -R2 ;  /* 0x000000015353e824 */ /* 0x000fe200078e0a02 */
[----:B------:R-:W-:Y:S01]  /*11990*/  ISETP.GT.U32.AND P6, PT, R2, R89, PT ;  /* 0x000000590200720c */ /* 0x000fe20003fc4070 */
[----:B------:R-:W-:-:S02]  /*119a0*/  VIADD R246, R3, 0xd1 ;  /* 0x000000d103f67836 */ /* 0x000fc40000000000 */
[----:B------:R-:W-:-:S03]  /*119b0*/  IMAD.HI.U32 R5, R4, R90, RZ ;  /* 0x0000005a04057227 */ /* 0x000fc600078e00ff */
[----:B------:R-:W-:Y:S01]  /*119c0*/  IABS R92, R246 ;  /* 0x000000f6005c7213 */ /* 0x000fe20000000000 */
[--C-:B------:R-:W-:Y:S01]  /*119d0*/  @!P4 IMAD.IADD R81, R81, 0x1, -R2.reuse ;  /* 0x000000015151c824 */ /* 0x100fe200078e0a02 */
[----:B------:R-:W-:Y:S01]  /*119e0*/  ISETP.GE.AND P4, PT, R247, RZ, PT ;  /* 0x000000fff700720c */ /* 0x000fe20003f86270 */
[----:B------:R-:W-:Y:S02]  /*119f0*/  VIADD R247, R3, 0xd0 ;  /* 0x000000d003f77836 */ /* 0x000fe40000000000 */
[----:B------:R-:W-:Y:S02]  /*11a00*/  IMAD.MOV R5, RZ, RZ, -R5 ;  /* 0x000000ffff057224 */ /* 0x000fe400078e0a05 */
[----:B------:R-:W-:Y:S01]  /*11a10*/  @!P1 IMAD.IADD R87, R87, 0x1, -R2 ;  /* 0x0000000157579824 */ /* 0x000fe200078e0a02 */
[----:B------:R-:W-:Y:S01]  /*11a20*/  IABS R93, R247 ;  /* 0x000000f7005d7213 */ /* 0x000fe20000000000 */
[----:B------:R-:W-:Y:S01]  /*11a30*/  IMAD R90, R2, R5, R90 ;  /* 0x00000005025a7224 */ /* 0x000fe200078e025a */
[----:B------:R-:W-:Y:S01]  /*11a40*/  ISETP.GE.AND P1, PT, R244, RZ, PT ;  /* 0x000000fff400720c */ /* 0x000fe20003f26270 */
[----:B------:R-:W-:Y:S01]  /*11a50*/  @!P3 IMAD.MOV R81, RZ, RZ, -R81 ;  /* 0x000000ffff51b224 */ /* 0x000fe200078e0a51 */
[----:B------:R-:W-:Y:S01]  /*11a60*/  ISETP.GT.U32.AND P3, PT, R2, R87, PT ;  /* 0x000000570200720c */ /* 0x000fe20003f64070 */
[----:B------:R-:W-:-:S04]  /*11a70*/  IMAD.HI.U32 R5, R4, R92, RZ ;  /* 0x0000005c04057227 */ /* 0x000fc800078e00ff */
[--C-:B------:R-:W-:Y:S01]  /*11a80*/  @!P0 IMAD.IADD R85, R85, 0x1, -R2.reuse ;  /* 0x0000000155558824 */ /* 0x100fe200078e0a02 */
[----:B------:R-:W-:Y:S01]  /*11a90*/  ISETP.GE.AND P0, PT, R238, RZ, PT ;  /* 0x000000ffee00720c */ /* 0x000fe20003f06270 */
[----:B------:R-:W-:Y:S01]  /*11aa0*/  @!P6 IMAD.IADD R89, R89, 0x1, -R2 ;  /* 0x000000015959e824 */ /* 0x000fe200078e0a02 */
[----:B------:R-:W-:Y:S01]  /*11ab0*/  ISETP.GT.U32.AND P6, PT, R2, R90, PT ;  /* 0x0000005a0200720c */ /* 0x000fe20003fc4070 */
[----:B------:R-:W-:Y:S02]  /*11ac0*/  VIADD R238, R3, 0xcf ;  /* 0x000000cf03ee7836 */ /* 0x000fe40000000000 */
[----:B------:R-:W-:-:S03]  /*11ad0*/  IMAD.HI.U32 R7, R4, R93, RZ ;  /* 0x0000005d04077227 */ /* 0x000fc600078e00ff */
[----:B------:R-:W-:Y:S01]  /*11ae0*/  IABS R95, R238 ;  /* 0x000000ee005f7213 */ /* 0x000fe20000000000 */
[----:B------:R-:W-:Y:S02]  /*11af0*/  IMAD.MOV R5, RZ, RZ, -R5 ;  /* 0x000000ffff057224 */ /* 0x000fe400078e0a05 */
[----:B------:R-:W-:Y:S01]  /*11b00*/  @!P2 IMAD.MOV R83, RZ, RZ, -R83 ;  /* 0x000000ffff53a224 */ /* 0x000fe200078e0a53 */
[C---:B------:R-:W-:Y:S01]  /*11b10*/  ISETP.GT.U32.AND P2, PT, R2.reuse, R89, PT ;  /* 0x000000590200720c */ /* 0x040fe20003f44070 */
[----:B------:R-:W-:Y:S02]  /*11b20*/  IMAD.MOV R7, RZ, RZ, -R7 ;  /* 0x000000ffff077224 */ /* 0x000fe400078e0a07 */
[C---:B------:R-:W-:Y:S02]  /*11b30*/  IMAD R92, R2.reuse, R5, R92 ;  /* 0x00000005025c7224 */ /* 0x040fe400078e025c */
[C---:B------:R-:W-:Y:S02]  /*11b40*/  IMAD R93, R2.reuse, R7, R93 ;  /* 0x00000007025d7224 */ /* 0x040fe400078e025d */
[----:B------:R-:W-:Y:S01]  /*11b50*/  @!P3 IMAD.IADD R87, R87, 0x1, -R2 ;  /* 0x000000015757b824 */ /* 0x000fe200078e0a02 */
[----:B------:R-:W-:Y:S01]  /*11b60*/  ISETP.GT.U32.AND P3, PT, R2, R92, PT ;  /* 0x0000005c0200720c */ /* 0x000fe20003f64070 */
[----:B------:R-:W-:-:S04]  /*11b70*/  IMAD.HI.U32 R5, R4, R95, RZ ;  /* 0x0000005f04057227 */ /* 0x000fc800078e00ff */
[--C-:B------:R-:W-:Y:S01]  /*11b80*/  @!P6 IMAD.IADD R90, R90, 0x1, -R2.reuse ;  /* 0x000000015a5ae824 */ /* 0x100fe200078e0a02 */
[C---:B------:R-:W-:Y:S01]  /*11b90*/  ISETP.GT.U32.AND P6, PT, R2.reuse, R93, PT ;  /* 0x0000005d0200720c */ /* 0x040fe20003fc4070 */
[----:B------:R-:W-:Y:S02]  /*11ba0*/  IMAD.MOV R5, RZ, RZ, -R5 ;  /* 0x000000ffff057224 */ /* 0x000fe400078e0a05 */
[----:B------:R-:W-:Y:S01]  /*11bb0*/  @!P2 IMAD.IADD R89, R89, 0x1, -R2 ;  /* 0x000000015959a824 */ /* 0x000fe200078e0a02 */
[----:B------:R-:W-:Y:S01]  /*11bc0*/  ISETP.GE.AND P2, PT, R247, RZ, PT ;  /* 0x000000fff700720c */ /* 0x000fe20003f46270 */
[----:B------:R-:W-:Y:S02]  /*11bd0*/  IMAD R95, R2, R5, R95 ;  /* 0x00000005025f7224 */ /* 0x000fe400078e025f */
[C---:B------:R-:W-:Y:S02]  /*11be0*/  VIADD R236, R3.reuse, 0xce ;  /* 0x000000ce03ec7836 */ /* 0x040fe40000000000 */
[----:B------:R-:W-:-:S02]  /*11bf0*/  VIADD R244, R3, 0xcd ;  /* 0x000000cd03f47836 */ /* 0x000fc40000000000 */
[--C-:B------:R-:W-:Y:S01]  /*11c00*/  @!P3 IMAD.IADD R92, R92, 0x1, -R2.reuse ;  /* 0x000000015c5cb824 */ /* 0x100fe200078e0a02 */
[----:B------:R-:W-:Y:S01]  /*11c10*/  IABS R97, R236 ;  /* 0x000000ec00617213 */ /* 0x000fe20000000000 */
[----:B------:R-:W-:Y:S01]  /*11c20*/  @!P0 IMAD.MOV R89, RZ, RZ, -R89 ;  /* 0x000000ffff598224 */ /* 0x000fe200078e0a59 */
[C---:B------:R-:W-:Y:S01]  /*11c30*/  ISETP.GT.U32.AND P0, PT, R2.reuse, R95, PT ;  /* 0x0000005f0200720c */ /* 0x040fe20003f04070 */
[----:B------:R-:W-:Y:S01]  /*11c40*/  @!P6 IMAD.IADD R93, R93, 0x1, -R2 ;  /* 0x000000015d5de824 */ /* 0x000fe200078e0a02 */
[----:B------:R-:W-:Y:S01]  /*11c50*/  IABS R99, R244 ;  /* 0x000000f400637213 */ /* 0x000fe20000000000 */
[----:B------:R-:W-:Y:S01]  /*11c60*/  @!P4 IMAD.MOV R87, RZ, RZ, -R87 ;  /* 0x000000ffff57c224 */ /* 0x000fe200078e0a57 */
[----:B------:R-:W-:Y:S01]  /*11c70*/  ISETP.GT.U32.AND P4, PT, R2, R92, PT ;  /* 0x0000005c0200720c */ /* 0x000fe20003f84070 */
[----:B------:R-:W-:Y:S01]  /*11c80*/  IMAD.HI.U32 R7, R4, R97, RZ ;  /* 0x0000006104077227 */ /* 0x000fe200078e00ff */
[C---:B------:R-:W-:Y:S02]  /*11c90*/  ISETP.GT.U32.AND P3, PT, R2.reuse, R90, PT ;  /* 0x0000005a0200720c */ /* 0x040fe40003f64070 */
[----:B------:R-:W-:Y:S01]  /*11ca0*/  ISETP.GT.U32.AND P6, PT, R2, R93, PT ;  /* 0x0000005d0200720c */ /* 0x000fe20003fc4070 */
[----:B------:R-:W-:-:S04]  /*11cb0*/  IMAD.HI.U32 R5, R4, R99, RZ ;  /* 0x0000006304057227 */ /* 0x000fc800078e00ff */
[----:B------:R-:W-:Y:S02]  /*11cc0*/  IMAD.MOV R7, RZ, RZ, -R7 ;  /* 0x000000ffff077224 */ /* 0x000fe400078e0a07 */
[----:B------:R-:W-:Y:S02]  /*11cd0*/  VIADD R247, R3, 0xcb ;  /* 0x000000cb03f77836 */ /* 0x000fe40000000000 */
[----:B------:R-:W-:Y:S02]  /*11ce0*/  IMAD.MOV R5, RZ, RZ, -R5 ;  /* 0x000000ffff057224 */ /* 0x000fe400078e0a05 */
[C---:B------:R-:W-:Y:S01]  /*11cf0*/  IMAD R97, R2.reuse, R7, R97 ;  /* 0x0000000702617224 */ /* 0x040fe200078e0261 */
[----:B------:R-:W-:Y:S01]  /*11d00*/  IABS R103, R247 ;  /* 0x000000f700677213 */ /* 0x000fe20000000000 */
[----:B------:R-:W-:Y:S02]  /*11d10*/  @!P0 IMAD.IADD R95, R95, 0x1, -R2 ;  /* 0x000000015f5f8824 */ /* 0x000fe400078e0a02 */
[----:B------:R-:W-:-:S02]  /*11d20*/  IMAD R99, R2, R5, R99 ;  /* 0x0000000502637224 */ /* 0x000fc400078e0263 */
[--C-:B------:R-:W-:Y:S01]  /*11d30*/  @!P4 IMAD.IADD R92, R92, 0x1, -R2.reuse ;  /* 0x000000015c5cc824 */ /* 0x100fe200078e0a02 */
[----:B------:R-:W-:Y:S01]  /*11d40*/  ISETP.GT.U32.AND P4, PT, R2, R97, PT ;  /* 0x000000610200720c */ /* 0x000fe20003f84070 */
[--C-:B------:R-:W-:Y:S01]  /*11d50*/  @!P3 IMAD.IADD R90, R90, 0x1, -R2.reuse ;  /* 0x000000015a5ab824 */ /* 0x100fe200078e0a02 */
[----:B------:R-:W-:Y:S01]  /*11d60*/  ISETP.GT.U32.AND P0, PT, R2, R95, PT ;  /* 0x0000005f0200720c */ /* 0x000fe20003f04070 */
[----:B------:R-:W-:Y:S01]  /*11d70*/  @!P6 IMAD.IADD R93, R93, 0x1, -R2 ;  /* 0x000000015d5de824 */ /* 0x000fe200078e0a02 */
[----:B------:R-:W-:Y:S01]  /*11d80*/  ISETP.GE.AND P3, PT, R238, RZ, PT ;  /* 0x000000ffee00720c */ /* 0x000fe20003f66270 */
[----:B------:R-:W-:Y:S01]  /*11d90*/  IMAD.HI.U32 R5, R4, R103, RZ ;  /* 0x0000006704057227 */ /* 0x000fe200078e00ff */
[----:B------:R-:W-:-:S03]  /*11da0*/  ISETP.GT.U32.AND P6, PT, R2, R99, PT ;  /* 0x000000630200720c */ /* 0x000fc60003fc4070 */
[----:B------:R-:W-:Y:S01]  /*11db0*/  @!P5 IMAD.MOV R85, RZ, RZ, -R85 ;  /* 0x000000ffff55d224 */ /* 0x000fe200078e0a55 */
[----:B------:R-:W-:Y:S01]  /*11dc0*/  ISETP.GE.AND P5, PT, R246, RZ, PT ;  /* 0x000000fff600720c */ /* 0x000fe20003fa6270 */
[----:B------:R-:W-:Y:S02]  /*11dd0*/  VIADD R246, R3, 0xcc ;  /* 0x000000cc03f67836 */ /* 0x000fe40000000000 */
[----:B------:R-:W-:Y:S02]  /*11de0*/  IMAD.MOV R5, RZ, RZ, -R5 ;  /* 0x000000ffff057224 */ /* 0x000fe400078e0a05 */
[--C-:B------:R-:W-:Y:S01]  /*11df0*/  @!P4 IMAD.IADD R97, R97, 0x1, -R2.reuse ;  /* 0x000000016161c824 */ /* 0x100fe200078e0a02 */
[----:B------:R-:W-:Y:S01]  /*11e00*/  IABS R101, R246 ;  /* 0x000000f600657213 */ /* 0x000fe20000000000 */
[----:B------:R-:W-:Y:S01]  /*11e10*/  IMAD R103, R2, R5, R103 ;  /* 0x0000000502677224 */ /* 0x000fe200078e0267 */
[----:B------:R-:W-:Y:S01]  /*11e20*/  ISETP.GE.AND P4, PT, R244, RZ, PT ;  /* 0x000000fff400720c */ /* 0x000fe20003f86270 */
[----:B------:R-:W-:-:S02]  /*11e30*/  @!P0 IMAD.IADD R95, R95, 0x1, -R2 ;  /* 0x000000015f5f8824 */ /* 0x000fc400078e0a02 */
[----:B------:R-:W-:Y:S01]  /*11e40*/  @!P6 IMAD.IADD R99, R99, 0x1, -R2 ;  /* 0x000000016363e824 */ /* 0x000fe200078e0a02 */
[C---:B------:R-:W-:Y:S01]  /*11e50*/  ISETP.GT.U32.AND P6, PT, R2.reuse, R97, PT ;  /* 0x000000610200720c */ /* 0x040fe20003fc4070 */
[----:B------:R-:W-:Y:S01]  /*11e60*/  @!P3 IMAD.MOV R95, RZ, RZ, -R95 ;  /* 0x000000ffff5fb224 */ /* 0x000fe200078e0a5f */
[----:B------:R-:W-:Y:S01]  /*11e70*/  ISETP.GT.U32.AND P3, PT, R2, R103, PT ;  /* 0x000000670200720c */ /* 0x000fe20003f64070 */
[----:B------:R-:W-:-:S04]  /*11e80*/  IMAD.HI.U32 R7, R4, R101, RZ ;  /* 0x0000006504077227 */ /* 0x000fc800078e00ff */
[----:B------:R-:W-:Y:S01]  /*11e90*/  @!P1 IMAD.MOV R90, RZ, RZ, -R90 ;  /* 0x000000ffff5a9224 */ /* 0x000fe200078e0a5a */
[----:B------:R-:W-:Y:S01]  /*11ea0*/  ISETP.GE.AND P1, PT, R236, RZ, PT ;  /* 0x000000ffec00720c */ /* 0x000fe20003f26270 */
[----:B------:R-:W-:Y:S02]  /*11eb0*/  IMAD.MOV R7, RZ, RZ, -R7 ;  /* 0x000000ffff077224 */ /* 0x000fe400078e0a07 */
[C---:B------:R-:W-:Y:S02]  /*11ec0*/  VIADD R238, R3.reuse, 0xca ;  /* 0x000000ca03ee7836 */ /* 0x040fe40000000000 */
[C---:B------:R-:W-:Y:S02]  /*11ed0*/  IMAD R101, R2.reuse, R7, R101 ;  /* 0x0000000702657224 */ /* 0x040fe400078e0265 */
[----:B------:R-:W-:Y:S01]  /*11ee0*/  VIADD R244, R3, 0xc9 ;  /* 0x000000c903f47836 */ /* 0x000fe20000000000 */
[----:B------:R-:W-:Y:S01]  /*11ef0*/  IABS R104, R238 ;  /* 0x000000ee00687213 */ /* 0x000fe20000000000 */
[--C-:B------:R-:W-:Y:S01]  /*11f00*/  @!P6 IMAD.IADD R97, R97, 0x1, -R2.reuse ;  /* 0x000000016161e824 */ /* 0x100fe200078e0a02 */
[C---:B------:R-:W-:Y:S01]  /*11f10*/  ISETP.GT.U32.AND P0, PT, R2.reuse, R101, PT ;  /* 0x000000650200720c */ /* 0x040fe20003f04070 */
[----:B------:R-:W-:Y:S01]  /*11f20*/  @!P3 IMAD.IADD R103, R103, 0x1, -R2 ;  /* 0x000000016767b824 */ /* 0x000fe200078e0a02 */
[----:B------:R-:W-:Y:S01]  /*11f30*/  IABS R106, R244 ;  /* 0x000000f4006a7213 */ /* 0x000fe20000000000 */
[----:B------:R-:W-:Y:S01]  /*11f40*/  @!P5 IMAD.MOV R92, RZ, RZ, -R92 ;  /* 0x000000ffff5cd224 */ /* 0x000fe200078e0a5c */
[----:B------:R-:W-:Y:S01]  /*11f50*/  ISETP.GT.U32.AND P5, PT, R2, R99, PT ;  /* 0x000000630200720c */ /* 0x000fe20003fa4070 */
[----:B------:R-:W-:-:S04]  /*11f60*/  IMAD.HI.U32 R5, R4, R104, RZ ;  /* 0x0000006804057227 */ /* 0x000fc800078e00ff */
[----:B------:R-:W-:Y:S01]  /*11f70*/  @!P1 IMAD.MOV R97, RZ, RZ, -R97 ;  /* 0x000000ffff619224 */ /* 0x000fe200078e0a61 */
[----:B------:R-:W-:Y:S01]  /*11f80*/  ISETP.GT.U32.AND P1, PT, R2, R103, PT ;  /* 0x000000670200720c */ /* 0x000fe20003f24070 */
[----:B------:R-:W-:-:S04]  /*11f90*/  IMAD.HI.U32 R9, R4, R106, RZ ;  /* 0x0000006a04097227 */ /* 0x000fc800078e00ff */
[----:B------:R-:W-:Y:S02]  /*11fa0*/  IMAD.MOV R5, RZ, RZ, -R5 ;  /* 0x000000ffff057224 */ /* 0x000fe400078e0a05 */
[----:B------:R-:W-:Y:S02]  /*11fb0*/  IMAD.MOV R9, RZ, RZ, -R9 ;  /* 0x000000ffff097224 */ /* 0x000fe400078e0a09 */
[----:B------:R-:W-:Y:S01]  /*11fc0*/  @!P2 IMAD.MOV R93, RZ, RZ, -R93 ;  /* 0x000000ffff5da224 */ /* 0x000fe200078e0a5d */
[----:B------:R-:W-:Y:S01]  /*11fd0*/  ISETP.GE.AND P2, PT, R246, RZ, PT ;  /* 0x000000fff600720c */ /* 0x000fe20003f46270 */
[C---:B------:R-:W-:Y:S02]  /*11fe0*/  IMAD R104, R2.reuse, R5, R104 ;  /* 0x0000000502687224 */ /* 0x040fe400078e0268 */
[----:B------:R-:W-:Y:S02]  /*11ff0*/  VIADD R246, R3, 0xc8 ;  /* 0x000000c803f67836 */ /* 0x000fe40000000000 */
[----:B------:R-:W-:Y:S01]  /*12000*/  @!P0 IMAD.IADD R101, R101, 0x1, -R2 ;  /* 0x0000000165658824 */ /* 0x000fe200078e0a02 */
[C---:B------:R-:W-:Y:S01]  /*12010*/  ISETP.GT.U32.AND P6, PT, R2.reuse, R104, PT ;  /* 0x000000680200720c */ /* 0x040fe20003fc4070 */
[C---:B------:R-:W-:Y:S01]  /*12020*/  IMAD R106, R2.reuse, R9, R106 ;  /* 0x00000009026a7224 */ /* 0x040fe200078e026a */
[----:B------:R-:W-:Y:S01]  /*12030*/  IABS R107, R246 ;  /* 0x000000f6006b7213 */ /* 0x000fe20000000000 */
[--C-:B------:R-:W-:Y:S01]  /*12040*/  @!P5 IMAD.IADD R99, R99, 0x1, -R2.reuse ;  /* 0x000000016363d824 */ /* 0x100fe200078e0a02 */
[----:B------:R-:W-:Y:S01]  /*12050*/  ISETP.GE.AND P5, PT, R247, RZ, PT ;  /* 0x000000fff700720c */ /* 0x000fe20003fa6270 */
[----:B------:R-:W-:Y:S01]  /*12060*/  VIADD R247, R3, 0xc7 ;  /* 0x000000c703f77836 */ /* 0x000fe20000000000 */
[C---:B------:R-:W-:Y:S01]  /*12070*/  ISETP.GT.U32.AND P3, PT, R2.reuse, R101, PT ;  /* 0x000000650200720c */ /* 0x040fe20003f64070 */
[----:B------:R-:W-:Y:S01]  /*12080*/  @!P1 IMAD.IADD R103, R103, 0x1, -R2 ;  /* 0x0000000167679824 */ /* 0x000fe200078e0a02 */
[----:B------:R-:W-:Y:S01]  /*12090*/  ISETP.GT.U32.AND P1, PT, R2, R106, PT ;  /* 0x0000006a0200720c */ /* 0x000fe20003f24070 */
[----:B------:R-:W-:Y:S01]  /*120a0*/  IMAD.HI.U32 R5, R4, R107, RZ ;  /* 0x0000006b04057227 */ /* 0x000fe200078e00ff */
[----:B------:R-:W-:-:S02]  /*120b0*/  IABS R109, R247 ;  /* 0x000000f7006d7213 */ /* 0x000fc40000000000 */
[----:B------:R-:W-:Y:S01]  /*120c0*/  ISETP.GE.AND P0, PT, R238, RZ, PT ;  /* 0x000000ffee00720c */ /* 0x000fe20003f06270 */
[----:B------:R-:W-:Y:S02]  /*120d0*/  IMAD.MOV R5, RZ, RZ, -R5 ;  /* 0x000000ffff057224 */ /* 0x000fe400078e0a05 */
[----:B------:R-:W-:-:S04]  /*120e0*/  IMAD.HI.U32 R7, R4, R109, RZ ;  /* 0x0000006d04077227 */ /* 0x000fc800078e00ff */
[--C-:B------:R-:W-:Y:S02]  /*120f0*/  @!P6 IMAD.IADD R104, R104, 0x1, -R2.reuse ;  /* 0x000000016868e824 */ /* 0x100fe400078e0a02 */
[--C-:B------:R-:W-:Y:S01]  /*12100*/  @!P3 IMAD.IADD R101, R101, 0x1, -R2.reuse ;  /* 0x000000016565b824 */ /* 0x100fe200078e0a02 */
[----:B------:R-:W-:Y:S01]  /*12110*/  ISETP.GE.AND P3, PT, R246, RZ, PT ;  /* 0x000000fff600720c */ /* 0x000fe20003f66270 */
[----:B------:R-:W-:Y:S01]  /*12120*/  IMAD.MOV R7, RZ, RZ, -R7 ;  /* 0x000000ffff077224 */ /* 0x000fe200078e0a07 */
[C---:B------:R-:W-:Y:S01]  /*12130*/  ISETP.GT.U32.AND P6, PT, R2.reuse, R104, PT ;  /* 0x000000680200720c */ /* 0x040fe20003fc4070 */
[----:B------:R-:W-:Y:S02]  /*12140*/  IMAD R107, R2, R5, R107 ;  /* 0x00000005026b7224 */ /* 0x000fe400078e026b */
[----:B------:R-:W-:Y:S02]  /*12150*/  VIADD R236, R3, 0xc5 ;  /* 0x000000c503ec7836 */ /* 0x000fe40000000000 */
[----:B------:R-:W-:-:S02]  /*12160*/  @!P1 IMAD.IADD R106, R106, 0x1, -R2 ;  /* 0x000000016a6a9824 */ /* 0x000fc400078e0a02 */
[----:B------:R-:W-:Y:S01]  /*12170*/  @!P4 IMAD.MOV R99, RZ, RZ, -R99 ;  /* 0x000000ffff63c224 */ /* 0x000fe200078e0a63 */
[----:B------:R-:W-:Y:S01]  /*12180*/  ISETP.GE.AND P4, PT, R244, RZ, PT ;  /* 0x000000fff400720c */ /* 0x000fe20003f86270 */
[C---:B------:R-:W-:Y:S01]  /*12190*/  IMAD R109, R2.reuse, R7, R109 ;  /* 0x00000007026d7224 */ /* 0x040fe200078e026d */
[----:B------:R-:W-:Y:S01]  /*121a0*/  IABS R112, R236 ;  /* 0x000000ec00707213 */ /* 0x000fe20000000000 */
[----:B------:R-:W-:Y:S01]  /*121b0*/  VIADD R244, R3, 0xc6 ;  /* 0x000000c603f47836 */ /* 0x000fe20000000000 */
[C---:B------:R-:W-:Y:S01]  /*121c0*/  ISETP.GT.U32.AND P1, PT, R2.reuse, R106, PT ;  /* 0x0000006a0200720c */ /* 0x040fe20003f24070 */
[----:B------:R-:W-:Y:S01]  /*121d0*/  @!P2 IMAD.MOV R101, RZ, RZ, -R101 ;  /* 0x000000ffff65a224 */ /* 0x000fe200078e0a65 */
[----:B------:R-:W-:Y:S01]  /*121e0*/  ISETP.GT.U32.AND P2, PT, R2, R107, PT ;  /* 0x0000006b0200720c */ /* 0x000fe20003f44070 */
[----:B------:R-:W-:Y:S01]  /*121f0*/  @!P5 IMAD.MOV R103, RZ, RZ, -R103 ;  /* 0x000000ffff67d224 */ /* 0x000fe200078e0a67 */
[----:B------:R-:W-:Y:S01]  /*12200*/  IABS R110, R244 ;  /* 0x000000f4006e7213 */ /* 0x000fe20000000000 */
[----:B------:R-:W-:Y:S01]  /*12210*/  IMAD.HI.U32 R5, R4, R112, RZ ;  /* 0x0000007004057227 */ /* 0x000fe200078e00ff */
[----:B------:R-:W-:-:S03]  /*12220*/  ISETP.GT.U32.AND P5, PT, R2, R109, PT ;  /* 0x0000006d0200720c */ /* 0x000fc60003fa4070 */
[----:B------:R-:W-:Y:S02]  /*12230*/  VIADD R246, R3, 0xc4 ;  /* 0x000000c403f67836 */ /* 0x000fe40000000000 */
[----:B------:R-:W-:-:S03]  /*12240*/  IMAD.HI.U32 R7, R4, R110, RZ ;  /* 0x0000006e04077227 */ /* 0x000fc600078e00ff */
[----:B------:R-:W-:Y:S01]  /*12250*/  IABS R113, R246 ;  /* 0x000000f600717213 */ /* 0x000fe20000000000 */
[----:B------:R-:W-:Y:S02]  /*12260*/  IMAD.MOV R5, RZ, RZ, -R5 ;  /* 0x000000ffff057224 */ /* 0x000fe400078e0a05 */
[--C-:B------:R-:W-:Y:S01]  /*12270*/  @!P6 IMAD.IADD R104, R104, 0x1, -R2.reuse ;  /* 0x000000016868e824 */ /* 0x100fe200078e0a02 */
[----:B------:R-:W-:Y:S01]  /*12280*/  ISETP.GE.AND P6, PT, R247, RZ, PT ;  /* 0x000000fff700720c */ /* 0x000fe20003fc6270 */
[----:B------:R-:W-:Y:S02]  /*12290*/  VIADD R247, R3, 0xc3 ;  /* 0x000000c303f77836 */ /* 0x000fe40000000000 */
[----:B------:R-:W-:Y:S02]  /*122a0*/  IMAD.MOV R7, RZ, RZ, -R7 ;  /* 0x000000ffff077224 */ /* 0x000fe400078e0a07 */
[--C-:B------:R-:W-:Y:S01]  /*122b0*/  @!P1 IMAD.IADD R106, R106, 0x1, -R2.reuse ;  /* 0x000000016a6a9824 */ /* 0x100fe200078e0a02 */
[----:B------:R-:W-:Y:S01]  /*122c0*/  IABS R115, R247 ;  /* 0x000000f700737213 */ /* 0x000fe20000000000 */
[----:B------:R-:W-:-:S02]  /*122d0*/  @!P2 IMAD.IADD R107, R107, 0x1, -R2 ;  /* 0x000000016b6ba824 */ /* 0x000fc400078e0a02 */
[C---:B------:R-:W-:Y:S02]  /*122e0*/  IMAD R112, R2.reuse, R5, R112 ;  /* 0x0000000502707224 */ /* 0x040fe400078e0270 */
[C---:B------:R-:W-:Y:S01]  /*122f0*/  IMAD R110, R2.reuse, R7, R110 ;  /* 0x00000007026e7224 */ /* 0x040fe200078e026e */
[C---:B------:R-:W-:Y:S01]  /*12300*/  ISETP.GT.U32.AND P2, PT, R2.reuse, R107, PT ;  /* 0x0000006b0200720c */ /* 0x040fe20003f44070 */
[----:B------:R-:W-:Y:S02]  /*12310*/  @!P5 IMAD.IADD R109, R109, 0x1, -R2 ;  /* 0x000000016d6dd824 */ /* 0x000fe400078e0a02 */
[----:B------:R-:W-:Y:S01]  /*12320*/  @!P4 IMAD.MOV R106, RZ, RZ, -R106 ;  /* 0x000000ffff6ac224 */ /* 0x000fe200078e0a6a */
[----:B------:R-:W-:Y:S01]  /*12330*/  ISETP.GT.U32.AND P4, PT, R2, R112, PT ;  /* 0x000000700200720c */ /* 0x000fe20003f84070 */
[----:B------:R-:W-:Y:S01]  /*12340*/  IMAD.HI.U32 R7, R4, R113, RZ ;  /* 0x0000007104077227 */ /* 0x000fe200078e00ff */
[C---:B------:R-:W-:Y:S02]  /*12350*/  ISETP.GT.U32.AND P1, PT, R2.reuse, R110, PT ;  /* 0x0000006e0200720c */ /* 0x040fe40003f24070 */
[----:B------:R-:W-:Y:S01]  /*12360*/  ISETP.GT.U32.AND P5, PT, R2, R109, PT ;  /* 0x0000006d0200720c */ /* 0x000fe20003fa4070 */
[----:B------:R-:W-:-:S02]  /*12370*/  IMAD.MOV R7, RZ, RZ, -R7 ;  /* 0x000000ffff077224 */ /* 0x000fc400078e0a07 */
[----:B------:R-:W-:-:S04]  /*12380*/  IMAD.HI.U32 R5, R4, R115, RZ ;  /* 0x0000007304057227 */ /* 0x000fc800078e00ff */
[C---:B------:R-:W-:Y:S02]  /*12390*/  IMAD R113, R2.reuse, R7, R113 ;  /* 0x0000000702717224 */ /* 0x040fe400078e0271 */
[----:B------:R-:W-:Y:S02]  /*123a0*/  IMAD.MOV R5, RZ, RZ, -R5 ;  /* 0x000000ffff057224 */ /* 0x000fe400078e0a05 */
[----:B------:R-:W-:Y:S02]  /*123b0*/  VIADD R238, R3, 0xc2 ;  /* 0x000000c203ee7836 */ /* 0x000fe40000000000 */
[----:B------:R-:W-:Y:S02]  /*123c0*/  IMAD R115, R2, R5, R115 ;  /* 0x0000000502737224 */ /* 0x000fe400078e0273 */
[--C-:B------:R-:W-:Y:S01]  /*123d0*/  @!P2 IMAD.IADD R107, R107, 0x1, -R2.reuse ;  /* 0x000000016b6ba824 */ /* 0x100fe200078e0a02 */
[----:B------:R-:W-:Y:S01]  /*123e0*/  IABS R116, R238 ;  /* 0x000000ee00747213 */ /* 0x000fe20000000000 */
[--C-:B------:R-:W-:Y:S01]  /*123f0*/  @!P4 IMAD.IADD R112, R112, 0x1, -R2.reuse ;  /* 0x000000017070c824 */ /* 0x100fe200078e0a02 */
[----:B------:R-:W-:Y:S01]  /*12400*/  ISETP.GT.U32.AND P2, PT, R2, R113, PT ;  /* 0x000000710200720c */ /* 0x000fe20003f44070 */
[----:B------:R-:W-:-:S02]  /*12410*/  @!P1 IMAD.IADD R110, R110, 0x1, -R2 ;  /* 0x000000016e6e9824 */ /* 0x000fc400078e0a02 */
[----:B------:R-:W-:Y:S01]  /*12420*/  @!P5 IMAD.IADD R109, R109, 0x1, -R2 ;  /* 0x000000016d6dd824 */ /* 0x000fe200078e0a02 */
[C---:B------:R-:W-:Y:S01]  /*12430*/  ISETP.GT.U32.AND P5, PT, R2.reuse, R115, PT ;  /* 0x000000730200720c */ /* 0x040fe20003fa4070 */
[----:B------:R-:W-:Y:S01]  /*12440*/  @!P0 IMAD.MOV R104, RZ, RZ, -R104 ;  /* 0x000000ffff688224 */ /* 0x000fe200078e0a68 */
[----:B------:R-:W-:Y:S01]  /*12450*/  ISETP.GT.U32.AND P4, PT, R2, R112, PT ;  /* 0x000000700200720c */ /* 0x000fe20003f84070 */
[----:B------:R-:W-:Y:S01]  /*12460*/  IMAD.HI.U32 R7, R4, R116, RZ ;  /* 0x0000007404077227 */ /* 0x000fe200078e00ff */
[----:B------:R-:W-:Y:S02]  /*12470*/  ISETP.GE.AND P0, PT, R244, RZ, PT ;  /* 0x000000fff400720c */ /* 0x000fe40003f06270 */
[----:B------:R-:W-:Y:S01]  /*12480*/  ISETP.GT.U32.AND P1, PT, R2, R110, PT ;  /* 0x0000006e0200720c */ /* 0x000fe20003f24070 */
[----:B------:R-:W-:Y:S02]  /*12490*/  VIADD R244, R3, 0xc1 ;  /* 0x000000c103f47836 */ /* 0x000fe40000000000 */
[----:B------:R-:W-:-:S02]  /*124a0*/  IMAD.MOV R7, RZ, RZ, -R7 ;  /* 0x000000ffff077224 */ /* 0x000fc400078e0a07 */
[----:B------:R-:W-:Y:S01]  /*124b0*/  @!P2 IMAD.IADD R113, R113, 0x1, -R2 ;  /* 0x000000017171a824 */ /* 0x000fe200078e0a02 */
[----:B------:R-:W-:Y:S01]  /*124c0*/  IABS R118, R244 ;  /* 0x000000f400767213 */ /* 0x000fe20000000000 */
[----:B------:R-:W-:Y:S01]  /*124d0*/  IMAD R116, R2, R7, R116 ;  /* 0x0000000702747224 */ /* 0x000fe200078e0274 */
[----:B------:R-:W-:Y:S01]  /*124e0*/  ISETP.GE.AND P2, PT, R247, RZ, PT ;  /* 0x000000fff700720c */ /* 0x000fe20003f46270 */
[----:B------:R-:W-:Y:S01]  /*124f0*/  @!P3 IMAD.MOV R107, RZ, RZ, -R107 ;  /* 0x000000ffff6bb224 */ /* 0x000fe200078e0a6b */
[----:B------:R-:W-:Y:S01]  /*12500*/  ISETP.GE.AND P3, PT, R236, RZ, PT ;  /* 0x000000ffec00720c */ /* 0x000fe20003f66270 */
[----:B------:R-:W-:-:S04]  /*12510*/  IMAD.HI.U32 R5, R4, R118, RZ ;  /* 0x0000007604057227 */ /* 0x000fc800078e00ff */
[--C-:B------:R-:W-:Y:S01]  /*12520*/  @!P5 IMAD.IADD R115, R115, 0x1, -R2.reuse ;  /* 0x000000017373d824 */ /* 0x100fe200078e0a02 */
[----:B------:R-:W-:Y:S01]  /*12530*/  ISETP.GT.U32.AND P5, PT, R2, R113, PT ;  /* 0x000000710200720c */ /* 0x000fe20003fa4070 */
[--C-:B------:R-:W-:Y:S01]  /*12540*/  @!P4 IMAD.IADD R112, R112, 0x1, -R2.reuse ;  /* 0x000000017070c824 */ /* 0x100fe200078e0a02 */
[----:B------:R-:W-:Y:S01]  /*12550*/  ISETP.GT.U32.AND P4, PT, R2, R116, PT ;  /* 0x000000740200720c */ /* 0x000fe20003f84070 */
[----:B------:R-:W-:Y:S01]  /*12560*/  @!P1 IMAD.IADD R110, R110, 0x1, -R2 ;  /* 0x000000016e6e9824 */ /* 0x000fe200078e0a02 */
[----:B------:R-:W-:Y:S01]  /*12570*/  ISETP.GE.AND P1, PT, R246, RZ, PT ;  /* 0x000000fff600720c */ /* 0x000fe20003f26270 */
[----:B------:R-:W-:Y:S02]  /*12580*/  IMAD.MOV R5, RZ, RZ, -R5 ;  /* 0x000000ffff057224 */ /* 0x000fe400078e0a05 */
[----:B------:R-:W-:Y:S02]  /*12590*/  VIADD R247, R3, 0xc0 ;  /* 0x000000c003f77836 */ /* 0x000fe40000000000 */
[----:B------:R-:W-:-:S02]  /*125a0*/  IMAD R118, R2, R5, R118 ;  /* 0x0000000502767224 */ /* 0x000fc400078e0276 */
[----:B------:R-:W-:Y:S01]  /*125b0*/  @!P6 IMAD.MOV R109, RZ, RZ, -R109 ;  /* 0x000000ffff6de224 */ /* 0x000fe200078e0a6d */
[C---:B------:R-:W-:Y:S01]  /*125c0*/  ISETP.GT.U32.AND P6, PT, R2.reuse, R115, PT ;  /* 0x000000730200720c */ /* 0x040fe20003fc4070 */
[----:B------:R-:W-:Y:S01]  /*125d0*/  @!P3 IMAD.MOV R112, RZ, RZ, -R112 ;  /* 0x000000ffff70b224 */ /* 0x000fe200078e0a70 */
[----:B------:R-:W-:Y:S01]  /*125e0*/  ISETP.GT.U32.AND P3, PT, R2, R118, PT ;  /* 0x000000760200720c */ /* 0x000fe20003f64070 */
[--C-:B------:R-:W-:Y:S01]  /*125f0*/  @!P5 IMAD.IADD R113, R113, 0x1, -R2.reuse ;  /* 0x000000017171d824 */ /* 0x100fe200078e0a02 */
[----:B------:R-:W-:Y:S01]  /*12600*/  IABS R119, R247 ;  /* 0x000000f700777213 */ /* 0x000fe20000000000 */
[----:B------:R-:W-:Y:S01]  /*12610*/  @!P4 IMAD.IADD R116, R116, 0x1, -R2 ;  /* 0x000000017474c824 */ /* 0x000fe200078e0a02 */
[----:B------:R-:W-:Y:S01]  /*12620*/  ISETP.GE.AND P5, PT, R244, RZ, PT ;  /* 0x000000fff400720c */ /* 0x000fe20003fa6270 */
[----:B------:R-:W-:Y:S02]  /*12630*/  @!P1 IMAD.MOV R113, RZ, RZ, -R113 ;  /* 0x000000ffff719224 */ /* 0x000fe400078e0a71 */
[----:B------:R-:W-:Y:S01]  /*12640*/  VIADD R246, R3, 0xbf ;  /* 0x000000bf03f67836 */ /* 0x000fe20000000000 */
[----:B------:R-:W-:Y:S01]  /*12650*/  ISETP.GT.U32.AND P1, PT, R2, R116, PT ;  /* 0x000000740200720c */ /* 0x000fe20003f24070 */
[----:B------:R-:W-:-:S03]  /*12660*/  IMAD.HI.U32 R7, R4, R119, RZ ;  /* 0x0000007704077227 */ /* 0x000fc600078e00ff */
[----:B------:R-:W-:Y:S01]  /*12670*/  IABS R121, R246 ;  /* 0x000000f600797213 */ /* 0x000fe20000000000 */
[----:B------:R-:W-:Y:S01]  /*12680*/  IMAD.MOV R7, RZ, RZ, -R7 ;  /* 0x000000ffff077224 */ /* 0x000fe200078e0a07 */
[----:B------:R-:W-:Y:S01]  /*12690*/  ISETP.GE.AND P4, PT, R246, RZ, PT ;  /* 0x000000fff600720c */ /* 0x000fe20003f86270 */
[--C-:B------:R-:W-:Y:S01]  /*126a0*/  @!P6 IMAD.IADD R115, R115, 0x1, -R2.reuse ;  /* 0x000000017373e824 */ /* 0x100fe200078e0a02 */
[----:B------:R-:W-:Y:S01]  /*126b0*/  ISETP.GE.AND P6, PT, R247, RZ, PT ;  /* 0x000000fff700720c */ /* 0x000fe20003fc6270 */
[----:B------:R-:W-:Y:S02]  /*126c0*/  @!P3 IMAD.IADD R118, R118, 0x1, -R2 ;  /* 0x000000017676b824 */ /* 0x000fe400078e0a02 */
[----:B------:R-:W-:Y:S02]  /*126d0*/  VIADD R247, R3, 0xbe ;  /* 0x000000be03f77836 */ /* 0x000fe40000000000 */
[C---:B------:R-:W-:Y:S01]  /*126e0*/  IMAD R119, R2.reuse, R7, R119 ;  /* 0x0000000702777224 */ /* 0x040fe200078e0277 */
[----:B------:R-:W-:Y:S01]  /*126f0*/  ISETP.GT.U32.AND P3, PT, R2, R118, PT ;  /* 0x000000760200720c */ /* 0x000fe20003f64070 */
[----:B------:R-:W-:Y:S01]  /*12700*/  IMAD.HI.U32 R5, R4, R121, RZ ;  /* 0x0000007904057227 */ /* 0x000fe200078e00ff */
[----:B------:R-:W-:-:S03]  /*12710*/  IABS R122, R247 ;  /* 0x000000f7007a7213 */ /* 0x000fc60000000000 */
[----:B------:R-:W-:Y:S01]  /*12720*/  @!P1 IMAD.IADD R116, R116, 0x1, -R2 ;  /* 0x0000000174749824 */ /* 0x000fe200078e0a02 */
[----:B------:R-:W-:Y:S01]  /*12730*/  ISETP.GT.U32.AND P1, PT, R2, R119, PT ;  /* 0x000000770200720c */ /* 0x000fe20003f24070 */
[----:B------:R-:W-:Y:S02]  /*12740*/  IMAD.MOV R5, RZ, RZ, -R5 ;  /* 0x000000ffff057224 */ /* 0x000fe400078e0a05 */
[----:B------:R-:W-:Y:S01]  /*12750*/  @!P0 IMAD.MOV R110, RZ, RZ, -R110 ;  /* 0x000000ffff6e8224 */ /* 0x000fe200078e0a6e */
[----:B------:R-:W-:Y:S01]  /*12760*/  ISETP.GE.AND P0, PT, R238, RZ, PT ;  /* 0x000000ffee00720c */ /* 0x000fe20003f06270 */
[----:B------:R-:W-:Y:S02]  /*12770*/  IMAD R121, R2, R5, R121 ;  /* 0x0000000502797224 */ /* 0x000fe400078e0279 */
[----:B------:R-:W-:-:S04]  /*12780*/  IMAD.HI.U32 R5, R4, R122, RZ ;  /* 0x0000007a04057227 */ /* 0x000fc800078e00ff */
[----:B------:R-:W-:Y:S02]  /*12790*/  IMAD.MOV R5, RZ, RZ, -R5 ;  /* 0x000000ffff057224 */ /* 0x000fe400078e0a05 */
[----:B------:R-:W-:Y:S01]  /*127a0*/  @!P3 IMAD.IADD R118, R118, 0x1, -R2 ;  /* 0x000000017676b824 */ /* 0x000fe200078e0a02 */
[C---:B------:R-:W-:Y:S01]  /*127b0*/  ISETP.GT.U32.AND P3, PT, R2.reuse, R121, PT ;  /* 0x000000790200720c */ /* 0x040fe20003f64070 */
[----:B------:R-:W-:Y:S02]  /*127c0*/  VIADD R246, R3, 0xbb ;  /* 0x000000bb03f67836 */ /* 0x000fe40000000000 */
[C---:B------:R-:W-:Y:S02]  /*127d0*/  IMAD R122, R2.reuse, R5, R122 ;  /* 0x00000005027a7224 */ /* 0x040fe400078e027a */
[----:B------:R-:W-:Y:S01]  /*127e0*/  @!P1 IMAD.IADD R119, R119, 0x1, -R2 ;  /* 0x0000000177779824 */ /* 0x000fe200078e0a02 */
[----:B------:R-:W-:Y:S01]  /*127f0*/  IABS R126, R246 ;  /* 0x000000f6007e7213 */ /* 0x000fe20000000000 */
[----:B------:R-:W-:Y:S01]  /*12800*/  @!P0 IMAD.MOV R116, RZ, RZ, -R116 ;  /* 0x000000ffff748224 */ /* 0x000fe200078e0a74 */
[C---:B------:R-:W-:Y:S01]  /*12810*/  ISETP.GT.U32.AND P1, PT, R2.reuse, R122, PT ;  /* 0x0000007a0200720c */ /* 0x040fe20003f24070 */
[----:B------:R-:W-:Y:S01]  /*12820*/  VIADD R244, R3, 0xbc ;  /* 0x000000bc03f47836 */ /* 0x000fe20000000000 */
[----:B------:R-:W-:Y:S01]  /*12830*/  ISETP.GT.U32.AND P0, PT, R2, R119, PT ;  /* 0x000000770200720c */ /* 0x000fe20003f04070 */
[----:B------:R-:W-:-:S03]  /*12840*/  IMAD.HI.U32 R7, R4, R126, RZ ;  /* 0x0000007e04077227 */ /* 0x000fc600078e00ff */
[----:B------:R-:W-:Y:S01]  /*12850*/  IABS R125, R244 ;  /* 0x000000f4007d7213 */ /* 0x000fe20000000000 */
[----:B------:R-:W-:Y:S01]  /*12860*/  @!P2 IMAD.MOV R115, RZ, RZ, -R115 ;  /* 0x000000ffff73a224 */ /* 0x000fe200078e0a73 */
[----:B------:R-:W-:Y:S01]  /*12870*/  ISETP.GE.AND P2, PT, R247, RZ, PT ;  /* 0x000000fff700720c */ /* 0x000fe20003f46270 */
[----:B------:R-:W-:Y:S02]  /*12880*/  @!P3 IMAD.IADD R121, R121, 0x1, -R2 ;  /* 0x000000017979b824 */ /* 0x000fe400078e0a02 */
[----:B------:R-:W-:Y:S02]  /*12890*/  VIADD R247, R3, 0xba ;  /* 0x000000ba03f77836 */ /* 0x000fe40000000000 */
[----:B------:R-:W-:Y:S01]  /*128a0*/  IMAD.MOV R7, RZ, RZ, -R7 ;  /* 0x000000ffff077224 */ /* 0x000fe200078e0a07 */
[----:B------:R-:W-:Y:S01]  /*128b0*/  ISETP.GT.U32.AND P3, PT, R2, R121, PT ;  /* 0x000000790200720c */ /* 0x000fe20003f64070 */
[----:B------:R-:W-:Y:S01]  /*128c0*/  IMAD.HI.U32 R9, R4, R125, RZ ;  /* 0x0000007d04097227 */ /* 0x000fe200078e00ff */
[----:B------:R-:W-:-:S03]  /*128d0*/  IABS R127, R247 ;  /* 0x000000f7007f7213 */ /* 0x000fc60000000000 */
[----:B------:R-:W-:Y:S02]  /*128e0*/  @!P1 IMAD.IADD R122, R122, 0x1, -R2 ;  /* 0x000000017a7a9824 */ /* 0x000fe400078e0a02 */
[C---:B------:R-:W-:Y:S02]  /*128f0*/  IMAD R126, R2.reuse, R7, R126 ;  /* 0x00000007027e7224 */ /* 0x040fe400078e027e */
[----:B------:R-:W-:Y:S01]  /*12900*/  @!P0 IMAD.IADD R119, R119, 0x1, -R2 ;  /* 0x0000000177778824 */ /* 0x000fe200078e0a02 */
[C---:B------:R-:W-:Y:S01]  /*12910*/  ISETP.GT.U32.AND P1, PT, R2.reuse, R122, PT ;  /* 0x0000007a0200720c */ /* 0x040fe20003f24070 */
[C---:B------:R-:W-:Y:S02]  /*12920*/  VIADD R238, R3.reuse, 0xbd ;  /* 0x000000bd03ee7836 */ /* 0x040fe40000000000 */
[----:B------:R-:W-:Y:S02]  /*12930*/  IMAD.MOV R9, RZ, RZ, -R9 ;  /* 0x000000ffff097224 */ /* 0x000fe400078e0a09 */
[----:B------:R-:W-:Y:S01]  /*12940*/  @!P6 IMAD.MOV R119, RZ, RZ, -R119 ;  /* 0x000000ffff77e224 */ /* 0x000fe200078e0a77 */
[----:B------:R-:W-:Y:S01]  /*12950*/  ISETP.GT.U32.AND P6, PT, R2, R126, PT ;  /* 0x0000007e0200720c */ /* 0x000fe20003fc4070 */
[----:B------:R-:W-:Y:S01]  /*12960*/  VIADD R236, R3, 0xb9 ;  /* 0x000000b903ec7836 */ /* 0x000fe20000000000 */
[----:B------:R-:W-:Y:S01]  /*12970*/  IABS R124, R238 ;  /* 0x000000ee007c7213 */ /* 0x000fe20000000000 */
[----:B------:R-:W-:-:S03]  /*12980*/  IMAD.HI.U32 R5, R4, R127, RZ ;  /* 0x0000007f04057227 */ /* 0x000fc600078e00ff */
[----:B------:R-:W-:Y:S01]  /*12990*/  IABS R129, R236 ;  /* 0x000000ec00817213 */ /* 0x000fe20000000000 */
[----:B------:R-:W-:Y:S02]  /*129a0*/  IMAD R125, R2, R9, R125 ;  /* 0x00000009027d7224 */ /* 0x000fe400078e027d */
[----:B------:R-:W-:Y:S02]  /*129b0*/  IMAD.MOV R5, RZ, RZ, -R5 ;  /* 0x000000ffff057224 */ /* 0x000fe400078e0a05 */
[----:B------:R-:W-:Y:S01]  /*129c0*/  @!P5 IMAD.MOV R118, RZ, RZ, -R118 ;  /* 0x000000ffff76d224 */ /* 0x000fe200078e0a76 */
[----:B------:R-:W-:Y:S01]  /*129d0*/  ISETP.GE.AND P5, PT, R238, RZ, PT ;  /* 0x000000ffee00720c */ /* 0x000fe20003fa6270 */
[----:B------:R-:W-:Y:S01]  /*129e0*/  @!P3 IMAD.IADD R121, R121, 0x1, -R2 ;  /* 0x000000017979b824 */ /* 0x000fe200078e0a02 */
[----:B------:R-:W-:Y:S01]  /*129f0*/  ISETP.GT.U32.AND P3, PT, R2, R125, PT ;  /* 0x0000007d0200720c */ /* 0x000fe20003f64070 */
[----:B------:R-:W-:-:S04]  /*12a00*/  IMAD.HI.U32 R12, R4, R124, RZ ;  /* 0x0000007c040c7227 */ /* 0x000fc800078e00ff */
[----:B------:R-:W-:Y:S02]  /*12a10*/  IMAD R127, R2, R5, R127 ;  /* 0x00000005027f7224 */ /* 0x000fe400078e027f */
[----:B------:R-:W-:Y:S02]  /*12a20*/  VIADD R238, R3, 0xb8 ;  /* 0x000000b803ee7836 */ /* 0x000fe40000000000 */
[----:B------:R-:W-:-:S03]  /*12a30*/  IMAD.HI.U32 R5, R4, R129, RZ ;  /* 0x0000008104057227 */ /* 0x000fc600078e00ff */
[----:B------:R-:W-:Y:S01]  /*12a40*/  IABS R130, R238 ;  /* 0x000000ee00827213 */ /* 0x000fe20000000000 */
[----:B------:R-:W-:Y:S02]  /*12a50*/  IMAD.MOV R12, RZ, RZ, -R12 ;  /* 0x000000ffff0c7224 */ /* 0x000fe400078e0a0c */
[--C-:B------:R-:W-:Y:S01]  /*12a60*/  @!P1 IMAD.IADD R122, R122, 0x1, -R2.reuse ;  /* 0x000000017a7a9824 */ /* 0x100fe200078e0a02 */
[----:B------:R-:W-:Y:S01]  /*12a70*/  ISETP.GT.U32.AND P1, PT, R2, R127, PT ;  /* 0x0000007f0200720c */ /* 0x000fe20003f24070 */
[----:B------:R-:W-:Y:S02]  /*12a80*/  @!P6 IMAD.IADD R126, R126, 0x1, -R2 ;  /* 0x000000017e7ee824 */ /* 0x000fe400078e0a02 */
[----:B------:R-:W-:Y:S02]  /*12a90*/  IMAD.MOV R5, RZ, RZ, -R5 ;  /* 0x000000ffff057224 */ /* 0x000fe400078e0a05 */
[C---:B------:R-:W-:Y:S02]  /*12aa0*/  IMAD R124, R2.reuse, R12, R124 ;  /* 0x0000000c027c7224 */ /* 0x040fe400078e027c */
[----:B------:R-:W-:Y:S01]  /*12ab0*/  @!P2 IMAD.MOV R122, RZ, RZ, -R122 ;  /* 0x000000ffff7aa224 */ /* 0x000fe200078e0a7a */
[C---:B------:R-:W-:Y:S01]  /*12ac0*/  ISETP.GT.U32.AND P2, PT, R2.reuse, R126, PT ;  /* 0x0000007e0200720c */ /* 0x040fe20003f44070 */
[C---:B------:R-:W-:Y:S01]  /*12ad0*/  IMAD R129, R2.reuse, R5, R129 ;  /* 0x0000000502817224 */ /* 0x040fe200078e0281 */
[----:B------:R-:W-:Y:S01]  /*12ae0*/  ISETP.GT.U32.AND P0, PT, R2, R124, PT ;  /* 0x0000007c0200720c */ /* 0x000fe20003f04070 */
[----:B------:R-:W-:-:S04]  /*12af0*/  IMAD.HI.U32 R5, R4, R130, RZ ;  /* 0x0000008204057227 */ /* 0x000fc800078e00ff */
[----:B------:R-:W-:Y:S02]  /*12b00*/  @!P3 IMAD.IADD R125, R125, 0x1, -R2 ;  /* 0x000000017d7db824 */ /* 0x000fe400078e0a02 */
[----:B------:R-:W-:Y:S02]  /*12b10*/  IMAD.MOV R5, RZ, RZ, -R5 ;  /* 0x000000ffff057224 */ /* 0x000fe400078e0a05 */
[----:B------:R-:W-:Y:S01]  /*12b20*/  @!P4 IMAD.MOV R121, RZ, RZ, -R121 ;  /* 0x000000ffff79c224 */ /* 0x000fe200078e0a79 */
[C---:B------:R-:W-:Y:S01]  /*12b30*/  ISETP.GT.U32.AND P6, PT, R2.reuse, R125, PT ;  /* 0x0000007d0200720c */ /* 0x040fe20003fc4070 */
[----:B------:R-:W-:Y:S01]  /*12b40*/  IMAD R130, R2, R5, R130 ;  /* 0x0000000502827224 */ /* 0x000fe200078e0282 */
[----:B------:R-:W-:Y:S01]  /*12b50*/  ISETP.GE.AND P4, PT, R244, RZ, PT ;  /* 0x000000fff400720c */ /* 0x000fe20003f86270 */
[--C-:B------:R-:W-:Y:S02]  /*12b60*/  @!P2 IMAD.IADD R126, R126, 0x1, -R2.reuse ;  /* 0x000000017e7ea824 */ /* 0x100fe400078e0a02 */
[--C-:B------:R-:W-:Y:S01]  /*12b70*/  @!P0 IMAD.IADD R124, R124, 0x1, -R2.reuse ;  /* 0x000000017c7c8824 */ /* 0x100fe200078e0a02 */
[----:B------:R-:W-:Y:S01]  /*12b80*/  ISETP.GT.U32.AND P2, PT, R2, R130, PT ;  /* 0x000000820200720c */ /* 0x000fe20003f44070 */
[C---:B------:R-:W-:Y:S01]  /*12b90*/  VIADD R244, R3.reuse, 0xb7 ;  /* 0x000000b703f47836 */ /* 0x040fe20000000000 */
[----:B------:R-:W-:Y:S01]  /*12ba0*/  ISETP.GE.AND P0, PT, R246, RZ, PT ;  /* 0x000000fff600720c */ /* 0x000fe20003f06270 */
[----:B------:R-:W-:Y:S01]  /*12bb0*/  VIADD R246, R3, 0xb6 ;  /* 0x000000b603f67836 */ /* 0x000fe20000000000 */
[C---:B------:R-:W-:Y:S01]  /*12bc0*/  ISETP.GT.U32.AND P3, PT, R2.reuse, R124, PT ;  /* 0x0000007c0200720c */ /* 0x040fe20003f64070 */
[--C-:B------:R-:W-:Y:S01]  /*12bd0*/  @!P1 IMAD.IADD R127, R127, 0x1, -R2.reuse ;  /* 0x000000017f7f9824 */ /* 0x100fe200078e0a02 */
[----:B------:R-:W-:Y:S01]  /*12be0*/  IABS R132, R244 ;  /* 0x000000f400847213 */ /* 0x000fe20000000000 */
[----:B------:R-:W-:Y:S01]  /*12bf0*/  @!P6 IMAD.IADD R125, R125, 0x1, -R2 ;  /* 0x000000017d7de824 */ /* 0x000fe200078e0a02 */
[----:B------:R-:W-:Y:S01]  /*12c00*/  ISETP.GT.U32.AND P6, PT, R2, R129, PT ;  /* 0x000000810200720c */ /* 0x000fe20003fc4070 */
[----:B------:R-:W-:Y:S01]  /*12c10*/  VIADD R252, R3, 0x11 ;  /* 0x0000001103fc7836 */ /* 0x000fe20000000000 */
[----:B------:R-:W-:Y:S01]  /*12c20*/  IABS R133, R246 ;  /* 0x000000f600857213 */ /* 0x000fe20000000000 */
[----:B------:R-:W-:Y:S01]  /*12c30*/  IMAD.HI.U32 R5, R4, R132, RZ ;  /* 0x0000008404057227 */ /* 0x000fe200078e00ff */
[----:B------:R-:W-:-:S02]  /*12c40*/  ISETP.GT.U32.AND P1, PT, R2, R127, PT ;  /* 0x0000007f0200720c */ /* 0x000fc40003f24070 */
[----:B------:R-:W-:Y:S01]  /*12c50*/  IABS R154, R252 ;  /* 0x000000fc009a7213 */ /* 0x000fe20000000000 */
[----:B------:R-:W-:Y:S02]  /*12c60*/  @!P2 IMAD.IADD R130, R130, 0x1, -R2 ;  /* 0x000000018282a824 */ /* 0x000fe400078e0a02 */
[----:B------:R-:W-:Y:S02]  /*12c70*/  IMAD.MOV R5, RZ, RZ, -R5 ;  /* 0x000000ffff057224 */ /* 0x000fe400078e0a05 */
[----:B------:R-:W-:Y:S01]  /*12c80*/  IMAD.HI.U32 R7, R4, R133, RZ ;  /* 0x0000008504077227 */ /* 0x000fe200078e00ff */
[----:B------:R-:W-:-:S03]  /*12c90*/  ISETP.GT.U32.AND P2, PT, R2, R130, PT ;  /* 0x000000820200720c */ /* 0x000fc60003f44070 */
[--C-:B------:R-:W-:Y:S01]  /*12ca0*/  @!P3 IMAD.IADD R124, R124, 0x1, -R2.reuse ;  /* 0x000000017c7cb824 */ /* 0x100fe200078e0a02 */
[----:B------:R-:W-:Y:S01]  /*12cb0*/  ISETP.GE.AND P3, PT, R247, RZ, PT ;  /* 0x000000fff700720c */ /* 0x000fe20003f66270 */
[----:B------:R-:W-:Y:S01]  /*12cc0*/  @!P6 IMAD.IADD R129, R129, 0x1, -R2 ;  /* 0x000000018181e824 */ /* 0x000fe200078e0a02 */
[----:B------:R-:W-:Y:S01]  /*12cd0*/  ISETP.GE.AND P6, PT, R238, RZ, PT ;  /* 0x000000ffee00720c */ /* 0x000fe20003fc6270 */
[C---:B------:R-:W-:Y:S02]  /*12ce0*/  IMAD R132, R2.reuse, R5, R132 ;  /* 0x0000000502847224 */ /* 0x040fe400078e0284 */
[----:B------:R-:W-:Y:S02]  /*12cf0*/  IMAD.MOV R7, RZ, RZ, -R7 ;  /* 0x000000ffff077224 */ /* 0x000fe400078e0a07 */
[----:B------:R-:W-:Y:S01]  /*12d00*/  @!P5 IMAD.MOV R124, RZ, RZ, -R124 ;  /* 0x000000ffff7cd224 */ /* 0x000fe200078e0a7c */
[C---:B------:R-:W-:Y:S01]  /*12d10*/  ISETP.GT.U32.AND P5, PT, R2.reuse, R129, PT ;  /* 0x000000810200720c */ /* 0x040fe20003fa4070 */
[----:B------:R-:W-:Y:S01]  /*12d20*/  @!P4 IMAD.MOV R125, RZ, RZ, -R125 ;  /* 0x000000ffff7dc224 */ /* 0x000fe200078e0a7d */
[C---:B------:R-:W-:Y:S01]  /*12d30*/  ISETP.GT.U32.AND P4, PT, R2.reuse, R132, PT ;  /* 0x000000840200720c */ /* 0x040fe20003f84070 */
[----:B------:R-:W-:-:S02]  /*12d40*/  IMAD R133, R2, R7, R133 ;  /* 0x0000000702857224 */ /* 0x000fc400078e0285 */
[--C-:B------:R-:W-:Y:S01]  /*12d50*/  @!P1 IMAD.IADD R127, R127, 0x1, -R2.reuse ;  /* 0x000000017f7f9824 */ /* 0x100fe200078e0a02 */
[----:B------:R-:W-:Y:S01]  /*12d60*/  ISETP.GE.AND P1, PT, R236, RZ, PT ;  /* 0x000000ffec00720c */ /* 0x000fe20003f26270 */
[--C-:B------:R-:W-:Y:S01]  /*12d70*/  @!P2 IMAD.IADD R130, R130, 0x1, -R2.reuse ;  /* 0x000000018282a824 */ /* 0x100fe200078e0a02 */
[----:B------:R-:W-:Y:S01]  /*12d80*/  ISETP.GT.U32.AND P2, PT, R2, R133, PT ;  /* 0x000000850200720c */ /* 0x000fe20003f44070 */
[----:B------:R-:W-:Y:S02]  /*12d90*/  VIADD R247, R3, 0xb5 ;  /* 0x000000b503f77836 */ /* 0x000fe40000000000 */
[----:B------:R-:W-:Y:S01]  /*12da0*/  @!P3 IMAD.MOV R127, RZ, RZ, -R127 ;  /* 0x000000ffff7fb224 */ /* 0x000fe200078e0a7f */
[----:B------:R-:W-:Y:S01]  /*12db0*/  ISETP.GE.AND P3, PT, R246, RZ, PT ;  /* 0x000000fff600720c */ /* 0x000fe20003f66270 */
[--C-:B------:R-:W-:Y:S01]  /*12dc0*/  @!P5 IMAD.IADD R129, R129, 0x1, -R2.reuse ;  /* 0x000000018181d824 */ /* 0x100fe200078e0a02 */
[----:B------:R-:W-:Y:S01]  /*12dd0*/  IABS R135, R247 ;  /* 0x000000f700877213 */ /* 0x000fe20000000000 */
[----:B------:R-:W-:Y:S01]  /*12de0*/  @!P4 IMAD.IADD R132, R132, 0x1, -R2 ;  /* 0x000000018484c824 */ /* 0x000fe200078e0a02 */
[----:B------:R-:W-:Y:S01]  /*12df0*/  ISETP.GE.AND P5, PT, R247, RZ, PT ;  /* 0x000000fff700720c */ /* 0x000fe20003fa6270 */
[----:B------:R-:W-:-:S02]  /*12e00*/  VIADD R247, R3, 0xb4 ;  /* 0x000000b403f77836 */ /* 0x000fc40000000000 */
[----:B------:R-:W-:-:S03]  /*12e10*/  IMAD.HI.U32 R5, R4, R135, RZ ;  /* 0x0000008704057227 */ /* 0x000fc600078e00ff */
[----:B------:R-:W-:Y:S01]  /*12e20*/  IABS R136, R247 ;  /* 0x000000f700887213 */ /* 0x000fe20000000000 */
[----:B------:R-:W-:Y:S01]  /*12e30*/  @!P1 IMAD.MOV R129, RZ, RZ, -R129 ;  /* 0x000000ffff819224 */ /* 0x000fe200078e0a81 */
[C---:B------:R-:W-:Y:S01]  /*12e40*/  ISETP.GT.U32.AND P1, PT, R2.reuse, R132, PT ;  /* 0x000000840200720c */ /* 0x040fe20003f24070 */
[----:B------:R-:W-:Y:S01]  /*12e50*/  @!P2 IMAD.IADD R133, R133, 0x1, -R2 ;  /* 0x000000018585a824 */ /* 0x000fe200078e0a02 */
[----:B------:R-:W-:Y:S01]  /*12e60*/  ISETP.GE.AND P4, PT, R247, RZ, PT ;  /* 0x000000fff700720c */ /* 0x000fe20003f86270 */
[----:B------:R-:W-:Y:S02]  /*12e70*/  IMAD.MOV R5, RZ, RZ, -R5 ;  /* 0x000000ffff057224 */ /* 0x000fe400078e0a05 */
[----:B------:R-:W-:Y:S01]  /*12e80*/  VIADD R246, R3, 0xb3 ;  /* 0x000000b303f67836 */ /* 0x000fe20000000000 */
[C---:B------:R-:W-:Y:S01]  /*12e90*/  ISETP.GT.U32.AND P2, PT, R2.reuse, R133, PT ;  /* 0x000000850200720c */ /* 0x040fe20003f44070 */
[----:B------:R-:W-:Y:S02]  /*12ea0*/  IMAD R135, R2, R5, R135 ;  /* 0x0000000502877224 */ /* 0x000fe400078e0287 */
[----:B------:R-:W-:Y:S01]  /*12eb0*/  IMAD.HI.U32 R5, R4, R136, RZ ;  /* 0x0000008804057227 */ /* 0x000fe200078e00ff */
[----:B------:R-:W-:-:S03]  /*12ec0*/  IABS R138, R246 ;  /* 0x000000f6008a7213 */ /* 0x000fc60000000000 */
[----:B------:R-:W-:Y:S02]  /*12ed0*/  IMAD.MOV R5, RZ, RZ, -R5 ;  /* 0x000000ffff057224 */ /* 0x000fe400078e0a05 */
[----:B------:R-:W-:Y:S01]  /*12ee0*/  @!P1 IMAD.IADD R132, R132, 0x1, -R2 ;  /* 0x0000000184849824 */ /* 0x000fe200078e0a02 */
[C---:B------:R-:W-:Y:S01]  /*12ef0*/  ISETP.GT.U32.AND P1, PT, R2.reuse, R135, PT ;  /* 0x000000870200720c */ /* 0x040fe20003f24070 */
[C---:B------:R-:W-:Y:S02]  /*12f00*/  IMAD R136, R2.reuse, R5, R136 ;  /* 0x0000000502887224 */ /* 0x040fe400078e0288 */
[----:B------:R-:W-:Y:S02]  /*12f10*/  @!P2 IMAD.IADD R133, R133, 0x1, -R2 ;  /* 0x000000018585a824 */ /* 0x000fe400078e0a02 */
[----:B------:R-:W-:Y:S01]  /*12f20*/  VIADD R247, R3, 0xb2 ;  /* 0x000000b203f77836 */ /* 0x000fe20000000000 */
[----:B------:R-:W-:Y:S01]  /*12f30*/  ISETP.GT.U32.AND P2, PT, R2, R136, PT ;  /* 0x000000880200720c */ /* 0x000fe20003f44070 */
[----:B------:R-:W-:Y:S01]  /*12f40*/  @!P0 IMAD.MOV R126, RZ, RZ, -R126 ;  /* 0x000000ffff7e8224 */ /* 0x000fe200078e0a7e */
[----:B------:R-:W-:Y:S01]  /*12f50*/  ISETP.GE.AND P0, PT, R244, RZ, PT ;  /* 0x000000fff400720c */ /* 0x000fe20003f06270 */
[----:B------:R-:W-:Y:S01]  /*12f60*/  IMAD.HI.U32 R12, R4, R138, RZ ;  /* 0x0000008a040c7227 */ /* 0x000fe200078e00ff */
[----:B------:R-:W-:-:S03]  /*12f70*/  IABS R139, R247 ;  /* 0x000000f7008b7213 */ /* 0x000fc60000000000 */
[----:B------:R-:W-:Y:S01]  /*12f80*/  @!P1 IMAD.IADD R135, R135, 0x1, -R2 ;  /* 0x0000000187879824 */ /* 0x000fe200078e0a02 */
[----:B------:R-:W-:Y:S01]  /*12f90*/  ISETP.GE.AND P1, PT, R247, RZ, PT ;  /* 0x000000fff700720c */ /* 0x000fe20003f26270 */
[----:B------:R-:W-:-:S04]  /*12fa0*/  IMAD.HI.U32 R9, R4, R139, RZ ;  /* 0x0000008b04097227 */ /* 0x000fc800078e00ff */
[----:B------:R-:W-:Y:S01]  /*12fb0*/  @!P2 IMAD.IADD R136, R136, 0x1, -R2 ;  /* 0x000000018888a824 */ /* 0x000fe200078e0a02 */
[C---:B------:R-:W-:Y:S01]  /*12fc0*/  ISETP.GT.U32.AND P2, PT, R2.reuse, R135, PT ;  /* 0x000000870200720c */ /* 0x040fe20003f44070 */
[----:B------:R-:W-:Y:S02]  /*12fd0*/  IMAD.MOV R12, RZ, RZ, -R12 ;  /* 0x000000ffff0c7224 */ /* 0x000fe400078e0a0c */
[----:B------:R-:W-:Y:S02]  /*12fe0*/  IMAD.MOV R9, RZ, RZ, -R9 ;  /* 0x000000ffff097224 */ /* 0x000fe400078e0a09 */
[----:B------:R-:W-:Y:S02]  /*12ff0*/  IMAD R138, R2, R12, R138 ;  /* 0x0000000c028a7224 */ /* 0x000fe400078e028a */
[----:B------:R-:W-:Y:S02]  /*13000*/  VIADD R247, R3, 0xaf ;  /* 0x000000af03f77836 */ /* 0x000fe40000000000 */
[----:B------:R-:W-:-:S03]  /*13010*/  IMAD.HI.U32 R5, R4, R142, RZ ;  /* 0x0000008e04057227 */ /* 0x000fc600078e00ff */
[----:B------:R-:W-:Y:S01]  /*13020*/  IABS R144, R247 ;  /* 0x000000f700907213 */ /* 0x000fe20000000000 */
[C---:B------:R-:W-:Y:S02]  /*13030*/  IMAD R139, R2.reuse, R9, R139 ;  /* 0x00000009028b7224 */ /* 0x040fe400078e028b */
[----:B------:R-:W-:Y:S01]  /*13040*/  @!P0 IMAD.MOV R132, RZ, RZ, -R132 ;  /* 0x000000ffff848224 */ /* 0x000fe200078e0a84 */
[C---:B------:R-:W-:Y:S01]  /*13050*/  ISETP.GT.U32.AND P0, PT, R2.reuse, R136, PT ;  /* 0x000000880200720c */ /* 0x040fe20003f04070 */
[----:B------:R-:W-:Y:S01]  /*13060*/  @!P3 IMAD.MOV R133, RZ, RZ, -R133 ;  /* 0x000000ffff85b224 */ /* 0x000fe200078e0a85 */
        /* <DEDUP_REMOVED lines=8> */
[----:B------:R-:W-:Y:S02]  /*130f0*/  IMAD R141, R2, R7, R141 ;  /* 0x00000007028d7224 */ /* 0x000fe400078e028d */
[----:B------:R-:W-:Y:S02]  /*13100*/  IMAD.MOV R5, RZ, RZ, -R5 ;  /* 0x000000ffff057224 */ /* 0x000fe400078e0a05 */
[--C-:B------:R-:W-:Y:S01]  /*13110*/  @!P0 IMAD.IADD R136, R136, 0x1, -R2.reuse ;  /* 0x0000000188888824 */ /* 0x100fe200078e0a02 */
[----:B------:R-:W-:Y:S01]  /*13120*/  ISETP.GT.U32.AND P0, PT, R2, R141, PT ;  /* 0x0000008d0200720c */ /* 0x000fe20003f04070 */
[----:B------:R-:W-:Y:S01]  /*13130*/  @!P3 IMAD.IADD R138, R138, 0x1, -R2 ;  /* 0x000000018a8ab824 */ /* 0x000fe200078e0a02 */
[C---:B------:R-:W-:Y:S01]  /*13140*/  ISETP.GT.U32.AND P3, PT, R2.reuse, R142, PT ;  /* 0x0000008e0200720c */ /* 0x040fe20003f64070 */
[----:B------:R-:W-:Y:S02]  /*13150*/  IMAD R144, R2, R5, R144 ;  /* 0x0000000502907224 */ /* 0x000fe400078e0290 */
[----:B------:R-:W-:-:S02]  /*13160*/  @!P2 IMAD.IADD R139, R139, 0x1, -R2 ;  /* 0x000000018b8ba824 */ /* 0x000fc400078e0a02 */
[----:B------:R-:W-:Y:S01]  /*13170*/  VIADD R238, R3, 0xac ;  /* 0x000000ac03ee7836 */ /* 0x000fe20000000000 */
[----:B------:R-:W-:Y:S01]  /*13180*/  ISETP.GT.U32.AND P2, PT, R2, R144, PT ;  /* 0x000000900200720c */ /* 0x000fe20003f44070 */
[----:B------:R-:W-:-:S03]  /*13190*/  IMAD.HI.U32 R9, R4, R145, RZ ;  /* 0x0000009104097227 */ /* 0x000fc600078e00ff */
[----:B------:R-:W-:Y:S01]  /*131a0*/  IABS R148, R238 ;  /* 0x000000ee00947213 */ /* 0x000fe20000000000 */
[--C-:B------:R-:W-:Y:S01]  /*131b0*/  @!P0 IMAD.IADD R141, R141, 0x1, -R2.reuse ;  /* 0x000000018d8d8824 */ /* 0x100fe200078e0a02 */
[----:B------:R-:W-:Y:S01]  /*131c0*/  ISETP.GT.U32.AND P0, PT, R2, R138, PT ;  /* 0x0000008a0200720c */ /* 0x000fe20003f04070 */
[----:B------:R-:W-:Y:S02]  /*131d0*/  @!P3 IMAD.IADD R142, R142, 0x1, -R2 ;  /* 0x000000018e8eb824 */ /* 0x000fe400078e0a02 */
[----:B------:R-:W-:Y:S01]  /*131e0*/  IMAD.MOV R9, RZ, RZ, -R9 ;  /* 0x000000ffff097224 */ /* 0x000fe200078e0a09 */
[----:B------:R-:W-:Y:S01]  /*131f0*/  ISETP.GT.U32.AND P3, PT, R2, R141, PT ;  /* 0x0000008d0200720c */ /* 0x000fe20003f64070 */
[----:B------:R-:W-:-:S04]  /*13200*/  IMAD.HI.U32 R5, R4, R148, RZ ;  /* 0x0000009404057227 */ /* 0x000fc800078e00ff */
[----:B------:R-:W-:Y:S01]  /*13210*/  @!P2 IMAD.IADD R144, R144, 0x1, -R2 ;  /* 0x000000019090a824 */ /* 0x000fe200078e0a02 */
[C---:B------:R-:W-:Y:S01]  /*13220*/  ISETP.GT.U32.AND P2, PT, R2.reuse, R142, PT ;  /* 0x0000008e0200720c */ /* 0x040fe20003f44070 */
[C---:B------:R-:W-:Y:S02]  /*13230*/  IMAD R145, R2.reuse, R9, R145 ;  /* 0x0000000902917224 */ /* 0x040fe400078e0291 */
[----:B------:R-:W-:Y:S02]  /*13240*/  IMAD.MOV R5, RZ, RZ, -R5 ;  /* 0x000000ffff057224 */ /* 0x000fe400078e0a05 */
[C---:B------:R-:W-:Y:S02]  /*13250*/  VIADD R236, R3.reuse, 0xad ;  /* 0x000000ad03ec7836 */ /* 0x040fe40000000000 */
[----:B------:R-:W-:Y:S02]  /*13260*/  IMAD R148, R2, R5, R148 ;  /* 0x0000000502947224 */ /* 0x000fe400078e0294 */
[--C-:B------:R-:W-:Y:S01]  /*13270*/  @!P0 IMAD.IADD R138, R138, 0x1, -R2.reuse ;  /* 0x000000018a8a8824 */ /* 0x100fe200078e0a02 */
[----:B------:R-:W-:Y:S01]  /*13280*/  ISETP.GT.U32.AND P0, PT, R2, R145, PT ;  /* 0x000000910200720c */ /* 0x000fe20003f04070 */
[----:B------:R-:W-:Y:S01]  /*13290*/  @!P5 IMAD.MOV R135, RZ, RZ, -R135 ;  /* 0x000000ffff87d224 */ /* 0x000fe200078e0a87 */
[----:B------:R-:W-:Y:S01]  /*132a0*/  IABS R147, R236 ;  /* 0x000000ec00937213 */ /* 0x000fe20000000000 */
[----:B------:R-:W-:Y:S01]  /*132b0*/  @!P2 IMAD.IADD R142, R142, 0x1, -R2 ;  /* 0x000000018e8ea824 */ /* 0x000fe200078e0a02 */
[C---:B------:R-:W-:Y:S01]  /*132c0*/  ISETP.GT.U32.AND P2, PT, R2.reuse, R148, PT ;  /* 0x000000940200720c */ /* 0x040fe20003f44070 */
[----:B------:R-:W-:Y:S01]  /*132d0*/  VIADD R244, R3, 0xab ;  /* 0x000000ab03f47836 */ /* 0x000fe20000000000 */
[----:B------:R-:W-:Y:S01]  /*132e0*/  ISETP.GT.U32.AND P5, PT, R2, R139, PT ;  /* 0x0000008b0200720c */ /* 0x000fe20003fa4070 */
[----:B------:R-:W-:-:S03]  /*132f0*/  IMAD.HI.U32 R7, R4, R147, RZ ;  /* 0x0000009304077227 */ /* 0x000fc600078e00ff */
[----:B------:R-:W-:Y:S01]  /*13300*/  IABS R149, R244 ;  /* 0x000000f400957213 */ /* 0x000fe20000000000 */
[----:B------:R-:W-:Y:S02]  /*13310*/  IMAD.MOV R7, RZ, RZ, -R7 ;  /* 0x000000ffff077224 */ /* 0x000fe400078e0a07 */
[----:B------:R-:W-:Y:S01]  /*13320*/  @!P6 IMAD.MOV R130, RZ, RZ, -R130 ;  /* 0x000000ffff82e224 */ /* 0x000fe200078e0a82 */
[----:B------:R-:W-:Y:S01]  /*13330*/  ISETP.GE.AND P6, PT, R246, RZ, PT ;  /* 0x000000fff600720c */ /* 0x000fe20003fc6270 */
[----:B------:R-:W-:Y:S01]  /*13340*/  @!P4 IMAD.MOV R136, RZ, RZ, -R136 ;  /* 0x000000ffff88c224 */ /* 0x000fe200078e0a88 */
[----:B------:R-:W-:Y:S01]  /*13350*/  ISETP.GT.U32.AND P4, PT, R2, R144, PT ;  /* 0x000000900200720c */ /* 0x000fe20003f84070 */
[--C-:B------:R-:W-:Y:S01]  /*13360*/  @!P3 IMAD.IADD R141, R141, 0x1, -R2.reuse ;  /* 0x000000018d8db824 */ /* 0x100fe200078e0a02 */
[----:B------:R-:W-:Y:S01]  /*13370*/  ISETP.GE.AND P3, PT, R222, RZ, PT ;  /* 0x000000ffde00720c */ /* 0x000fe20003f66270 */
[----:B------:R-:W-:Y:S01]  /*13380*/  @!P0 IMAD.IADD R145, R145, 0x1, -R2 ;  /* 0x0000000191918824 */ /* 0x000fe200078e0a02 */
[----:B------:R-:W-:Y:S01]  /*13390*/  ISETP.GE.AND P0, PT, R247, RZ, PT ;  /* 0x000000fff700720c */ /* 0x000fe20003f06270 */
[----:B------:R-:W-:-:S02]  /*133a0*/  VIADD R246, R3, 0xaa ;  /* 0x000000aa03f67836 */ /* 0x000fc40000000000 */
[----:B------:R-:W-:Y:S02]  /*133b0*/  IMAD R147, R2, R7, R147 ;  /* 0x0000000702937224 */ /* 0x000fe400078e0293 */
[--C-:B------:R-:W-:Y:S01]  /*133c0*/  @!P2 IMAD.IADD R148, R148, 0x1, -R2.reuse ;  /* 0x000000019494a824 */ /* 0x100fe200078e0a02 */
[----:B------:R-:W-:Y:S01]  /*133d0*/  ISETP.GT.U32.AND P2, PT, R2, R145, PT ;  /* 0x000000910200720c */ /* 0x000fe20003f44070 */
[----:B------:R-:W-:Y:S01]  /*133e0*/  @!P5 IMAD.IADD R139, R139, 0x1, -R2 ;  /* 0x000000018b8bd824 */ /* 0x000fe200078e0a02 */
        /* <DEDUP_REMOVED lines=9> */
[----:B------:R-:W-:Y:S01]  /*13480*/  @!P3 IMAD.MOV R141, RZ, RZ, -R141 ;  /* 0x000000ffff8db224 */ /* 0x000fe200078e0a8d */
[C---:B------:R-:W-:Y:S01]  /*13490*/  ISETP.GT.U32.AND P3, PT, R2.reuse, R148, PT ;  /* 0x000000940200720c */ /* 0x040fe20003f64070 */
[----:B------:R-:W-:Y:S02]  /*134a0*/  IMAD.MOV R5, RZ, RZ, -R5 ;  /* 0x000000ffff057224 */ /* 0x000fe400078e0a05 */
[----:B------:R-:W-:Y:S02]  /*134b0*/  IMAD R149, R2, R7, R149 ;  /* 0x0000000702957224 */ /* 0x000fe400078e0295 */
[----:B------:R-:W-:Y:S01]  /*134c0*/  @!P2 IMAD.IADD R145, R145, 0x1, -R2 ;  /* 0x000000019191a824 */ /* 0x000fe200078e0a02 */
[----:B------:R-:W-:Y:S01]  /*134d0*/  ISETP.GE.AND P2, PT, R238, RZ, PT ;  /* 0x000000ffee00720c */ /* 0x000fe20003f46270 */
[----:B------:R-:W-:-:S02]  /*134e0*/  IMAD R150, R2, R5, R150 ;  /* 0x0000000502967224 */ /* 0x000fc400078e0296 */
[----:B------:R-:W-:Y:S01]  /*134f0*/  @!P5 IMAD.IADD R147, R147, 0x1, -R2 ;  /* 0x000000019393d824 */ /* 0x000fe200078e0a02 */
[----:B------:R-:W-:Y:S01]  /*13500*/  ISETP.GE.AND P5, PT, R230, RZ, PT ;  /* 0x000000ffe600720c */ /* 0x000fe20003fa6270 */
[----:B------:R-:W-:Y:S01]  /*13510*/  @!P6 IMAD.MOV R138, RZ, RZ, -R138 ;  /* 0x000000ffff8ae224 */ /* 0x000fe200078e0a8a */
[----:B------:R-:W-:Y:S01]  /*13520*/  ISETP.GT.U32.AND P6, PT, R2, R149, PT ;  /* 0x000000950200720c */ /* 0x000fe20003fc4070 */
[----:B------:R-:W-:-:S04]  /*13530*/  IMAD.HI.U32 R5, R4, R152, RZ ;  /* 0x0000009804057227 */ /* 0x000fc800078e00ff */
[----:B------:R-:W-:Y:S01]  /*13540*/  @!P1 IMAD.MOV R139, RZ, RZ, -R139 ;  /* 0x000000ffff8b9224 */ /* 0x000fe200078e0a8b */
[C---:B------:R-:W-:Y:S01]  /*13550*/  ISETP.GT.U32.AND P1, PT, R2.reuse, R147, PT ;  /* 0x000000930200720c */ /* 0x040fe20003f24070 */
[----:B------:R-:W-:Y:S01]  /*13560*/  @!P0 IMAD.MOV R144, RZ, RZ, -R144 ;  /* 0x000000ffff908224 */ /* 0x000fe200078e0a90 */
[----:B------:R-:W-:Y:S01]  /*13570*/  ISETP.GT.U32.AND P0, PT, R2, R150, PT ;  /* 0x000000960200720c */ /* 0x000fe20003f04070 */
[----:B------:R-:W-:Y:S02]  /*13580*/  IMAD.MOV R5, RZ, RZ, -R5 ;  /* 0x000000ffff057224 */ /* 0x000fe400078e0a05 */
[----:B------:R-:W-:Y:S01]  /*13590*/  @!P4 IMAD.MOV R142, RZ, RZ, -R142 ;  /* 0x000000ffff8ec224 */ /* 0x000fe200078e0a8e */
[----:B------:R-:W-:Y:S01]  /*135a0*/  ISETP.GE.AND P4, PT, R236, RZ, PT ;  /* 0x000000ffec00720c */ /* 0x000fe20003f86270 */
[----:B------:R-:W-:Y:S01]  /*135b0*/  @!P3 IMAD.IADD R148, R148, 0x1, -R2 ;  /* 0x000000019494b824 */ /* 0x000fe200078e0a02 */
[----:B------:R-:W-:Y:S01]  /*135c0*/  ISETP.GE.AND P3, PT, R246, RZ, PT ;  /* 0x000000fff600720c */ /* 0x000fe20003f66270 */
[----:B------:R-:W-:-:S02]  /*135d0*/  IMAD R152, R2, R5, R152 ;  /* 0x0000000502987224 */ /* 0x000fc400078e0298 */
[----:B------:R-:W-:Y:S02]  /*135e0*/  @!P2 IMAD.MOV R148, RZ, RZ, -R148 ;  /* 0x000000ffff94a224 */ /* 0x000fe400078e0a94 */
[--C-:B------:R-:W-:Y:S01]  /*135f0*/  @!P6 IMAD.IADD R149, R149, 0x1, -R2.reuse ;  /* 0x000000019595e824 */ /* 0x100fe200078e0a02 */
[----:B------:R-:W-:Y:S01]  /*13600*/  ISETP.GT.U32.AND P2, PT, R2, R152, PT ;  /* 0x000000980200720c */ /* 0x000fe20003f44070 */
[--C-:B------:R-:W-:Y:S01]  /*13610*/  @!P1 IMAD.IADD R147, R147, 0x1, -R2.reuse ;  /* 0x0000000193939824 */ /* 0x100fe200078e0a02 */
[----:B------:R-:W-:Y:S01]  /*13620*/  ISETP.GE.AND P6, PT, R247, RZ, PT ;  /* 0x000000fff700720c */ /* 0x000fe20003fc6270 */
[C---:B------:R-:W-:Y:S01]  /*13630*/  VIADD R247, R3.reuse, 0xa8 ;  /* 0x000000a803f77836 */ /* 0x040fe20000000000 */
[----:B------:R-:W-:Y:S01]  /*13640*/  ISETP.GE.AND P1, PT, R244, RZ, PT ;  /* 0x000000fff400720c */ /* 0x000fe20003f26270 */
[--C-:B------:R-:W-:Y:S01]  /*13650*/  @!P0 IMAD.IADD R150, R150, 0x1, -R2.reuse ;  /* 0x0000000196968824 */ /* 0x100fe200078e0a02 */
[C---:B------:R-:W-:Y:S01]  /*13660*/  ISETP.GT.U32.AND P0, PT, R2.reuse, R149, PT ;  /* 0x000000950200720c */ /* 0x040fe20003f04070 */
[----:B------:R-:W-:Y:S01]  /*13670*/  VIADD R246, R3, 0xa7 ;  /* 0x000000a703f67836 */ /* 0x000fe20000000000 */
[----:B------:R-:W-:Y:S01]  /*13680*/  IABS R153, R247 ;  /* 0x000000f700997213 */ /* 0x000fe20000000000 */
[----:B------:R-:W-:Y:S01]  /*13690*/  @!P5 IMAD.MOV R145, RZ, RZ, -R145 ;  /* 0x000000ffff91d224 */ /* 0x000fe200078e0a91 */
[----:B------:R-:W-:Y:S01]  /*136a0*/  ISETP.GE.AND P5, PT, R247, RZ, PT ;  /* 0x000000fff700720c */ /* 0x000fe20003fa6270 */
[----:B------:R-:W-:Y:S01]  /*136b0*/  @!P4 IMAD.MOV R147, RZ, RZ, -R147 ;  /* 0x000000ffff93c224 */ /* 0x000fe200078e0a93 */
[----:B------:R-:W-:Y:S01]  /*136c0*/  IABS R155, R246 ;  /* 0x000000f6009b7213 */ /* 0x000fe20000000000 */
[----:B------:R-:W-:Y:S01]  /*136d0*/  VIADD R247, R3, 0xa6 ;  /* 0x000000a603f77836 */ /* 0x000fe20000000000 */
[----:B------:R-:W-:Y:S01]  /*136e0*/  ISETP.GT.U32.AND P4, PT, R2, R150, PT ;  /* 0x000000960200720c */ /* 0x000fe20003f84070 */
[----:B------:R-:W-:-:S02]  /*136f0*/  @!P2 IMAD.IADD R152, R152, 0x1, -R2 ;  /* 0x000000019898a824 */ /* 0x000fc400078e0a02 */
[----:B------:R-:W-:Y:S01]  /*13700*/  IMAD.HI.U32 R7, R4, R155, RZ ;  /* 0x0000009b04077227 */ /* 0x000fe200078e00ff */
[----:B------:R-:W-:Y:S02]  /*13710*/  IABS R156, R247 ;  /* 0x000000f7009c7213 */ /* 0x000fe40000000000 */
[----:B------:R-:W-:Y:S01]  /*13720*/  ISETP.GT.U32.AND P2, PT, R2, R152, PT ;  /* 0x000000980200720c */ /* 0x000fe20003f44070 */
[----:B------:R-:W-:-:S04]  /*13730*/  IMAD.HI.U32 R9, R4, R153, RZ ;  /* 0x0000009904097227 */ /* 0x000fc800078e00ff */
[----:B------:R-:W-:-:S04]  /*13740*/  IMAD.HI.U32 R5, R4, R156, RZ ;  /* 0x0000009c04057227 */ /* 0x000fc800078e00ff */
[----:B------:R-:W-:Y:S02]  /*13750*/  IMAD.MOV R7, RZ, RZ, -R7 ;  /* 0x000000ffff077224 */ /* 0x000fe400078e0a07 */
[----:B------:R-:W-:Y:S02]  /*13760*/  IMAD.MOV R9, RZ, RZ, -R9 ;  /* 0x000000ffff097224 */ /* 0x000fe400078e0a09 */
[----:B------:R-:W-:Y:S02]  /*13770*/  VIADD R228, R3, 0xa5 ;  /* 0x000000a503e47836 */ /* 0x000fe40000000000 */
[----:B------:R-:W-:Y:S01]  /*13780*/  @!P4 IMAD.IADD R150, R150, 0x1, -R2 ;  /* 0x000000019696c824 */ /* 0x000fe200078e0a02 */
[----:B------:R-:W-:Y:S01]  /*13790*/  ISETP.GE.AND P4, PT, R247, RZ, PT ;  /* 0x000000fff700720c */ /* 0x000fe20003f86270 */
[----:B------:R-:W-:Y:S01]  /*137a0*/  IMAD.MOV R5, RZ, RZ, -R5 ;  /* 0x000000ffff057224 */ /* 0x000fe200078e0a05 */
[----:B------:R-:W-:Y:S01]  /*137b0*/  IABS R158, R228 ;  /* 0x000000e4009e7213 */ /* 0x000fe20000000000 */
[----:B------:R-:W-:-:S02]  /*137c0*/  IMAD R155, R2, R7, R155 ;  /* 0x00000007029b7224 */ /* 0x000fc400078e029b */
[----:B------:R-:W-:Y:S01]  /*137d0*/  @!P0 IMAD.IADD R149, R149, 0x1, -R2 ;  /* 0x0000000195958824 */ /* 0x000fe200078e0a02 */
[----:B------:R-:W-:Y:S01]  /*137e0*/  ISETP.GE.AND P0, PT, R246, RZ, PT ;  /* 0x000000fff600720c */ /* 0x000fe20003f06270 */
[C---:B------:R-:W-:Y:S02]  /*137f0*/  IMAD R153, R2.reuse, R9, R153 ;  /* 0x0000000902997224 */ /* 0x040fe400078e0299 */
[C---:B------:R-:W-:Y:S02]  /*13800*/  IMAD R156, R2.reuse, R5, R156 ;  /* 0x00000005029c7224 */ /* 0x040fe400078e029c */
[----:B------:R-:W-:Y:S01]  /*13810*/  @!P3 IMAD.MOV R150, RZ, RZ, -R150 ;  /* 0x000000ffff96b224 */ /* 0x000fe200078e0a96 */
[C---:B------:R-:W-:Y:S01]  /*13820*/  ISETP.GT.U32.AND P3, PT, R2.reuse, R155, PT ;  /* 0x0000009b0200720c */ /* 0x040fe20003f64070 */
[----:B------:R-:W-:Y:S01]  /*13830*/  @!P1 IMAD.MOV R149, RZ, RZ, -R149 ;  /* 0x000000ffff959224 */ /* 0x000fe200078e0a95 */
[----:B------:R-:W-:Y:S01]  /*13840*/  ISETP.GT.U32.AND P1, PT, R2, R153, PT ;  /* 0x000000990200720c */ /* 0x000fe20003f24070 */
[----:B------:R-:W-:-:S04]  /*13850*/  IMAD.HI.U32 R5, R4, R158, RZ ;  /* 0x0000009e04057227 */ /* 0x000fc800078e00ff */
[----:B------:R-:W-:Y:S01]  /*13860*/  @!P2 IMAD.IADD R152, R152, 0x1, -R2 ;  /* 0x000000019898a824 */ /* 0x000fe200078e0a02 */
[C---:B------:R-:W-:Y:S01]  /*13870*/  ISETP.GT.U32.AND P2, PT, R2.reuse, R156, PT ;  /* 0x0000009c0200720c */ /* 0x040fe20003f44070 */
[----:B------:R-:W-:Y:S02]  /*13880*/  IMAD.MOV R5, RZ, RZ, -R5 ;  /* 0x000000ffff057224 */ /* 0x000fe400078e0a05 */
[----:B------:R-:W-:Y:S02]  /*13890*/  VIADD R236, R3, 0xa3 ;  /* 0x000000a303ec7836 */ /* 0x000fe40000000000 */
[C---:B------:R-:W-:Y:S02]  /*138a0*/  IMAD R158, R2.reuse, R5, R158 ;  /* 0x00000005029e7224 */ /* 0x040fe400078e029e */
[--C-:B------:R-:W-:Y:S01]  /*138b0*/  @!P3 IMAD.IADD R155, R155, 0x1, -R2.reuse ;  /* 0x000000019b9bb824 */ /* 0x100fe200078e0a02 */
[----:B------:R-:W-:Y:S01]  /*138c0*/  IABS R162, R236 ;  /* 0x000000ec00a27213 */ /* 0x000fe20000000000 */
[----:B------:R-:W-:Y:S01]  /*138d0*/  @!P1 IMAD.IADD R153, R153, 0x1, -R2 ;  /* 0x0000000199999824 */ /* 0x000fe200078e0a02 */
[----:B------:R-:W-:Y:S01]  /*138e0*/  ISETP.GT.U32.AND P1, PT, R2, R158, PT ;  /* 0x0000009e0200720c */ /* 0x000fe20003f24070 */
[----:B------:R-:W-:-:S02]  /*138f0*/  VIADD R230, R3, 0xa4 ;  /* 0x000000a403e67836 */ /* 0x000fc40000000000 */
[----:B------:R-:W-:Y:S01]  /*13900*/  @!P2 IMAD.IADD R156, R156, 0x1, -R2 ;  /* 0x000000019c9ca824 */ /* 0x000fe200078e0a02 */
[----:B------:R-:W-:Y:S01]  /*13910*/  ISETP.GT.U32.AND P2, PT, R2, R155, PT ;  /* 0x0000009b0200720c */ /* 0x000fe20003f44070 */
[----:B------:R-:W-:Y:S01]  /*13920*/  IMAD.HI.U32 R5, R4, R162, RZ ;  /* 0x000000a204057227 */ /* 0x000fe200078e00ff */
[----:B------:R-:W-:Y:S02]  /*13930*/  IABS R160, R230 ;  /* 0x000000e600a07213 */ /* 0x000fe40000000000 */
[C---:B------:R-:W-:Y:S01]  /*13940*/  ISETP.GT.U32.AND P3, PT, R2.reuse, R153, PT ;  /* 0x000000990200720c */ /* 0x040fe20003f64070 */
[----:B------:R-:W-:Y:S02]  /*13950*/  IMAD.MOV R5, RZ, RZ, -R5 ;  /* 0x000000ffff057224 */ /* 0x000fe400078e0a05 */
[----:B------:R-:W-:Y:S02]  /*13960*/  VIADD R244, R3, 0xa2 ;  /* 0x000000a203f47836 */ /* 0x000fe40000000000 */
[----:B------:R-:W-:-:S02]  /*13970*/  IMAD R162, R2, R5, R162 ;  /* 0x0000000502a27224 */ /* 0x000fc400078e02a2 */
[----:B------:R-:W-:Y:S01]  /*13980*/  @!P1 IMAD.IADD R158, R158, 0x1, -R2 ;  /* 0x000000019e9e9824 */ /* 0x000fe200078e0a02 */
[----:B------:R-:W-:Y:S01]  /*13990*/  IABS R164, R244 ;  /* 0x000000f400a47213 */ /* 0x000fe20000000000 */
[----:B------:R-:W-:-:S03]  /*139a0*/  IMAD.HI.U32 R7, R4, R160, RZ ;  /* 0x000000a004077227 */ /* 0x000fc600078e00ff */
[C---:B------:R-:W-:Y:S01]  /*139b0*/  ISETP.GT.U32.AND P1, PT, R2.reuse, R158, PT ;  /* 0x0000009e0200720c */ /* 0x040fe20003f24070 */
[----:B------:R-:W-:Y:S01]  /*139c0*/  @!P6 IMAD.MOV R152, RZ, RZ, -R152 ;  /* 0x000000ffff98e224 */ /* 0x000fe200078e0a98 */
[C---:B------:R-:W-:Y:S01]  /*139d0*/  ISETP.GT.U32.AND P6, PT, R2.reuse, R156, PT ;  /* 0x0000009c0200720c */ /* 0x040fe20003fc4070 */
[----:B------:R-:W-:Y:S01]  /*139e0*/  @!P2 IMAD.IADD R155, R155, 0x1, -R2 ;  /* 0x000000019b9ba824 */ /* 0x000fe200078e0a02 */
[----:B------:R-:W-:Y:S01]  /*139f0*/  ISETP.GT.U32.AND P2, PT, R2, R162, PT ;  /* 0x000000a20200720c */ /* 0x000fe20003f44070 */
[----:B------:R-:W-:Y:S02]  /*13a00*/  IMAD.MOV R7, RZ, RZ, -R7 ;  /* 0x000000ffff077224 */ /* 0x000fe400078e0a07 */
[----:B------:R-:W-:-:S04]  /*13a10*/  IMAD.HI.U32 R5, R4, R164, RZ ;  /* 0x000000a404057227 */ /* 0x000fc800078e00ff */
[C---:B------:R-:W-:Y:S02]  /*13a20*/  VIADD R247, R3.reuse, 0xa1 ;  /* 0x000000a103f77836 */ /* 0x040fe40000000000 */
[C---:B------:R-:W-:Y:S02]  /*13a30*/  IMAD R160, R2.reuse, R7, R160 ;  /* 0x0000000702a07224 */ /* 0x040fe400078e02a0 */
[----:B------:R-:W-:Y:S01]  /*13a40*/  IMAD.MOV R5, RZ, RZ, -R5 ;  /* 0x000000ffff057224 */ /* 0x000fe200078e0a05 */
[----:B------:R-:W-:Y:S01]  /*13a50*/  IABS R166, R247 ;  /* 0x000000f700a67213 */ /* 0x000fe20000000000 */
[----:B------:R-:W-:Y:S02]  /*13a60*/  VIADD R246, R3, 0xa0 ;  /* 0x000000a003f67836 */ /* 0x000fe40000000000 */
[----:B------:R-:W-:Y:S01]  /*13a70*/  @!P3 IMAD.IADD R153, R153, 0x1, -R2 ;  /* 0x000000019999b824 */ /* 0x000fe200078e0a02 */
[C---:B------:R-:W-:Y:S01]  /*13a80*/  ISETP.GT.U32.AND P3, PT, R2.reuse, R160, PT ;  /* 0x000000a00200720c */ /* 0x040fe20003f64070 */
[----:B------:R-:W-:Y:S01]  /*13a90*/  IMAD R164, R2, R5, R164 ;  /* 0x0000000502a47224 */ /* 0x000fe200078e02a4 */
[----:B------:R-:W-:Y:S01]  /*13aa0*/  IABS R168, R246 ;  /* 0x000000f600a87213 */ /* 0x000fe20000000000 */
[--C-:B------:R-:W-:Y:S01]  /*13ab0*/  @!P6 IMAD.IADD R156, R156, 0x1, -R2.reuse ;  /* 0x000000019c9ce824 */ /* 0x100fe200078e0a02 */
[----:B------:R-:W-:Y:S01]  /*13ac0*/  ISETP.GE.AND P6, PT, R228, RZ, PT ;  /* 0x000000ffe400720c */ /* 0x000fe20003fc6270 */
[----:B------:R-:W-:Y:S01]  /*13ad0*/  @!P2 IMAD.IADD R162, R162, 0x1, -R2 ;  /* 0x00000001a2a2a824 */ /* 0x000fe200078e0a02 */
[----:B------:R-:W-:Y:S01]  /*13ae0*/  ISETP.GE.AND P2, PT, R236, RZ, PT ;  /* 0x000000ffec00720c */ /* 0x000fe20003f46270 */
[----:B------:R-:W-:-:S04]  /*13af0*/  IMAD.HI.U32 R5, R4, R166, RZ ;  /* 0x000000a604057227 */ /* 0x000fc800078e00ff */
[----:B------:R-:W-:Y:S01]  /*13b00*/  @!P1 IMAD.IADD R158, R158, 0x1, -R2 ;  /* 0x000000019e9e9824 */ /* 0x000fe200078e0a02 */
[C---:B------:R-:W-:Y:S01]  /*13b10*/  ISETP.GT.U32.AND P1, PT, R2.reuse, R164, PT ;  /* 0x000000a40200720c */ /* 0x040fe20003f24070 */
[----:B------:R-:W-:Y:S01]  /*13b20*/  @!P5 IMAD.MOV R153, RZ, RZ, -R153 ;  /* 0x000000ffff99d224 */ /* 0x000fe200078e0a99 */
[----:B------:R-:W-:Y:S01]  /*13b30*/  ISETP.GT.U32.AND P5, PT, R2, R162, PT ;  /* 0x000000a20200720c */ /* 0x000fe20003fa4070 */
[----:B------:R-:W-:Y:S02]  /*13b40*/  IMAD.MOV R5, RZ, RZ, -R5 ;  /* 0x000000ffff057224 */ /* 0x000fe400078e0a05 */
[----:B------:R-:W-:-:S04]  /*13b50*/  IMAD.HI.U32 R7, R4, R168, RZ ;  /* 0x000000a804077227 */ /* 0x000fc800078e00ff */
[----:B------:R-:W-:Y:S02]  /*13b60*/  IMAD R166, R2, R5, R166 ;  /* 0x0000000502a67224 */ /* 0x000fe400078e02a6 */
[----:B------:R-:W-:Y:S02]  /*13b70*/  IMAD.MOV R7, RZ, RZ, -R7 ;  /* 0x000000ffff077224 */ /* 0x000fe400078e0a07 */
[----:B------:R-:W-:Y:S01]  /*13b80*/  @!P3 IMAD.IADD R160, R160, 0x1, -R2 ;  /* 0x00000001a0a0b824 */ /* 0x000fe200078e0a02 */
[----:B------:R-:W-:Y:S01]  /*13b90*/  ISETP.GE.AND P3, PT, R230, RZ, PT ;  /* 0x000000ffe600720c */ /* 0x000fe20003f66270 */
[----:B------:R-:W-:Y:S02]  /*13ba0*/  VIADD R238, R3, 0x9f ;  /* 0x0000009f03ee7836 */ /* 0x000fe40000000000 */
[----:B------:R-:W-:Y:S01]  /*13bb0*/  @!P6 IMAD.MOV R158, RZ, RZ, -R158 ;  /* 0x000000ffff9ee224 */ /* 0x000fe200078e0a9e */
[C---:B------:R-:W-:Y:S01]  /*13bc0*/  ISETP.GT.U32.AND P6, PT, R2.reuse, R166, PT ;  /* 0x000000a60200720c */ /* 0x040fe20003fc4070 */
[----:B------:R-:W-:Y:S01]  /*13bd0*/  IMAD R168, R2, R7, R168 ;  /* 0x0000000702a87224 */ /* 0x000fe200078e02a8 */
[----:B------:R-:W-:Y:S01]  /*13be0*/  IABS R170, R238 ;  /* 0x000000ee00aa7213 */ /* 0x000fe20000000000 */
[--C-:B------:R-:W-:Y:S01]  /*13bf0*/  @!P1 IMAD.IADD R164, R164, 0x1, -R2.reuse ;  /* 0x00000001a4a49824 */ /* 0x100fe200078e0a02 */
[----:B------:R-:W-:Y:S01]  /*13c00*/  ISETP.GT.U32.AND P1, PT, R2, R160, PT ;  /* 0x000000a00200720c */ /* 0x000fe20003f24070 */
[----:B------:R-:W-:Y:S01]  /*13c10*/  @!P5 IMAD.IADD R162, R162, 0x1, -R2 ;  /* 0x00000001a2a2d824 */ /* 0x000fe200078e0a02 */
[----:B------:R-:W-:Y:S01]  /*13c20*/  ISETP.GT.U32.AND P5, PT, R2, R168, PT ;  /* 0x000000a80200720c */ /* 0x000fe20003fa4070 */
[----:B------:R-:W-:-:S04]  /*13c30*/  IMAD.HI.U32 R5, R4, R170, RZ ;  /* 0x000000aa04057227 */ /* 0x000fc800078e00ff */
[----:B------:R-:W-:Y:S01]  /*13c40*/  @!P4 IMAD.MOV R156, RZ, RZ, -R156 ;  /* 0x000000ffff9cc224 */ /* 0x000fe200078e0a9c */
[----:B------:R-:W-:Y:S01]  /*13c50*/  ISETP.GE.AND P4, PT, R244, RZ, PT ;  /* 0x000000fff400720c */ /* 0x000fe20003f86270 */
[----:B------:R-:W-:Y:S02]  /*13c60*/  IMAD.MOV R5, RZ, RZ, -R5 ;  /* 0x000000ffff057224 */ /* 0x000fe400078e0a05 */
[----:B------:R-:W-:Y:S02]  /*13c70*/  VIADD R244, R3, 0x9d ;  /* 0x0000009d03f47836 */ /* 0x000fe40000000000 */
[--C-:B------:R-:W-:Y:S02]  /*13c80*/  @!P6 IMAD.IADD R166, R166, 0x1, -R2.reuse ;  /* 0x00000001a6a6e824 */ /* 0x100fe400078e0a02 */
[----:B------:R-:W-:Y:S01]  /*13c90*/  @!P0 IMAD.MOV R155, RZ, RZ, -R155 ;  /* 0x000000ffff9b8224 */ /* 0x000fe200078e0a9b */
[----:B------:R-:W-:Y:S01]  /*13ca0*/  ISETP.GT.U32.AND P0, PT, R2, R164, PT ;  /* 0x000000a40200720c */ /* 0x000fe20003f04070 */
[----:B------:R-:W-:Y:S01]  /*13cb0*/  @!P1 IMAD.IADD R160, R160, 0x1, -R2 ;  /* 0x00000001a0a09824 */ /* 0x000fe200078e0a02 */
[----:B------:R-:W-:Y:S01]  /*13cc0*/  ISETP.GE.AND P1, PT, R247, RZ, PT ;  /* 0x000000fff700720c */ /* 0x000fe20003f26270 */
[----:B------:R-:W-:Y:S01]  /*13cd0*/  IMAD R170, R2, R5, R170 ;  /* 0x0000000502aa7224 */ /* 0x000fe200078e02aa */
[----:B------:R-:W-:Y:S01]  /*13ce0*/  IABS R174, R244 ;  /* 0x000000f400ae7213 */ /* 0x000fe20000000000 */
[----:B------:R-:W-:-:S02]  /*13cf0*/  VIADD R247, R3, 0x9e ;  /* 0x0000009e03f77836 */ /* 0x000fc40000000000 */
[----:B------:R-:W-:Y:S01]  /*13d00*/  @!P5 IMAD.IADD R168, R168, 0x1, -R2 ;  /* 0x00000001a8a8d824 */ /* 0x000fe200078e0a02 */
[----:B------:R-:W-:Y:S01]  /*13d10*/  ISETP.GT.U32.AND P5, PT, R2, R166, PT ;  /* 0x000000a60200720c */ /* 0x000fe20003fa4070 */
[----:B------:R-:W-:Y:S01]  /*13d20*/  IMAD.HI.U32 R7, R4, R174, RZ ;  /* 0x000000ae04077227 */ /* 0x000fe200078e00ff */
[----:B------:R-:W-:Y:S02]  /*13d30*/  IABS R172, R247 ;  /* 0x000000f700ac7213 */ /* 0x000fe40000000000 */
[----:B------:R-:W-:Y:S01]  /*13d40*/  ISETP.GT.U32.AND P6, PT, R2, R170, PT ;  /* 0x000000aa0200720c */ /* 0x000fe20003fc4070 */
[----:B------:R-:W-:Y:S02]  /*13d50*/  IMAD.MOV R7, RZ, RZ, -R7 ;  /* 0x000000ffff077224 */ /* 0x000fe400078e0a07 */
[----:B------:R-:W-:-:S04]  /*13d60*/  IMAD.HI.U32 R5, R4, R172, RZ ;  /* 0x000000ac04057227 */ /* 0x000fc800078e00ff */
[----:B------:R-:W-:Y:S01]  /*13d70*/  @!P0 IMAD.IADD R164, R164, 0x1, -R2 ;  /* 0x00000001a4a48824 */ /* 0x000fe200078e0a02 */
[----:B------:R-:W-:Y:S01]  /*13d80*/  ISETP.GE.AND P0, PT, R246, RZ, PT ;  /* 0x000000fff600720c */ /* 0x000fe20003f06270 */
[----:B------:R-:W-:Y:S02]  /*13d90*/  VIADD R246, R3, 0x9c ;  /* 0x0000009c03f67836 */ /* 0x000fe40000000000 */
[----:B------:R-:W-:Y:S02]  /*13da0*/  IMAD.MOV R5, RZ, RZ, -R5 ;  /* 0x000000ffff057224 */ /* 0x000fe400078e0a05 */
[----:B------:R-:W-:Y:S01]  /*13db0*/  IMAD R174, R2, R7, R174 ;  /* 0x0000000702ae7224 */ /* 0x000fe200078e02ae */
[----:B------:R-:W-:Y:S01]  /*13dc0*/  IABS R176, R246 ;  /* 0x000000f600b07213 */ /* 0x000fe20000000000 */
[--C-:B------:R-:W-:Y:S02]  /*13dd0*/  @!P5 IMAD.IADD R166, R166, 0x1, -R2.reuse ;  /* 0x00000001a6a6d824 */ /* 0x100fe400078e0a02 */
[----:B------:R-:W-:Y:S01]  /*13de0*/  @!P6 IMAD.IADD R170, R170, 0x1, -R2 ;  /* 0x00000001aaaae824 */ /* 0x000fe200078e0a02 */
[C---:B------:R-:W-:Y:S01]  /*13df0*/  ISETP.GT.U32.AND P6, PT, R2.reuse, R168, PT ;  /* 0x000000a80200720c */ /* 0x040fe20003fc4070 */
[----:B------:R-:W-:-:S02]  /*13e00*/  IMAD R172, R2, R5, R172 ;  /* 0x0000000502ac7224 */ /* 0x000fc400078e02ac */
[----:B------:R-:W-:Y:S01]  /*13e10*/  @!P1 IMAD.MOV R166, RZ, RZ, -R166 ;  /* 0x000000ffffa69224 */ /* 0x000fe200078e0aa6 */
[C---:B------:R-:W-:Y:S01]  /*13e20*/  ISETP.GT.U32.AND P1, PT, R2.reuse, R174, PT ;  /* 0x000000ae0200720c */ /* 0x040fe20003f24070 */
[----:B------:R-:W-:Y:S01]  /*13e30*/  @!P2 IMAD.MOV R162, RZ, RZ, -R162 ;  /* 0x000000ffffa2a224 */ /* 0x000fe200078e0aa2 */
[----:B------:R-:W-:Y:S01]  /*13e40*/  ISETP.GT.U32.AND P2, PT, R2, R170, PT ;  /* 0x000000aa0200720c */ /* 0x000fe20003f44070 */
[----:B------:R-:W-:Y:S01]  /*13e50*/  IMAD.HI.U32 R5, R4, R176, RZ ;  /* 0x000000b004057227 */ /* 0x000fe200078e00ff */
[----:B------:R-:W-:-:S03]  /*13e60*/  ISETP.GT.U32.AND P5, PT, R2, R172, PT ;  /* 0x000000ac0200720c */ /* 0x000fc60003fa4070 */
[----:B------:R-:W-:Y:S01]  /*13e70*/  @!P4 IMAD.MOV R164, RZ, RZ, -R164 ;  /* 0x000000ffffa4c224 */ /* 0x000fe200078e0aa4 */
[----:B------:R-:W-:Y:S01]  /*13e80*/  ISETP.GE.AND P4, PT, R247, RZ, PT ;  /* 0x000000fff700720c */ /* 0x000fe20003f86270 */
[----:B------:R-:W-:Y:S02]  /*13e90*/  IMAD.MOV R5, RZ, RZ, -R5 ;  /* 0x000000ffff057224 */ /* 0x000fe400078e0a05 */
[----:B------:R-:W-:Y:S02]  /*13ea0*/  VIADD R247, R3, 0x9b ;  /* 0x0000009b03f77836 */ /* 0x000fe40000000000 */
[----:B------:R-:W-:Y:S02]  /*13eb0*/  IMAD R176, R2, R5, R176 ;  /* 0x0000000502b07224 */ /* 0x000fe400078e02b0 */
[--C-:B------:R-:W-:Y:S01]  /*13ec0*/  @!P1 IMAD.IADD R174, R174, 0x1, -R2.reuse ;  /* 0x00000001aeae9824 */ /* 0x100fe200078e0a02 */
[----:B------:R-:W-:Y:S01]  /*13ed0*/  IABS R177, R247 ;  /* 0x000000f700b17213 */ /* 0x000fe20000000000 */
[--C-:B------:R-:W-:Y:S01]  /*13ee0*/  @!P6 IMAD.IADD R168, R168, 0x1, -R2.reuse ;  /* 0x00000001a8a8e824 */ /* 0x100fe200078e0a02 */
[----:B------:R-:W-:Y:S01]  /*13ef0*/  ISETP.GE.AND P6, PT, R244, RZ, PT ;  /* 0x000000fff400720c */ /* 0x000fe20003fc6270 */
[--C-:B------:R-:W-:Y:S01]  /*13f00*/  @!P2 IMAD.IADD R170, R170, 0x1, -R2.reuse ;  /* 0x00000001aaaaa824 */ /* 0x100fe200078e0a02 */
[----:B------:R-:W-:Y:S01]  /*13f10*/  ISETP.GT.U32.AND P2, PT, R2, R176, PT ;  /* 0x000000b00200720c */ /* 0x000fe20003f44070 */
[----:B------:R-:W-:Y:S01]  /*13f20*/  @!P5 IMAD.IADD R172, R172, 0x1, -R2 ;  /* 0x00000001acacd824 */ /* 0x000fe200078e0a02 */
[----:B------:R-:W-:Y:S01]  /*13f30*/  ISETP.GT.U32.AND P1, PT, R2, R174, PT ;  /* 0x000000ae0200720c */ /* 0x000fe20003f24070 */
[----:B------:R-:W-:Y:S01]  /*13f40*/  IMAD.HI.U32 R5, R4, R177, RZ ;  /* 0x000000b104057227 */ /* 0x000fe200078e00ff */
[----:B------:R-:W-:-:S03]  /*13f50*/  ISETP.GE.AND P5, PT, R246, RZ, PT ;  /* 0x000000fff600720c */ /* 0x000fc60003fa6270 */
[----:B------:R-:W-:Y:S01]  /*13f60*/  @!P0 IMAD.MOV R168, RZ, RZ, -R168 ;  /* 0x000000ffffa88224 */ /* 0x000fe200078e0aa8 */
[C---:B------:R-:W-:Y:S01]  /*13f70*/  ISETP.GT.U32.AND P0, PT, R2.reuse, R172, PT ;  /* 0x000000ac0200720c */ /* 0x040fe20003f04070 */
[----:B------:R-:W-:Y:S02]  /*13f80*/  IMAD.MOV R5, RZ, RZ, -R5 ;  /* 0x000000ffff057224 */ /* 0x000fe400078e0a05 */
[C---:B------:R-:W-:Y:S02]  /*13f90*/  VIADD R244, R3.reuse, 0x9a ;  /* 0x0000009a03f47836 */ /* 0x040fe40000000000 */
[----:B------:R-:W-:Y:S02]  /*13fa0*/  IMAD R177, R2, R5, R177 ;  /* 0x0000000502b17224 */ /* 0x000fe400078e02b1 */
[----:B------:R-:W-:Y:S01]  /*13fb0*/  VIADD R222, R3, 0x98 ;  /* 0x0000009803de7836 */ /* 0x000fe20000000000 */
[----:B------:R-:W-:Y:S01]  /*13fc0*/  IABS R179, R244 ;  /* 0x000000f400b37213 */ /* 0x000fe20000000000 */
[----:B------:R-:W-:-:S02]  /*13fd0*/  @!P2 IMAD.IADD R176, R176, 0x1, -R2 ;  /* 0x00000001b0b0a824 */ /* 0x000fc400078e0a02 */
[--C-:B------:R-:W-:Y:S01]  /*13fe0*/  @!P1 IMAD.IADD R174, R174, 0x1, -R2.reuse ;  /* 0x00000001aeae9824 */ /* 0x100fe200078e0a02 */
[----:B------:R-:W-:Y:S01]  /*13ff0*/  ISETP.GT.U32.AND P1, PT, R2, R177, PT ;  /* 0x000000b10200720c */ /* 0x000fe20003f24070 */
[----:B------:R-:W-:Y:S01]  /*14000*/  IMAD.HI.U32 R7, R4, R181, RZ ;  /* 0x000000b504077227 */ /* 0x000fe200078e00ff */
[----:B------:R-:W-:Y:S02]  /*14010*/  IABS R183, R222 ;  /* 0x000000de00b77213 */ /* 0x000fe40000000000 */
[----:B------:R-:W-:Y:S01]  /*14020*/  ISETP.GT.U32.AND P2, PT, R2, R176, PT ;  /* 0x000000b00200720c */ /* 0x000fe20003f44070 */
[----:B------:R-:W-:Y:S01]  /*14030*/  @!P0 IMAD.IADD R172, R172, 0x1, -R2 ;  /* 0x00000001acac8824 */ /* 0x000fe200078e0a02 */
[----:B------:R-:W-:Y:S01]  /*14040*/  ISETP.GE.AND P0, PT, R247, RZ, PT ;  /* 0x000000fff700720c */ /* 0x000fe20003f06270 */
[----:B------:R-:W-:-:S04]  /*14050*/  IMAD.HI.U32 R9, R4, R179, RZ ;  /* 0x000000b304097227 */ /* 0x000fc800078e00ff */
[----:B------:R-:W-:Y:S02]  /*14060*/  VIADD R247, R3, 0x97 ;  /* 0x0000009703f77836 */ /* 0x000fe40000000000 */
[----:B------:R-:W-:Y:S02]  /*14070*/  IMAD.MOV R7, RZ, RZ, -R7 ;  /* 0x000000ffff077224 */ /* 0x000fe400078e0a07 */
[----:B------:R-:W-:Y:S01]  /*14080*/  IMAD.HI.U32 R5, R4, R183, RZ ;  /* 0x000000b704057227 */ /* 0x000fe200078e00ff */
[----:B------:R-:W-:-:S03]  /*14090*/  IABS R185, R247 ;  /* 0x000000f700b97213 */ /* 0x000fc60000000000 */
[----:B------:R-:W-:Y:S02]  /*140a0*/  IMAD.MOV R9, RZ, RZ, -R9 ;  /* 0x000000ffff097224 */ /* 0x000fe400078e0a09 */
[C---:B------:R-:W-:Y:S02]  /*140b0*/  IMAD R181, R2.reuse, R7, R181 ;  /* 0x0000000702b57224 */ /* 0x040fe400078e02b5 */
[----:B------:R-:W-:Y:S02]  /*140c0*/  IMAD.MOV R5, RZ, RZ, -R5 ;  /* 0x000000ffff057224 */ /* 0x000fe400078e0a05 */
[C---:B------:R-:W-:Y:S02]  /*140d0*/  IMAD R179, R2.reuse, R9, R179 ;  /* 0x0000000902b37224 */ /* 0x040fe400078e02b3 */
[----:B------:R-:W-:Y:S01]  /*140e0*/  @!P1 IMAD.IADD R177, R177, 0x1, -R2 ;  /* 0x00000001b1b19824 */ /* 0x000fe200078e0a02 */
[C---:B------:R-:W-:Y:S01]  /*140f0*/  ISETP.GT.U32.AND P1, PT, R2.reuse, R181, PT ;  /* 0x000000b50200720c */ /* 0x040fe20003f24070 */
[----:B------:R-:W-:-:S02]  /*14100*/  IMAD R183, R2, R5, R183 ;  /* 0x0000000502b77224 */ /* 0x000fc400078e02b7 */
[----:B------:R-:W-:-:S04]  /*14110*/  IMAD.HI.U32 R5, R4, R185, RZ ;  /* 0x000000b904057227 */ /* 0x000fc800078e00ff */
[----:B------:R-:W-:Y:S01]  /*14120*/  @!P2 IMAD.IADD R176, R176, 0x1, -R2 ;  /* 0x00000001b0b0a824 */ /* 0x000fe200078e0a02 */
[----:B------:R-:W-:Y:S01]  /*14130*/  ISETP.GT.U32.AND P2, PT, R2, R179, PT ;  /* 0x000000b30200720c */ /* 0x000fe20003f44070 */
[----:B------:R-:W-:Y:S02]  /*14140*/  IMAD.MOV R5, RZ, RZ, -R5 ;  /* 0x000000ffff057224 */ /* 0x000fe400078e0a05 */
[----:B------:R-:W-:Y:S01]  /*14150*/  @!P3 IMAD.MOV R160, RZ, RZ, -R160 ;  /* 0x000000ffffa0b224 */ /* 0x000fe200078e0aa0 */
[----:B------:R-:W-:Y:S01]  /*14160*/  ISETP.GE.AND P3, PT, R238, RZ, PT ;  /* 0x000000ffee00720c */ /* 0x000fe20003f66270 */
[C---:B------:R-:W-:Y:S02]  /*14170*/  IMAD R185, R2.reuse, R5, R185 ;  /* 0x0000000502b97224 */ /* 0x040fe400078e02b9 */
[----:B------:R-:W-:Y:S02]  /*14180*/  @!P1 IMAD.IADD R181, R181, 0x1, -R2 ;  /* 0x00000001b5b59824 */ /* 0x000fe400078e0a02 */
[C---:B------:R-:W-:Y:S01]  /*14190*/  VIADD R228, R3.reuse, 0x96 ;  /* 0x0000009603e47836 */ /* 0x040fe20000000000 */
[----:B------:R-:W-:Y:S01]  /*141a0*/  ISETP.GT.U32.AND P1, PT, R2, R185, PT ;  /* 0x000000b90200720c */ /* 0x000fe20003f24070 */
[----:B------:R-:W-:-:S02]  /*141b0*/  VIADD R230, R3, 0x95 ;  /* 0x0000009503e67836 */ /* 0x000fc40000000000 */
[----:B------:R-:W-:Y:S01]  /*141c0*/  @!P2 IMAD.IADD R179, R179, 0x1, -R2 ;  /* 0x00000001b3b3a824 */ /* 0x000fe200078e0a02 */
[----:B------:R-:W-:Y:S01]  /*141d0*/  ISETP.GT.U32.AND P2, PT, R2, R183, PT ;  /* 0x000000b70200720c */ /* 0x000fe20003f44070 */
[----:B------:R-:W-:Y:S01]  /*141e0*/  VIADD R236, R3, 0x94 ;  /* 0x0000009403ec7836 */ /* 0x000fe20000000000 */
[----:B------:R-:W-:Y:S01]  /*141f0*/  IABS R187, R228 ;  /* 0x000000e400bb7213 */ /* 0x000fe20000000000 */
[----:B------:R-:W-:Y:S01]  /*14200*/  @!P3 IMAD.MOV R170, RZ, RZ, -R170 ;  /* 0x000000ffffaab224 */ /* 0x000fe200078e0aaa */
[----:B------:R-:W-:Y:S01]  /*14210*/  IABS R189, R230 ;  /* 0x000000e600bd7213 */ /* 0x000fe20000000000 */
[----:B------:R-:W-:Y:S01]  /*14220*/  @!P4 IMAD.MOV R172, RZ, RZ, -R172 ;  /* 0x000000ffffacc224 */ /* 0x000fe200078e0aac */
[----:B------:R-:W-:Y:S01]  /*14230*/  IABS R191, R236 ;  /* 0x000000ec00bf7213 */ /* 0x000fe20000000000 */
[----:B------:R-:W-:Y:S01]  /*14240*/  IMAD.HI.U32 R12, R4, R187, RZ ;  /* 0x000000bb040c7227 */ /* 0x000fe200078e00ff */
[C---:B------:R-:W-:Y:S02]  /*14250*/  ISETP.GT.U32.AND P3, PT, R2.reuse, R179, PT ;  /* 0x000000b30200720c */ /* 0x040fe40003f64070 */
[C---:B------:R-:W-:Y:S01]  /*14260*/  ISETP.GT.U32.AND P4, PT, R2.reuse, R181, PT ;  /* 0x000000b50200720c */ /* 0x040fe20003f84070 */
[--C-:B------:R-:W-:Y:S01]  /*14270*/  @!P1 IMAD.IADD R185, R185, 0x1, -R2.reuse ;  /* 0x00000001b9b99824 */ /* 0x100fe200078e0a02 */
[----:B------:R-:W-:Y:S01]  /*14280*/  ISETP.GT.U32.AND P1, PT, R2, R177, PT ;  /* 0x000000b10200720c */ /* 0x000fe20003f24070 */
[----:B------:R-:W-:Y:S01]  /*14290*/  @!P2 IMAD.IADD R183, R183, 0x1, -R2 ;  /* 0x00000001b7b7a824 */ /* 0x000fe200078e0a02 */
[----:B------:R-:W-:Y:S01]  /*142a0*/  ISETP.GE.AND P2, PT, R244, RZ, PT ;  /* 0x000000fff400720c */ /* 0x000fe20003f46270 */
[----:B------:R-:W-:-:S04]  /*142b0*/  IMAD.HI.U32 R9, R4, R189, RZ ;  /* 0x000000bd04097227 */ /* 0x000fc800078e00ff */
[----:B------:R-:W-:-:S04]  /*142c0*/  IMAD.HI.U32 R7, R4, R191, RZ ;  /* 0x000000bf04077227 */ /* 0x000fc800078e00ff */
[----:B------:R-:W-:Y:S02]  /*142d0*/  IMAD.MOV R12, RZ, RZ, -R12 ;  /* 0x000000ffff0c7224 */ /* 0x000fe400078e0a0c */
[----:B------:R-:W-:Y:S01]  /*142e0*/  @!P6 IMAD.MOV R174, RZ, RZ, -R174 ;  /* 0x000000ffffaee224 */ /* 0x000fe200078e0aae */
[C---:B------:R-:W-:Y:S01]  /*142f0*/  ISETP.GT.U32.AND P6, PT, R2.reuse, R183, PT ;  /* 0x000000b70200720c */ /* 0x040fe20003fc4070 */
[----:B------:R-:W-:Y:S02]  /*14300*/  VIADD R246, R3, 0x93 ;  /* 0x0000009303f67836 */ /* 0x000fe40000000000 */
[----:B------:R-:W-:Y:S02]  /*14310*/  IMAD.MOV R9, RZ, RZ, -R9 ;  /* 0x000000ffff097224 */ /* 0x000fe400078e0a09 */
[----:B------:R-:W-:Y:S01]  /*14320*/  IMAD.MOV R7, RZ, RZ, -R7 ;  /* 0x000000ffff077224 */ /* 0x000fe200078e0a07 */
[----:B------:R-:W-:Y:S01]  /*14330*/  IABS R193, R246 ;  /* 0x000000f600c17213 */ /* 0x000fe20000000000 */
[----:B------:R-:W-:-:S02]  /*14340*/  IMAD R187, R2, R12, R187 ;  /* 0x0000000c02bb7224 */ /* 0x000fc400078e02bb */
[C---:B------:R-:W-:Y:S02]  /*14350*/  IMAD R189, R2.reuse, R9, R189 ;  /* 0x0000000902bd7224 */ /* 0x040fe400078e02bd */
[C---:B------:R-:W-:Y:S02]  /*14360*/  IMAD R191, R2.reuse, R7, R191 ;  /* 0x0000000702bf7224 */ /* 0x040fe400078e02bf */
[----:B------:R-:W-:Y:S01]  /*14370*/  @!P1 IMAD.IADD R177, R177, 0x1, -R2 ;  /* 0x00000001b1b19824 */ /* 0x000fe200078e0a02 */
[C---:B------:R-:W-:Y:S01]  /*14380*/  ISETP.GT.U32.AND P1, PT, R2.reuse, R187, PT ;  /* 0x000000bb0200720c */ /* 0x040fe20003f24070 */
[----:B------:R-:W-:Y:S01]  /*14390*/  @!P5 IMAD.MOV R176, RZ, RZ, -R176 ;  /* 0x000000ffffb0d224 */ /* 0x000fe200078e0ab0 */
[C---:B------:R-:W-:Y:S01]  /*143a0*/  ISETP.GT.U32.AND P5, PT, R2.reuse, R185, PT ;  /* 0x000000b90200720c */ /* 0x040fe20003fa4070 */
[--C-:B------:R-:W-:Y:S01]  /*143b0*/  @!P3 IMAD.IADD R179, R179, 0x1, -R2.reuse ;  /* 0x00000001b3b3b824 */ /* 0x100fe200078e0a02 */
[C---:B------:R-:W-:Y:S01]  /*143c0*/  ISETP.GT.U32.AND P3, PT, R2.reuse, R189, PT ;  /* 0x000000bd0200720c */ /* 0x040fe20003f64070 */
[----:B------:R-:W-:Y:S01]  /*143d0*/  @!P4 IMAD.IADD R181, R181, 0x1, -R2 ;  /* 0x00000001b5b5c824 */ /* 0x000fe200078e0a02 */
[----:B------:R-:W-:Y:S01]  /*143e0*/  ISETP.GT.U32.AND P4, PT, R2, R191, PT ;  /* 0x000000bf0200720c */ /* 0x000fe20003f84070 */
[----:B------:R-:W-:-:S04]  /*143f0*/  IMAD.HI.U32 R5, R4, R193, RZ ;  /* 0x000000c104057227 */ /* 0x000fc800078e00ff */
[----:B------:R-:W-:Y:S02]  /*14400*/  VIADD R238, R3, 0x92 ;  /* 0x0000009203ee7836 */ /* 0x000fe40000000000 */
[--C-:B------:R-:W-:Y:S01]  /*14410*/  @!P6 IMAD.IADD R183, R183, 0x1, -R2.reuse ;  /* 0x00000001b7b7e824 */ /* 0x100fe200078e0a02 */
[----:B------:R-:W-:Y:S01]  /*14420*/  ISETP.GE.AND P6, PT, R221, RZ, PT ;  /* 0x000000ffdd00720c */ /* 0x000fe20003fc6270 */
[----:B------:R-:W-:Y:S01]  /*14430*/  IMAD.MOV R5, RZ, RZ, -R5 ;  /* 0x000000ffff057224 */ /* 0x000fe200078e0a05 */
[----:B------:R-:W-:Y:S01]  /*14440*/  IABS R195, R238 ;  /* 0x000000ee00c37213 */ /* 0x000fe20000000000 */
[----:B------:R-:W-:Y:S02]  /*14450*/  VIADD R244, R3, 0x91 ;  /* 0x0000009103f47836 */ /* 0x000fe40000000000 */
[----:B------:R-:W-:Y:S02]  /*14460*/  IMAD R193, R2, R5, R193 ;  /* 0x0000000502c17224 */ /* 0x000fe400078e02c1 */
[----:B------:R-:W-:Y:S01]  /*14470*/  @!P1 IMAD.IADD R187, R187, 0x1, -R2 ;  /* 0x00000001bbbb9824 */ /* 0x000fe200078e0a02 */
[----:B------:R-:W-:Y:S01]  /*14480*/  IABS R197, R244 ;  /* 0x000000f400c57213 */ /* 0x000fe20000000000 */
[----:B------:R-:W-:Y:S01]  /*14490*/  IMAD.HI.U32 R7, R4, R195, RZ ;  /* 0x000000c304077227 */ /* 0x000fe200078e00ff */
[----:B------:R-:W-:-:S03]  /*144a0*/  ISETP.GE.AND P1, PT, R222, RZ, PT ;  /* 0x000000ffde00720c */ /* 0x000fc60003f26270 */
[--C-:B------:R-:W-:Y:S01]  /*144b0*/  @!P5 IMAD.IADD R185, R185, 0x1, -R2.reuse ;  /* 0x00000001b9b9d824 */ /* 0x100fe200078e0a02 */
[----:B------:R-:W-:Y:S01]  /*144c0*/  ISETP.GT.U32.AND P5, PT, R2, R193, PT ;  /* 0x000000c10200720c */ /* 0x000fe20003fa4070 */
[--C-:B------:R-:W-:Y:S01]  /*144d0*/  @!P3 IMAD.IADD R189, R189, 0x1, -R2.reuse ;  /* 0x00000001bdbdb824 */ /* 0x100fe200078e0a02 */
[----:B------:R-:W-:Y:S01]  /*144e0*/  ISETP.GE.AND P3, PT, R247, RZ, PT ;  /* 0x000000fff700720c */ /* 0x000fe20003f66270 */
[----:B------:R-:W-:Y:S01]  /*144f0*/  @!P4 IMAD.IADD R191, R191, 0x1, -R2 ;  /* 0x00000001bfbfc824 */ /* 0x000fe200078e0a02 */
[----:B------:R-:W-:Y:S01]  /*14500*/  ISETP.GE.AND P4, PT, R228, RZ, PT ;  /* 0x000000ffe400720c */ /* 0x000fe20003f86270 */
[----:B------:R-:W-:Y:S01]  /*14510*/  @!P0 IMAD.MOV R177, RZ, RZ, -R177 ;  /* 0x000000ffffb18224 */ /* 0x000fe200078e0ab1 */
[----:B------:R-:W-:Y:S01]  /*14520*/  ISETP.GT.U32.AND P0, PT, R2, R187, PT ;  /* 0x000000bb0200720c */ /* 0x000fe20003f04070 */
[----:B------:R-:W-:Y:S01]  /*14530*/  IMAD.HI.U32 R5, R4, R197, RZ ;  /* 0x000000c504057227 */ /* 0x000fe200078e00ff */
[----:B------:R-:W-:-:S03]  /*14540*/  IABS R228, R215 ;  /* 0x000000d700e47213 */ /* 0x000fc60000000000 */
[----:B------:R-:W-:Y:S02]  /*14550*/  IMAD.MOV R7, RZ, RZ, -R7 ;  /* 0x000000ffff077224 */ /* 0x000fe400078e0a07 */
[----:B------:R-:W-:Y:S01]  /*14560*/  @!P6 IMAD.MOV R181, RZ, RZ, -R181 ;  /* 0x000000ffffb5e224 */ /* 0x000fe200078e0ab5 */
[C---:B------:R-:W-:Y:S01]  /*14570*/  ISETP.GT.U32.AND P6, PT, R2.reuse, R191, PT ;  /* 0x000000bf0200720c */ /* 0x040fe20003fc4070 */
[----:B------:R-:W-:Y:S02]  /*14580*/  IMAD.MOV R5, RZ, RZ, -R5 ;  /* 0x000000ffff057224 */ /* 0x000fe400078e0a05 */
[----:B------:R-:W-:Y:S02]  /*14590*/  VIADD R247, R3, 0x90 ;  /* 0x0000009003f77836 */ /* 0x000fe40000000000 */
[C---:B------:R-:W-:Y:S02]  /*145a0*/  IMAD R195, R2.reuse, R7, R195 ;  /* 0x0000000702c37224 */ /* 0x040fe400078e02c3 */
[----:B------:R-:W-:Y:S01]  /*145b0*/  @!P2 IMAD.MOV R179, RZ, RZ, -R179 ;  /* 0x000000ffffb3a224 */ /* 0x000fe200078e0ab3 */
[C---:B------:R-:W-:Y:S01]  /*145c0*/  ISETP.GT.U32.AND P2, PT, R2.reuse, R189, PT ;  /* 0x000000bd0200720c */ /* 0x040fe20003f44070 */
[C---:B------:R-:W-:Y:S01]  /*145d0*/  IMAD R197, R2.reuse, R5, R197 ;  /* 0x0000000502c57224 */ /* 0x040fe200078e02c5 */
[----:B------:R-:W-:Y:S01]  /*145e0*/  IABS R199, R247 ;  /* 0x000000f700c77213 */ /* 0x000fe20000000000 */
[----:B------:R-:W-:Y:S01]  /*145f0*/  @!P1 IMAD.MOV R183, RZ, RZ, -R183 ;  /* 0x000000ffffb79224 */ /* 0x000fe200078e0ab7 */
[----:B------:R-:W-:Y:S01]  /*14600*/  ISETP.GT.U32.AND P1, PT, R2, R195, PT ;  /* 0x000000c30200720c */ /* 0x000fe20003f24070 */
[----:B------:R-:W-:-:S02]  /*14610*/  @!P5 IMAD.IADD R193, R193, 0x1, -R2 ;  /* 0x00000001c1c1d824 */ /* 0x000fc400078e0a02 */
[----:B------:R-:W-:Y:S01]  /*14620*/  @!P3 IMAD.MOV R185, RZ, RZ, -R185 ;  /* 0x000000ffffb9b224 */ /* 0x000fe200078e0ab9 */
[----:B------:R-:W-:Y:S01]  /*14630*/  ISETP.GE.AND P3, PT, R230, RZ, PT ;  /* 0x000000ffe600720c */ /* 0x000fe20003f66270 */
[----:B------:R-:W-:Y:S01]  /*14640*/  @!P0 IMAD.IADD R187, R187, 0x1, -R2 ;  /* 0x00000001bbbb8824 */ /* 0x000fe200078e0a02 */
[----:B------:R-:W-:Y:S01]  /*14650*/  ISETP.GT.U32.AND P0, PT, R2, R197, PT ;  /* 0x000000c50200720c */ /* 0x000fe20003f04070 */
[----:B------:R-:W-:Y:S01]  /*14660*/  IMAD.HI.U32 R5, R4, R199, RZ ;  /* 0x000000c704057227 */ /* 0x000fe200078e00ff */
[----:B------:R-:W-:-:S03]  /*14670*/  ISETP.GT.U32.AND P5, PT, R2, R193, PT ;  /* 0x000000c10200720c */ /* 0x000fc60003fa4070 */
[--C-:B------:R-:W-:Y:S01]  /*14680*/  @!P6 IMAD.IADD R191, R191, 0x1, -R2.reuse ;  /* 0x00000001bfbfe824 */ /* 0x100fe200078e0a02 */
[----:B------:R-:W-:Y:S01]  /*14690*/  ISETP.GE.AND P6, PT, R246, RZ, PT ;  /* 0x000000fff600720c */ /* 0x000fe20003fc6270 */
[----:B------:R-:W-:Y:S02]  /*146a0*/  VIADD R246, R3, 0x8f ;  /* 0x0000008f03f67836 */ /* 0x000fe40000000000 */
[----:B------:R-:W-:Y:S02]  /*146b0*/  IMAD.MOV R5, RZ, RZ, -R5 ;  /* 0x000000ffff057224 */ /* 0x000fe400078e0a05 */
[--C-:B------:R-:W-:Y:S01]  /*146c0*/  @!P2 IMAD.IADD R189, R189, 0x1, -R2.reuse ;  /* 0x00000001bdbda824 */ /* 0x100fe200078e0a02 */
[----:B------:R-:W-:Y:S01]  /*146d0*/  ISETP.GE.AND P2, PT, R236, RZ, PT ;  /* 0x000000ffec00720c */ /* 0x000fe20003f46270 */
[--C-:B------:R-:W-:Y:S01]  /*146e0*/  @!P1 IMAD.IADD R195, R195, 0x1, -R2.reuse ;  /* 0x00000001c3c39824 */ /* 0x100fe200078e0a02 */
[----:B------:R-:W-:Y:S01]  /*146f0*/  IABS R201, R246 ;  /* 0x000000f600c97213 */ /* 0x000fe20000000000 */
[----:B------:R-:W-:Y:S01]  /*14700*/  IMAD R199, R2, R5, R199 ;  /* 0x0000000502c77224 */ /* 0x000fe200078e02c7 */
[----:B------:R-:W-:Y:S01]  /*14710*/  ISETP.GE.AND P1, PT, R244, RZ, PT ;  /* 0x000000fff400720c */ /* 0x000fe20003f26270 */
[----:B------:R-:W-:Y:S01]  /*14720*/  @!P0 IMAD.IADD R197, R197, 0x1, -R2 ;  /* 0x00000001c5c58824 */ /* 0x000fe200078e0a02 */
[C---:B------:R-:W-:Y:S01]  /*14730*/  ISETP.GT.U32.AND P0, PT, R2.reuse, R195, PT ;  /* 0x000000c30200720c */ /* 0x040fe20003f04070 */
[----:B------:R-:W-:Y:S01]  /*14740*/  @!P3 IMAD.MOV R189, RZ, RZ, -R189 ;  /* 0x000000ffffbdb224 */ /* 0x000fe200078e0abd */
[----:B------:R-:W-:Y:S01]  /*14750*/  ISETP.GT.U32.AND P3, PT, R2, R199, PT ;  /* 0x000000c70200720c */ /* 0x000fe20003f64070 */
[----:B------:R-:W-:-:S04]  /*14760*/  IMAD.HI.U32 R5, R4, R201, RZ ;  /* 0x000000c904057227 */ /* 0x000fc800078e00ff */
[--C-:B------:R-:W-:Y:S01]  /*14770*/  @!P5 IMAD.IADD R193, R193, 0x1, -R2.reuse ;  /* 0x00000001c1c1d824 */ /* 0x100fe200078e0a02 */
[----:B------:R-:W-:Y:S01]  /*14780*/  ISETP.GE.AND P5, PT, R238, RZ, PT ;  /* 0x000000ffee00720c */ /* 0x000fe20003fa6270 */
[----:B------:R-:W-:Y:S02]  /*14790*/  IMAD.MOV R5, RZ, RZ, -R5 ;  /* 0x000000ffff057224 */ /* 0x000fe400078e0a05 */
[----:B------:R-:W-:Y:S01]  /*147a0*/  @!P2 IMAD.MOV R191, RZ, RZ, -R191 ;  /* 0x000000ffffbfa224 */ /* 0x000fe200078e0abf */
[----:B------:R-:W-:Y:S01]  /*147b0*/  ISETP.GE.AND P2, PT, R247, RZ, PT ;  /* 0x000000fff700720c */ /* 0x000fe20003f46270 */
[----:B------:R-:W-:Y:S02]  /*147c0*/  VIADD R247, R3, 0x8e ;  /* 0x0000008e03f77836 */ /* 0x000fe40000000000 */
[C---:B------:R-:W-:Y:S02]  /*147d0*/  IMAD R201, R2.reuse, R5, R201 ;  /* 0x0000000502c97224 */ /* 0x040fe400078e02c9 */
[----:B------:R-:W-:Y:S01]  /*147e0*/  @!P4 IMAD.MOV R187, RZ, RZ, -R187 ;  /* 0x000000ffffbbc224 */ /* 0x000fe200078e0abb */
[C---:B------:R-:W-:Y:S01]  /*147f0*/  ISETP.GT.U32.AND P4, PT, R2.reuse, R197, PT ;  /* 0x000000c50200720c */ /* 0x040fe20003f84070 */
[--C-:B------:R-:W-:Y:S01]  /*14800*/  @!P0 IMAD.IADD R195, R195, 0x1, -R2.reuse ;  /* 0x00000001c3c38824 */ /* 0x100fe200078e0a02 */
[----:B------:R-:W-:Y:S01]  /*14810*/  IABS R203, R247 ;  /* 0x000000f700cb7213 */ /* 0x000fe20000000000 */
[----:B------:R-:W-:Y:S01]  /*14820*/  @!P3 IMAD.IADD R199, R199, 0x1, -R2 ;  /* 0x00000001c7c7b824 */ /* 0x000fe200078e0a02 */
[----:B------:R-:W-:Y:S01]  /*14830*/  ISETP.GT.U32.AND P3, PT, R2, R201, PT ;  /* 0x000000c90200720c */ /* 0x000fe20003f64070 */
[----:B------:R-:W-:Y:S01]  /*14840*/  @!P5 IMAD.MOV R195, RZ, RZ, -R195 ;  /* 0x000000ffffc3d224 */ /* 0x000fe200078e0ac3 */
[----:B------:R-:W-:Y:S01]  /*14850*/  ISETP.GE.AND P0, PT, R247, RZ, PT ;  /* 0x000000fff700720c */ /* 0x000fe20003f06270 */
[----:B------:R-:W-:Y:S01]  /*14860*/  IMAD.HI.U32 R5, R4, R203, RZ ;  /* 0x000000cb04057227 */ /* 0x000fe200078e00ff */
[----:B------:R-:W-:-:S03]  /*14870*/  ISETP.GT.U32.AND P5, PT, R2, R199, PT ;  /* 0x000000c70200720c */ /* 0x000fc60003fa4070 */
[----:B------:R-:W-:Y:S02]  /*14880*/  VIADD R247, R3, 0x8d ;  /* 0x0000008d03f77836 */ /* 0x000fe40000000000 */
[----:B------:R-:W-:Y:S02]  /*14890*/  IMAD.MOV R5, RZ, RZ, -R5 ;  /* 0x000000ffff057224 */ /* 0x000fe400078e0a05 */
[----:B------:R-:W-:Y:S01]  /*148a0*/  @!P6 IMAD.MOV R193, RZ, RZ, -R193 ;  /* 0x000000ffffc1e224 */ /* 0x000fe200078e0ac1 */
[----:B------:R-:W-:Y:S01]  /*148b0*/  ISETP.GE.AND P6, PT, R246, RZ, PT ;  /* 0x000000fff600720c */ /* 0x000fe20003fc6270 */
[----:B------:R-:W-:Y:S01]  /*148c0*/  @!P4 IMAD.IADD R197, R197, 0x1, -R2 ;  /* 0x00000001c5c5c824 */ /* 0x000fe200078e0a02 */
[----:B------:R-:W-:Y:S01]  /*148d0*/  ISETP.GE.AND P4, PT, R247, RZ, PT ;  /* 0x000000fff700720c */ /* 0x000fe20003f86270 */
[C---:B------:R-:W-:Y:S01]  /*148e0*/  VIADD R246, R3.reuse, 0x8c ;  /* 0x0000008c03f67836 */ /* 0x040fe20000000000 */
[----:B------:R-:W-:Y:S01]  /*148f0*/  IABS R205, R247 ;  /* 0x000000f700cd7213 */ /* 0x000fe20000000000 */
[----:B------:R-:W-:-:S02]  /*14900*/  VIADD R247, R3, 0x8b ;  /* 0x0000008b03f77836 */ /* 0x000fc40000000000 */
[C---:B------:R-:W-:Y:S01]  /*14910*/  IMAD R203, R2.reuse, R5, R203 ;  /* 0x0000000502cb7224 */ /* 0x040fe200078e02cb */
[----:B------:R-:W-:Y:S01]  /*14920*/  IABS R207, R246 ;  /* 0x000000f600cf7213 */ /* 0x000fe20000000000 */
[--C-:B------:R-:W-:Y:S01]  /*14930*/  @!P3 IMAD.IADD R201, R201, 0x1, -R2.reuse ;  /* 0x00000001c9c9b824 */ /* 0x100fe200078e0a02 */
[----:B------:R-:W-:Y:S01]  /*14940*/  IABS R208, R247 ;  /* 0x000000f700d07213 */ /* 0x000fe20000000000 */
[----:B------:R-:W-:Y:S01]  /*14950*/  @!P5 IMAD.IADD R199, R199, 0x1, -R2 ;  /* 0x00000001c7c7d824 */ /* 0x000fe200078e0a02 */
[----:B------:R-:W-:Y:S01]  /*14960*/  ISETP.GT.U32.AND P5, PT, R2, R203, PT ;  /* 0x000000cb0200720c */ /* 0x000fe20003fa4070 */
[----:B------:R-:W-:Y:S01]  /*14970*/  IMAD.HI.U32 R5, R4, R205, RZ ;  /* 0x000000cd04057227 */ /* 0x000fe200078e00ff */
[----:B------:R-:W-:-:S03]  /*14980*/  ISETP.GT.U32.AND P3, PT, R2, R201, PT ;  /* 0x000000c90200720c */ /* 0x000fc60003f64070 */
[----:B------:R-:W-:Y:S02]  /*14990*/  IMAD.MOV R5, RZ, RZ, -R5 ;  /* 0x000000ffff057224 */ /* 0x000fe400078e0a05 */
[----:B------:R-:W-:-:S04]  /*149a0*/  IMAD.HI.U32 R9, R4, R207, RZ ;  /* 0x000000cf04097227 */ /* 0x000fc800078e00ff */
[----:B------:R-:W-:-:S04]  /*149b0*/  IMAD.HI.U32 R7, R4, R208, RZ ;  /* 0x000000d004077227 */ /* 0x000fc800078e00ff */
[C---:B------:R-:W-:Y:S02]  /*149c0*/  IMAD R205, R2.reuse, R5, R205 ;  /* 0x0000000502cd7224 */ /* 0x040fe400078e02cd */
[----:B------:R-:W-:Y:S02]  /*149d0*/  IMAD.MOV R9, RZ, RZ, -R9 ;  /* 0x000000ffff097224 */ /* 0x000fe400078e0a09 */
[----:B------:R-:W-:Y:S02]  /*149e0*/  IMAD.MOV R7, RZ, RZ, -R7 ;  /* 0x000000ffff077224 */ /* 0x000fe400078e0a07 */
[----:B------:R-:W-:Y:S02]  /*149f0*/  VIADD R230, R3, 0x8a ;  /* 0x0000008a03e67836 */ /* 0x000fe40000000000 */
[----:B------:R-:W-:Y:S02]  /*14a00*/  @!P5 IMAD.IADD R203, R203, 0x1, -R2 ;  /* 0x00000001cbcbd824 */ /* 0x000fe400078e0a02 */
[C---:B------:R-:W-:Y:S01]  /*14a10*/  IMAD R207, R2.reuse, R9, R207 ;  /* 0x0000000902cf7224 */ /* 0x040fe200078e02cf */
[----:B------:R-:W-:Y:S01]  /*14a20*/  IABS R210, R230 ;  /* 0x000000e600d27213 */ /* 0x000fe20000000000 */
[C---:B------:R-:W-:Y:S01]  /*14a30*/  IMAD R208, R2.reuse, R7, R208 ;  /* 0x0000000702d07224 */ /* 0x040fe200078e02d0 */
[C---:B------:R-:W-:Y:S01]  /*14a40*/  ISETP.GT.U32.AND P5, PT, R2.reuse, R203, PT ;  /* 0x000000cb0200720c */ /* 0x040fe20003fa4070 */
[----:B------:R-:W-:Y:S01]  /*14a50*/  @!P3 IMAD.IADD R201, R201, 0x1, -R2 ;  /* 0x00000001c9c9b824 */ /* 0x000fe200078e0a02 */
[C---:B------:R-:W-:Y:S01]  /*14a60*/  ISETP.GT.U32.AND P3, PT, R2.reuse, R205, PT ;  /* 0x000000cd0200720c */ /* 0x040fe20003f64070 */
[----:B------:R-:W-:Y:S01]  /*14a70*/  @!P2 IMAD.MOV R199, RZ, RZ, -R199 ;  /* 0x000000ffffc7a224 */ /* 0x000fe200078e0ac7 */
[C---:B------:R-:W-:Y:S01]  /*14a80*/  ISETP.GT.U32.AND P2, PT, R2.reuse, R207, PT ;  /* 0x000000cf0200720c */ /* 0x040fe20003f44070 */
[----:B------:R-:W-:Y:S01]  /*14a90*/  @!P6 IMAD.MOV R201, RZ, RZ, -R201 ;  /* 0x000000ffffc9e224 */ /* 0x000fe200078e0ac9 */
[----:B------:R-:W-:Y:S01]  /*14aa0*/  ISETP.GT.U32.AND P6, PT, R2, R208, PT ;  /* 0x000000d00200720c */ /* 0x000fe20003fc4070 */
[----:B------:R-:W-:-:S02]  /*14ab0*/  VIADD R238, R3, 0x89 ;  /* 0x0000008903ee7836 */ /* 0x000fc40000000000 */
[----:B------:R-:W-:-:S03]  /*14ac0*/  IMAD.HI.U32 R5, R4, R210, RZ ;  /* 0x000000d204057227 */ /* 0x000fc600078e00ff */
[----:B------:R-:W-:Y:S01]  /*14ad0*/  IABS R212, R238 ;  /* 0x000000ee00d47213 */ /* 0x000fe20000000000 */
[----:B------:R-:W-:Y:S02]  /*14ae0*/  IMAD.MOV R7, RZ, RZ, -R5 ;  /* 0x000000ffff077224 */ /* 0x000fe400078e0a05 */
[----:B------:R-:W-:Y:S02]  /*14af0*/  @!P3 IMAD.IADD R205, R205, 0x1, -R2 ;  /* 0x00000001cdcdb824 */ /* 0x000fe400078e0a02 */
[----:B------:R-:W-:Y:S02]  /*14b00*/  VIADD R244, R3, 0x88 ;  /* 0x0000008803f47836 */ /* 0x000fe40000000000 */
[----:B------:R-:W-:-:S03]  /*14b10*/  IMAD.HI.U32 R5, R4, R212, RZ ;  /* 0x000000d404057227 */ /* 0x000fc600078e00ff */
[----:B------:R-:W-:Y:S01]  /*14b20*/  IABS R214, R244 ;  /* 0x000000f400d67213 */ /* 0x000fe20000000000 */
[--C-:B------:R-:W-:Y:S01]  /*14b30*/  @!P5 IMAD.IADD R203, R203, 0x1, -R2.reuse ;  /* 0x00000001cbcbd824 */ /* 0x100fe200078e0a02 */
[----:B------:R-:W-:Y:S01]  /*14b40*/  ISETP.GE.AND P5, PT, R247, RZ, PT ;  /* 0x000000fff700720c */ /* 0x000fe20003fa6270 */
[--C-:B------:R-:W-:Y:S01]  /*14b50*/  @!P2 IMAD.IADD R207, R207, 0x1, -R2.reuse ;  /* 0x00000001cfcfa824 */ /* 0x100fe200078e0a02 */
[----:B------:R-:W-:Y:S01]  /*14b60*/  ISETP.GT.U32.AND P2, PT, R2, R205, PT ;  /* 0x000000cd0200720c */ /* 0x000fe20003f44070 */
[----:B------:R-:W-:Y:S02]  /*14b70*/  @!P6 IMAD.IADD R208, R208, 0x1, -R2 ;  /* 0x00000001d0d0e824 */ /* 0x000fe400078e0a02 */
[----:B------:R-:W-:Y:S01]  /*14b80*/  IMAD.MOV R5, RZ, RZ, -R5 ;  /* 0x000000ffff057224 */ /* 0x000fe200078e0a05 */
[C---:B------:R-:W-:Y:S01]  /*14b90*/  ISETP.GT.U32.AND P6, PT, R2.reuse, R207, PT ;  /* 0x000000cf0200720c */ /* 0x040fe20003fc4070 */
[C---:B------:R-:W-:Y:S02]  /*14ba0*/  IMAD R210, R2.reuse, R7, R210 ;  /* 0x0000000702d27224 */ /* 0x040fe400078e02d2 */
[----:B------:R-:W-:Y:S01]  /*14bb0*/  @!P0 IMAD.MOV R203, RZ, RZ, -R203 ;  /* 0x000000ffffcb8224 */ /* 0x000fe200078e0acb */
[C---:B------:R-:W-:Y:S01]  /*14bc0*/  ISETP.GT.U32.AND P0, PT, R2.reuse, R208, PT ;  /* 0x000000d00200720c */ /* 0x040fe20003f04070 */
[C---:B------:R-:W-:Y:S01]  /*14bd0*/  IMAD R212, R2.reuse, R5, R212 ;  /* 0x0000000502d47224 */ /* 0x040fe200078e02d4 */
[----:B------:R-:W-:Y:S01]  /*14be0*/  ISETP.GT.U32.AND P3, PT, R2, R210, PT ;  /* 0x000000d20200720c */ /* 0x000fe20003f64070 */
[----:B------:R-:W-:-:S04]  /*14bf0*/  IMAD.HI.U32 R5, R4, R214, RZ ;  /* 0x000000d604057227 */ /* 0x000fc800078e00ff */
[C---:B------:R-:W-:Y:S02]  /*14c00*/  VIADD R236, R3.reuse, 0x87 ;  /* 0x0000008703ec7836 */ /* 0x040fe40000000000 */
[----:B------:R-:W-:Y:S02]  /*14c10*/  IMAD.MOV R5, RZ, RZ, -R5 ;  /* 0x000000ffff057224 */ /* 0x000fe400078e0a05 */
[----:B------:R-:W-:Y:S01]  /*14c20*/  @!P1 IMAD.MOV R197, RZ, RZ, -R197 ;  /* 0x000000ffffc59224 */ /* 0x000fe200078e0ac5 */
[----:B------:R-:W-:Y:S01]  /*14c30*/  ISETP.GE.AND P1, PT, R246, RZ, PT ;  /* 0x000000fff600720c */ /* 0x000fe20003f26270 */
[----:B------:R-:W-:Y:S01]  /*14c40*/  VIADD R246, R3, 0x86 ;  /* 0x0000008603f67836 */ /* 0x000fe20000000000 */
[----:B------:R-:W-:Y:S01]  /*14c50*/  IABS R216, R236 ;  /* 0x000000ec00d87213 */ /* 0x000fe20000000000 */
[----:B------:R-:W-:Y:S01]  /*14c60*/  @!P2 IMAD.IADD R205, R205, 0x1, -R2 ;  /* 0x00000001cdcda824 */ /* 0x000fe200078e0a02 */
[C---:B------:R-:W-:Y:S01]  /*14c70*/  ISETP.GT.U32.AND P2, PT, R2.reuse, R212, PT ;  /* 0x000000d40200720c */ /* 0x040fe20003f44070 */
[----:B------:R-:W-:Y:S01]  /*14c80*/  IMAD R214, R2, R5, R214 ;  /* 0x0000000502d67224 */ /* 0x000fe200078e02d6 */
[----:B------:R-:W-:Y:S01]  /*14c90*/  IABS R218, R246 ;  /* 0x000000f600da7213 */ /* 0x000fe20000000000 */
[----:B------:R-:W-:-:S02]  /*14ca0*/  @!P0 IMAD.IADD R208, R208, 0x1, -R2 ;  /* 0x00000001d0d08824 */ /* 0x000fc400078e0a02 */
[----:B------:R-:W-:Y:S01]  /*14cb0*/  IMAD.HI.U32 R9, R4, R216, RZ ;  /* 0x000000d804097227 */ /* 0x000fe200078e00ff */
[----:B------:R-:W-:-:S03]  /*14cc0*/  ISETP.GT.U32.AND P0, PT, R2, R214, PT ;  /* 0x000000d60200720c */ /* 0x000fc60003f04070 */
[----:B------:R-:W-:Y:S02]  /*14cd0*/  @!P3 IMAD.IADD R210, R210, 0x1, -R2 ;  /* 0x00000001d2d2b824 */ /* 0x000fe400078e0a02 */
[----:B------:R-:W-:-:S03]  /*14ce0*/  IMAD.HI.U32 R7, R4, R218, RZ ;  /* 0x000000da04077227 */ /* 0x000fc600078e00ff */
[C---:B------:R-:W-:Y:S01]  /*14cf0*/  ISETP.GT.U32.AND P3, PT, R2.reuse, R210, PT ;  /* 0x000000d20200720c */ /* 0x040fe20003f64070 */
[----:B------:R-:W-:Y:S02]  /*14d00*/  IMAD.MOV R9, RZ, RZ, -R9 ;  /* 0x000000ffff097224 */ /* 0x000fe400078e0a09 */
[----:B------:R-:W-:Y:S02]  /*14d10*/  VIADD R247, R3, 0x85 ;  /* 0x0000008503f77836 */ /* 0x000fe40000000000 */
[----:B------:R-:W-:Y:S02]  /*14d20*/  IMAD.MOV R7, RZ, RZ, -R7 ;  /* 0x000000ffff077224 */ /* 0x000fe400078e0a07 */
[----:B------:R-:W-:Y:S01]  /*14d30*/  IMAD R216, R2, R9, R216 ;  /* 0x0000000902d87224 */ /* 0x000fe200078e02d8 */
[----:B------:R-:W-:Y:S01]  /*14d40*/  IABS R220, R247 ;  /* 0x000000f700dc7213 */ /* 0x000fe20000000000 */
[----:B------:R-:W-:Y:S01]  /*14d50*/  @!P2 IMAD.IADD R212, R212, 0x1, -R2 ;  /* 0x00000001d4d4a824 */ /* 0x000fe200078e0a02 */
[----:B------:R-:W-:Y:S01]  /*14d60*/  ISETP.GE.AND P2, PT, R244, RZ, PT ;  /* 0x000000fff400720c */ /* 0x000fe20003f46270 */
[----:B------:R-:W-:-:S02]  /*14d70*/  IMAD R218, R2, R7, R218 ;  /* 0x0000000702da7224 */ /* 0x000fc400078e02da */
[----:B------:R-:W-:Y:S01]  /*14d80*/  @!P4 IMAD.MOV R205, RZ, RZ, -R205 ;  /* 0x000000ffffcdc224 */ /* 0x000fe200078e0acd */
[----:B------:R-:W-:Y:S01]  /*14d90*/  ISETP.GT.U32.AND P4, PT, R2, R216, PT ;  /* 0x000000d80200720c */ /* 0x000fe20003f84070 */
[----:B------:R-:W-:Y:S01]  /*14da0*/  @!P0 IMAD.IADD R214, R214, 0x1, -R2 ;  /* 0x00000001d6d68824 */ /* 0x000fe200078e0a02 */
[----:B------:R-:W-:Y:S01]  /*14db0*/  ISETP.GT.U32.AND P0, PT, R2, R212, PT ;  /* 0x000000d40200720c */ /* 0x000fe20003f04070 */
[----:B------:R-:W-:-:S04]  /*14dc0*/  IMAD.HI.U32 R5, R4, R220, RZ ;  /* 0x000000dc04057227 */ /* 0x000fc800078e00ff */
[----:B------:R-:W-:Y:S01]  /*14dd0*/  @!P5 IMAD.MOV R208, RZ, RZ, -R208 ;  /* 0x000000ffffd0d224 */ /* 0x000fe200078e0ad0 */
[----:B------:R-:W-:Y:S01]  /*14de0*/  ISETP.GT.U32.AND P5, PT, R2, R218, PT ;  /* 0x000000da0200720c */ /* 0x000fe20003fa4070 */
[----:B------:R-:W-:Y:S02]  /*14df0*/  IMAD.MOV R5, RZ, RZ, -R5 ;  /* 0x000000ffff057224 */ /* 0x000fe400078e0a05 */
[----:B------:R-:W-:Y:S01]  /*14e00*/  @!P3 IMAD.IADD R210, R210, 0x1, -R2 ;  /* 0x00000001d2d2b824 */ /* 0x000fe200078e0a02 */
[----:B------:R-:W-:Y:S01]  /*14e10*/  ISETP.GE.AND P3, PT, R238, RZ, PT ;  /* 0x000000ffee00720c */ /* 0x000fe20003f66270 */
[C---:B------:R-:W-:Y:S02]  /*14e20*/  VIADD R238, R3.reuse, 0x84 ;  /* 0x0000008403ee7836 */ /* 0x040fe40000000000 */
[----:B------:R-:W-:Y:S02]  /*14e30*/  IMAD R220, R2, R5, R220 ;  /* 0x0000000502dc7224 */ /* 0x000fe400078e02dc */
[----:B------:R-:W-:Y:S01]  /*14e40*/  VIADD R244, R3, 0x83 ;  /* 0x0000008303f47836 */ /* 0x000fe20000000000 */
[----:B------:R-:W-:Y:S01]  /*14e50*/  IABS R222, R238 ;  /* 0x000000ee00de7213 */ /* 0x000fe20000000000 */
[--C-:B------:R-:W-:Y:S01]  /*14e60*/  @!P4 IMAD.IADD R216, R216, 0x1, -R2.reuse ;  /* 0x00000001d8d8c824 */ /* 0x100fe200078e0a02 */
[----:B------:R-:W-:Y:S01]  /*14e70*/  ISETP.GE.AND P4, PT, R247, RZ, PT ;  /* 0x000000fff700720c */ /* 0x000fe20003f86270 */
[--C-:B------:R-:W-:Y:S01]  /*14e80*/  @!P6 IMAD.IADD R207, R207, 0x1, -R2.reuse ;  /* 0x00000001cfcfe824 */ /* 0x100fe200078e0a02 */
[----:B------:R-:W-:Y:S01]  /*14e90*/  ISETP.GE.AND P6, PT, R230, RZ, PT ;  /* 0x000000ffe600720c */ /* 0x000fe20003fc6270 */
[--C-:B------:R-:W-:Y:S01]  /*14ea0*/  @!P0 IMAD.IADD R212, R212, 0x1, -R2.reuse ;  /* 0x00000001d4d48824 */ /* 0x100fe200078e0a02 */
[----:B------:R-:W-:Y:S01]  /*14eb0*/  ISETP.GT.U32.AND P0, PT, R2, R220, PT ;  /* 0x000000dc0200720c */ /* 0x000fe20003f04070 */
[----:B------:R-:W-:Y:S01]  /*14ec0*/  @!P5 IMAD.IADD R218, R218, 0x1, -R2 ;  /* 0x00000001dadad824 */ /* 0x000fe200078e0a02 */
[----:B------:R-:W-:Y:S01]  /*14ed0*/  IABS R224, R244 ;  /* 0x000000f400e07213 */ /* 0x000fe20000000000 */
[----:B------:R-:W-:Y:S01]  /*14ee0*/  @!P1 IMAD.MOV R207, RZ, RZ, -R207 ;  /* 0x000000ffffcf9224 */ /* 0x000fe200078e0acf */
[----:B------:R-:W-:Y:S01]  /*14ef0*/  ISETP.GT.U32.AND P5, PT, R2, R216, PT ;  /* 0x000000d80200720c */ /* 0x000fe20003fa4070 */
[----:B------:R-:W-:Y:S01]  /*14f00*/  IMAD.HI.U32 R7, R4, R222, RZ ;  /* 0x000000de04077227 */ /* 0x000fe200078e00ff */
[----:B------:R-:W-:-:S03]  /*14f10*/  ISETP.GT.U32.AND P1, PT, R2, R214, PT ;  /* 0x000000d60200720c */ /* 0x000fc60003f24070 */
[----:B------:R-:W-:Y:S01]  /*14f20*/  @!P3 IMAD.MOV R212, RZ, RZ, -R212 ;  /* 0x000000ffffd4b224 */ /* 0x000fe200078e0ad4 */
[----:B------:R-:W-:Y:S01]  /*14f30*/  ISETP.GT.U32.AND P3, PT, R2, R218, PT ;  /* 0x000000da0200720c */ /* 0x000fe20003f64070 */
[----:B------:R-:W-:-:S04]  /*14f40*/  IMAD.HI.U32 R5, R4, R224, RZ ;  /* 0x000000e004057227 */ /* 0x000fc800078e00ff */
[----:B------:R-:W-:Y:S02]  /*14f50*/  IMAD.MOV R7, RZ, RZ, -R7 ;  /* 0x000000ffff077224 */ /* 0x000fe400078e0a07 */
[C---:B------:R-:W-:Y:S02]  /*14f60*/  VIADD R221, R3.reuse, 0x81 ;  /* 0x0000008103dd7836 */ /* 0x040fe40000000000 */
[----:B------:R-:W-:Y:S02]  /*14f70*/  IMAD R222, R2, R7, R222 ;  /* 0x0000000702de7224 */ /* 0x000fe400078e02de */
[----:B------:R-:W-:Y:S01]  /*14f80*/  IMAD.MOV R5, RZ, RZ, -R5 ;  /* 0x000000ffff057224 */ /* 0x000fe200078e0a05 */
[----:B------:R-:W-:Y:S01]  /*14f90*/  IABS R232, R221 ;  /* 0x000000dd00e87213 */ /* 0x000fe20000000000 */
[----:B------:R-:W-:Y:S02]  /*14fa0*/  @!P0 IMAD.IADD R220, R220, 0x1, -R2 ;  /* 0x00000001dcdc8824 */ /* 0x000fe400078e0a02 */
[----:B------:R-:W-:-:S02]  /*14fb0*/  VIADD R247, R3, 0x80 ;  /* 0x0000008003f77836 */ /* 0x000fc40000000000 */
[----:B------:R-:W-:Y:S01]  /*14fc0*/  @!P6 IMAD.MOV R210, RZ, RZ, -R210 ;  /* 0x000000ffffd2e224 */ /* 0x000fe200078e0ad2 */
[----:B------:R-:W-:Y:S01]  /*14fd0*/  ISETP.GE.AND P6, PT, R236, RZ, PT ;  /* 0x000000ffec00720c */ /* 0x000fe20003fc6270 */
[C---:B------:R-:W-:Y:S01]  /*14fe0*/  IMAD R224, R2.reuse, R5, R224 ;  /* 0x0000000502e07224 */ /* 0x040fe200078e02e0 */
[----:B------:R-:W-:Y:S01]  /*14ff0*/  ISETP.GT.U32.AND P0, PT, R2, R220, PT ;  /* 0x000000dc0200720c */ /* 0x000fe20003f04070 */
[--C-:B------:R-:W-:Y:S01]  /*15000*/  @!P5 IMAD.IADD R216, R216, 0x1, -R2.reuse ;  /* 0x00000001d8d8d824 */ /* 0x100fe200078e0a02 */
[----:B------:R-:W-:Y:S01]  /*15010*/  ISETP.GT.U32.AND P5, PT, R2, R222, PT ;  /* 0x000000de0200720c */ /* 0x000fe20003fa4070 */
[----:B------:R-:W-:Y:S01]  /*15020*/  @!P1 IMAD.IADD R214, R214, 0x1, -R2 ;  /* 0x00000001d6d69824 */ /* 0x000fe200078e0a02 */
[----:B------:R-:W-:Y:S01]  /*15030*/  ISETP.GE.AND P1, PT, R246, RZ, PT ;  /* 0x000000fff600720c */ /* 0x000fe20003f26270 */
[----:B------:R-:W-:Y:S01]  /*15040*/  IMAD.HI.U32 R5, R4, R228, RZ ;  /* 0x000000e404057227 */ /* 0x000fe200078e00ff */
[----:B------:R-:W-:-:S03]  /*15050*/  IABS R236, R247 ;  /* 0x000000f700ec7213 */ /* 0x000fc60000000000 */
[----:B------:R-:W-:-:S04]  /*15060*/  IMAD.HI.U32 R9, R4, R232, RZ ;  /* 0x000000e804097227 */ /* 0x000fc800078e00ff */
[----:B------:R-:W-:Y:S01]  /*15070*/  @!P3 IMAD.IADD R218, R218, 0x1, -R2 ;  /* 0x00000001dadab824 */ /* 0x000fe200078e0a02 */
[----:B------:R-:W-:Y:S01]  /*15080*/  ISETP.GT.U32.AND P3, PT, R2, R224, PT ;  /* 0x000000e00200720c */ /* 0x000fe20003f64070 */
[----:B------:R-:W-:Y:S02]  /*15090*/  IMAD.MOV R5, RZ, RZ, -R5 ;  /* 0x000000ffff057224 */ /* 0x000fe400078e0a05 */
[----:B------:R-:W-:-:S04]  /*150a0*/  IMAD.HI.U32 R7, R4, R236, RZ ;  /* 0x000000ec04077227 */ /* 0x000fc800078e00ff */
[----:B------:R-:W-:Y:S02]  /*150b0*/  IMAD.MOV R9, RZ, RZ, -R9 ;  /* 0x000000ffff097224 */ /* 0x000fe400078e0a09 */
[C---:B------:R-:W-:Y:S02]  /*150c0*/  IMAD R228, R2.reuse, R5, R228 ;  /* 0x0000000502e47224 */ /* 0x040fe400078e02e4 */
[----:B------:R-:W-:Y:S02]  /*150d0*/  VIADD R246, R3, 0x7f ;  /* 0x0000007f03f67836 */ /* 0x000fe40000000000 */
[----:B------:R-:W-:Y:S02]  /*150e0*/  IMAD.MOV R7, RZ, RZ, -R7 ;  /* 0x000000ffff077224 */ /* 0x000fe400078e0a07 */
[----:B------:R-:W-:Y:S01]  /*150f0*/  IMAD R232, R2, R9, R232 ;  /* 0x0000000902e87224 */ /* 0x000fe200078e02e8 */
[----:B------:R-:W-:Y:S01]  /*15100*/  IABS R240, R246 ;  /* 0x000000f600f07213 */ /* 0x000fe20000000000 */
[--C-:B------:R-:W-:Y:S01]  /*15110*/  @!P5 IMAD.IADD R222, R222, 0x1, -R2.reuse ;  /* 0x00000001deded824 */ /* 0x100fe200078e0a02 */
[----:B------:R-:W-:Y:S01]  /*15120*/  ISETP.GT.U32.AND P5, PT, R2, R228, PT ;  /* 0x000000e40200720c */ /* 0x000fe20003fa4070 */
[----:B------:R-:W-:Y:S01]  /*15130*/  @!P0 IMAD.IADD R220, R220, 0x1, -R2 ;  /* 0x00000001dcdc8824 */ /* 0x000fe200078e0a02 */
[----:B------:R-:W-:Y:S01]  /*15140*/  ISETP.GE.AND P0, PT, R238, RZ, PT ;  /* 0x000000ffee00720c */ /* 0x000fe20003f06270 */
[----:B------:R-:W-:-:S02]  /*15150*/  IMAD R236, R2, R7, R236 ;  /* 0x0000000702ec7224 */ /* 0x000fc400078e02ec */
[----:B------:R-:W-:Y:S01]  /*15160*/  @!P1 IMAD.MOV R218, RZ, RZ, -R218 ;  /* 0x000000ffffda9224 */ /* 0x000fe200078e0ada */
[----:B------:R-:W-:Y:S01]  /*15170*/  ISETP.GT.U32.AND P1, PT, R2, R232, PT ;  /* 0x000000e80200720c */ /* 0x000fe20003f24070 */
[----:B------:R-:W-:Y:S01]  /*15180*/  @!P3 IMAD.IADD R224, R224, 0x1, -R2 ;  /* 0x00000001e0e0b824 */ /* 0x000fe200078e0a02 */
[----:B------:R-:W-:Y:S01]  /*15190*/  ISETP.GE.AND P3, PT, R244, RZ, PT ;  /* 0x000000fff400720c */ /* 0x000fe20003f66270 */
[----:B------:R-:W-:Y:S01]  /*151a0*/  @!P2 IMAD.MOV R214, RZ, RZ, -R214 ;  /* 0x000000ffffd6a224 */ /* 0x000fe200078e0ad6 */
[C---:B------:R-:W-:Y:S01]  /*151b0*/  ISETP.GT.U32.AND P2, PT, R2.reuse, R222, PT ;  /* 0x000000de0200720c */ /* 0x040fe20003f44070 */
[----:B------:R-:W-:Y:S01]  /*151c0*/  @!P4 IMAD.MOV R220, RZ, RZ, -R220 ;  /* 0x000000ffffdcc224 */ /* 0x000fe200078e0adc */
[----:B------:R-:W-:Y:S01]  /*151d0*/  ISETP.GT.U32.AND P4, PT, R2, R236, PT ;  /* 0x000000ec0200720c */ /* 0x000fe20003f84070 */
[----:B------:R-:W-:-:S04]  /*151e0*/  IMAD.HI.U32 R5, R4, R240, RZ ;  /* 0x000000f004057227 */ /* 0x000fc800078e00ff */
[----:B------:R-:W-:Y:S01]  /*151f0*/  @!P6 IMAD.MOV R216, RZ, RZ, -R216 ;  /* 0x000000ffffd8e224 */ /* 0x000fe200078e0ad8 */
[----:B------:R-:W-:Y:S01]  /*15200*/  ISETP.GT.U32.AND P6, PT, R2, R224, PT ;  /* 0x000000e00200720c */ /* 0x000fe20003fc4070 */
[C---:B------:R-:W-:Y:S02]  /*15210*/  VIADD R230, R3.reuse, 0x7e ;  /* 0x0000007e03e67836 */ /* 0x040fe40000000000 */
[----:B------:R-:W-:Y:S02]  /*15220*/  IMAD.MOV R5, RZ, RZ, -R5 ;  /* 0x000000ffff057224 */ /* 0x000fe400078e0a05 */
[----:B------:R-:W-:Y:S01]  /*15230*/  VIADD R238, R3, 0x7d ;  /* 0x0000007d03ee7836 */ /* 0x000fe20000000000 */
[----:B------:R-:W-:Y:S01]  /*15240*/  IABS R244, R230 ;  /* 0x000000e600f47213 */ /* 0x000fe20000000000 */
[----:B------:R-:W-:Y:S02]  /*15250*/  @!P5 IMAD.IADD R228, R228, 0x1, -R2 ;  /* 0x00000001e4e4d824 */ /* 0x000fe400078e0a02 */
[----:B------:R-:W-:Y:S01]  /*15260*/  IMAD R240, R2, R5, R240 ;  /* 0x0000000502f07224 */ /* 0x000fe200078e02f0 */
[----:B------:R-:W-:Y:S01]  /*15270*/  IABS R5, R238 ;  /* 0x000000ee00057213 */ /* 0x000fe20000000000 */
[----:B------:R-:W-:Y:S01]  /*15280*/  @!P1 IMAD.IADD R232, R232, 0x1, -R2 ;  /* 0x00000001e8e89824 */ /* 0x000fe200078e0a02 */
[----:B------:R-:W-:Y:S01]  /*15290*/  ISETP.GT.U32.AND P5, PT, R2, R228, PT ;  /* 0x000000e40200720c */ /* 0x000fe20003fa4070 */
[----:B------:R-:W-:Y:S01]  /*152a0*/  IMAD.HI.U32 R9, R4, R244, RZ ;  /* 0x000000f404097227 */ /* 0x000fe200078e00ff */
[----:B------:R-:W-:-:S03]  /*152b0*/  ISETP.GE.AND P1, PT, R247, RZ, PT ;  /* 0x000000fff700720c */ /* 0x000fc60003f26270 */
[--C-:B------:R-:W-:Y:S01]  /*152c0*/  @!P2 IMAD.IADD R222, R222, 0x1, -R2.reuse ;  /* 0x00000001dedea824 */ /* 0x100fe200078e0a02 */
[----:B------:R-:W-:Y:S01]  /*152d0*/  ISETP.GT.U32.AND P2, PT, R2, R240, PT ;  /* 0x000000f00200720c */ /* 0x000fe20003f44070 */
[----:B------:R-:W-:Y:S01]  /*152e0*/  @!P4 IMAD.IADD R236, R236, 0x1, -R2 ;  /* 0x00000001ececc824 */ /* 0x000fe200078e0a02 */
[----:B------:R-:W-:Y:S01]  /*152f0*/  ISETP.GT.U32.AND P4, PT, R2, R232, PT ;  /* 0x000000e80200720c */ /* 0x000fe20003f84070 */
[----:B------:R-:W-:-:S04]  /*15300*/  IMAD.HI.U32 R7, R4, R5, RZ ;  /* 0x0000000504077227 */ /* 0x000fc800078e00ff */
[----:B------:R-:W-:Y:S01]  /*15310*/  @!P6 IMAD.IADD R224, R224, 0x1, -R2 ;  /* 0x00000001e0e0e824 */ /* 0x000fe200078e0a02 */
[----:B------:R-:W-:Y:S01]  /*15320*/  ISETP.GE.AND P6, PT, R215, RZ, PT ;  /* 0x000000ffd700720c */ /* 0x000fe20003fc6270 */
[----:B------:R-:W-:Y:S02]  /*15330*/  IMAD.MOV R9, RZ, RZ, -R9 ;  /* 0x000000ffff097224 */ /* 0x000fe400078e0a09 */
[----:B------:R-:W-:Y:S02]  /*15340*/  IMAD.MOV R7, RZ, RZ, -R7 ;  /* 0x000000ffff077224 */ /* 0x000fe400078e0a07 */
[C---:B------:R-:W-:Y:S02]  /*15350*/  IMAD R244, R2.reuse, R9, R244 ;  /* 0x0000000902f47224 */ /* 0x040fe400078e02f4 */
[----:B------:R-:W-:Y:S02]  /*15360*/  IMAD R5, R2, R7, R5 ;  /* 0x0000000702057224 */ /* 0x000fe400078e0205 */
[----:B------:R-:W-:-:S02]  /*15370*/  VIADD R247, R3, 0x7c ;  /* 0x0000007c03f77836 */ /* 0x000fc40000000000 */
[----:B------:R-:W-:Y:S01]  /*15380*/  @!P3 IMAD.MOV R224, RZ, RZ, -R224 ;  /* 0x000000ffffe0b224 */ /* 0x000fe200078e0ae0 */
[----:B------:R-:W-:Y:S01]  /*15390*/  ISETP.GT.U32.AND P3, PT, R2, R244, PT ;  /* 0x000000f40200720c */ /* 0x000fe20003f64070 */
[--C-:B------:R-:W-:Y:S01]  /*153a0*/  @!P5 IMAD.IADD R228, R228, 0x1, -R2.reuse ;  /* 0x00000001e4e4d824 */ /* 0x100fe200078e0a02 */
[----:B------:R-:W-:Y:S01]  /*153b0*/  IABS R9, R247 ;  /* 0x000000f700097213 */ /* 0x000fe20000000000 */
[--C-:B------:R-:W-:Y:S01]  /*153c0*/  @!P2 IMAD.IADD R240, R240, 0x1, -R2.reuse ;  /* 0x00000001f0f0a824 */ /* 0x100fe200078e0a02 */
[----:B------:R-:W-:Y:S01]  /*153d0*/  ISETP.GT.U32.AND P2, PT, R2, R236, PT ;  /* 0x000000ec0200720c */ /* 0x000fe20003f44070 */
        /* <DEDUP_REMOVED lines=8> */
[----:B------:R-:W-:Y:S01]  /*15460*/  @!P0 IMAD.MOV R222, RZ, RZ, -R222 ;  /* 0x000000ffffde8224 */ /* 0x000fe200078e0ade */
[----:B------:R-:W-:Y:S01]  /*15470*/  ISETP.GT.U32.AND P0, PT, R2, R240, PT ;  /* 0x000000f00200720c */ /* 0x000fe20003f04070 */
[----:B------:R-:W-:Y:S02]  /*15480*/  IMAD.MOV R7, RZ, RZ, -R7 ;  /* 0x000000ffff077224 */ /* 0x000fe400078e0a07 */
[--C-:B------:R-:W-:Y:S01]  /*15490*/  @!P3 IMAD.IADD R244, R244, 0x1, -R2.reuse ;  /* 0x00000001f4f4b824 */ /* 0x100fe200078e0a02 */
[----:B------:R-:W-:Y:S01]  /*154a0*/  ISETP.GE.AND P3, PT, R247, RZ, PT ;  /* 0x000000fff700720c */ /* 0x000fe20003f66270 */
[--C-:B------:R-:W-:Y:S01]  /*154b0*/  @!P2 IMAD.IADD R236, R236, 0x1, -R2.reuse ;  /* 0x00000001ececa824 */ /* 0x100fe200078e0a02 */
[----:B------:R-:W-:Y:S01]  /*154c0*/  ISETP.GE.AND P2, PT, R230, RZ, PT ;  /* 0x000000ffe600720c */ /* 0x000fe20003f46270 */
[C---:B------:R-:W-:Y:S02]  /*154d0*/  IMAD R9, R2.reuse, R7, R9 ;  /* 0x0000000702097224 */ /* 0x040fe400078e0209 */
[----:B------:R-:W-:Y:S01]  /*154e0*/  @!P4 IMAD.IADD R5, R5, 0x1, -R2 ;  /* 0x000000010505c824 */ /* 0x000fe200078e0a02 */
[----:B------:R-:W-:Y:S01]  /*154f0*/  ISETP.GT.U32.AND P4, PT, R2, R244, PT ;  /* 0x000000f40200720c */ /* 0x000fe20003f84070 */
[----:B------:R-:W-:-:S02]  /*15500*/  VIADD R247, R3, 0x7a ;  /* 0x0000007a03f77836 */ /* 0x000fc40000000000 */
[----:B------:R-:W-:-:S03]  /*15510*/  IMAD.HI.U32 R7, R4, R12, RZ ;  /* 0x0000000c04077227 */ /* 0x000fc600078e00ff */
[----:B------:R-:W-:Y:S01]  /*15520*/  IABS R16, R247 ;  /* 0x000000f700107213 */ /* 0x000fe20000000000 */
[----:B------:R-:W-:Y:S01]  /*15530*/  @!P5 IMAD.MOV R232, RZ, RZ, -R232 ;  /* 0x000000ffffe8d224 */ /* 0x000fe200078e0ae8 */
[C---:B------:R-:W-:Y:S01]  /*15540*/  ISETP.GT.U32.AND P5, PT, R2.reuse, R5, PT ;  /* 0x000000050200720c */ /* 0x040fe20003fa4070 */
[----:B------:R-:W-:Y:S01]  /*15550*/  @!P1 IMAD.MOV R236, RZ, RZ, -R236 ;  /* 0x000000ffffec9224 */ /* 0x000fe200078e0aec */
[----:B------:R-:W-:Y:S01]  /*15560*/  ISETP.GT.U32.AND P1, PT, R2, R9, PT ;  /* 0x000000090200720c */ /* 0x000fe20003f24070 */
[----:B------:R-:W-:Y:S02]  /*15570*/  IMAD.MOV R7, RZ, RZ, -R7 ;  /* 0x000000ffff077224 */ /* 0x000fe400078e0a07 */
[----:B------:R-:W-:Y:S01]  /*15580*/  @!P0 IMAD.IADD R240, R240, 0x1, -R2 ;  /* 0x00000001f0f08824 */ /* 0x000fe200078e0a02 */
[----:B------:R-:W-:Y:S01]  /*15590*/  ISETP.GE.AND P0, PT, R238, RZ, PT ;  /* 0x000000ffee00720c */ /* 0x000fe20003f06270 */
[----:B------:R-:W-:Y:S02]  /*155a0*/  IMAD R12, R2, R7, R12 ;  /* 0x00000007020c7224 */ /* 0x000fe400078e020c */
[----:B------:R-:W-:-:S04]  /*155b0*/  IMAD.HI.U32 R7, R4, R16, RZ ;  /* 0x0000001004077227 */ /* 0x000fc800078e00ff */
[----:B------:R-:W-:Y:S02]  /*155c0*/  IMAD.MOV R7, RZ, RZ, -R7 ;  /* 0x000000ffff077224 */ /* 0x000fe400078e0a07 */
[----:B------:R-:W-:Y:S01]  /*155d0*/  @!P6 IMAD.MOV R240, RZ, RZ, -R240 ;  /* 0x000000fffff0e224 */ /* 0x000fe200078e0af0 */
[----:B------:R-:W-:Y:S01]  /*155e0*/  ISETP.GE.AND P6, PT, R246, RZ, PT ;  /* 0x000000fff600720c */ /* 0x000fe20003fc6270 */
[--C-:B------:R-:W-:Y:S01]  /*155f0*/  @!P5 IMAD.IADD R5, R5, 0x1, -R2.reuse ;  /* 0x000000010505d824 */ /* 0x100fe200078e0a02 */
[C---:B------:R-:W-:Y:S01]  /*15600*/  ISETP.GT.U32.AND P5, PT, R2.reuse, R12, PT ;  /* 0x0000000c0200720c */ /* 0x040fe20003fa4070 */
[----:B------:R-:W-:Y:S02]  /*15610*/  VIADD R246, R3, 0x78 ;  /* 0x0000007803f67836 */ /* 0x000fe40000000000 */
[----:B------:R-:W-:Y:S02]  /*15620*/  @!P1 IMAD.IADD R9, R9, 0x1, -R2 ;  /* 0x0000000109099824 */ /* 0x000fe400078e0a02 */
[C---:B------:R-:W-:Y:S01]  /*15630*/  IMAD R16, R2.reuse, R7, R16 ;  /* 0x0000000702107224 */ /* 0x040fe200078e0210 */
[----:B------:R-:W-:Y:S01]  /*15640*/  IABS R24, R246 ;  /* 0x000000f600187213 */ /* 0x000fe20000000000 */
[----:B------:R-:W-:Y:S01]  /*15650*/  @!P0 IMAD.MOV R5, RZ, RZ, -R5 ;  /* 0x000000ffff058224 */ /* 0x000fe200078e0a05 */
[----:B------:R-:W-:Y:S01]  /*15660*/  ISETP.GT.U32.AND P1, PT, R2, R9, PT ;  /* 0x000000090200720c */ /* 0x000fe20003f24070 */
[----:B------:R-:W-:Y:S01]  /*15670*/  @!P4 IMAD.IADD R244, R244, 0x1, -R2 ;  /* 0x00000001f4f4c824 */ /* 0x000fe200078e0a02 */
[----:B------:R-:W-:Y:S01]  /*15680*/  ISETP.GT.U32.AND P0, PT, R2, R16, PT ;  /* 0x000000100200720c */ /* 0x000fe20003f04070 */
[----:B------:R-:W-:Y:S01]  /*15690*/  IMAD.HI.U32 R7, R4, R24, RZ ;  /* 0x0000001804077227 */ /* 0x000fe200078e00ff */
[----:B------:R-:W-:-:S03]  /*156a0*/  ISETP.GE.AND P4, PT, R247, RZ, PT ;  /* 0x000000fff700720c */ /* 0x000fc60003f86270 */
[----:B------:R-:W-:Y:S02]  /*156b0*/  IMAD.MOV R7, RZ, RZ, -R7 ;  /* 0x000000ffff077224 */ /* 0x000fe400078e0a07 */
[C---:B------:R-:W-:Y:S02]  /*156c0*/  VIADD R247, R3.reuse, 0x79 ;  /* 0x0000007903f77836 */ /* 0x040fe40000000000 */
[----:B------:R-:W-:Y:S02]  /*156d0*/  VIADD R230, R3, 0x76 ;  /* 0x0000007603e67836 */ /* 0x000fe40000000000 */
[----:B------:R-:W-:Y:S01]  /*156e0*/  @!P1 IMAD.IADD R9, R9, 0x1, -R2 ;  /* 0x0000000109099824 */ /* 0x000fe200078e0a02 */
[----:B------:R-:W-:Y:S01]  /*156f0*/  IABS R20, R247 ;  /* 0x000000f700147213 */ /* 0x000fe20000000000 */
[----:B------:R-:W-:Y:S01]  /*15700*/  IMAD R24, R2, R7, R24 ;  /* 0x0000000702187224 */ /* 0x000fe200078e0218 */
[----:B------:R-:W-:Y:S01]  /*15710*/  IABS R32, R230 ;  /* 0x000000e600207213 */ /* 0x000fe20000000000 */
[--C-:B------:R-:W-:Y:S01]  /*15720*/  @!P0 IMAD.IADD R16, R16, 0x1, -R2.reuse ;  /* 0x0000000110108824 */ /* 0x100fe200078e0a02 */
[----:B------:R-:W-:Y:S01]  /*15730*/  ISETP.GE.AND P1, PT, R246, RZ, PT ;  /* 0x000000fff600720c */ /* 0x000fe20003f26270 */
[----:B------:R-:W-:-:S02]  /*15740*/  @!P5 IMAD.IADD R12, R12, 0x1, -R2 ;  /* 0x000000010c0cd824 */ /* 0x000fc400078e0a02 */
[----:B------:R-:W-:Y:S01]  /*15750*/  @!P3 IMAD.MOV R9, RZ, RZ, -R9 ;  /* 0x000000ffff09b224 */ /* 0x000fe200078e0a09 */
[----:B------:R-:W-:Y:S01]  /*15760*/  ISETP.GT.U32.AND P0, PT, R2, R16, PT ;  /* 0x000000100200720c */ /* 0x000fe20003f04070 */
[----:B------:R-:W-:Y:S01]  /*15770*/  IMAD.HI.U32 R14, R4, R20, RZ ;  /* 0x00000014040e7227 */ /* 0x000fe200078e00ff */
[C---:B------:R-:W-:Y:S02]  /*15780*/  ISETP.GT.U32.AND P3, PT, R2.reuse, R24, PT ;  /* 0x000000180200720c */ /* 0x040fe40003f64070 */
[----:B------:R-:W-:Y:S01]  /*15790*/  ISETP.GT.U32.AND P5, PT, R2, R12, PT ;  /* 0x0000000c0200720c */ /* 0x000fe20003fa4070 */
[----:B------:R-:W-:-:S04]  /*157a0*/  IMAD.HI.U32 R7, R4, R32, RZ ;  /* 0x0000002004077227 */ /* 0x000fc800078e00ff */
[----:B------:R-:W-:Y:S02]  /*157b0*/  IMAD.MOV R14, RZ, RZ, -R14 ;  /* 0x000000ffff0e7224 */ /* 0x000fe400078e0a0e */
[----:B------:R-:W-:Y:S02]  /*157c0*/  IMAD.MOV R7, RZ, RZ, -R7 ;  /* 0x000000ffff077224 */ /* 0x000fe400078e0a07 */
[----:B------:R-:W-:Y:S02]  /*157d0*/  VIADD R238, R3, 0x75 ;  /* 0x0000007503ee7836 */ /* 0x000fe40000000000 */
[----:B------:R-:W-:Y:S01]  /*157e0*/  @!P2 IMAD.MOV R244, RZ, RZ, -R244 ;  /* 0x000000fffff4a224 */ /* 0x000fe200078e0af4 */
[----:B------:R-:W-:Y:S01]  /*157f0*/  ISETP.GE.AND P2, PT, R247, RZ, PT ;  /* 0x000000fff700720c */ /* 0x000fe20003f46270 */
[C---:B------:R-:W-:Y:S01]  /*15800*/  IMAD R20, R2.reuse, R14, R20 ;  /* 0x0000000e02147224 */ /* 0x040fe200078e0214 */
[----:B------:R-:W-:Y:S01]  /*15810*/  IABS R36, R238 ;  /* 0x000000ee00247213 */ /* 0x000fe20000000000 */
[----:B------:R-:W-:-:S02]  /*15820*/  IMAD R32, R2, R7, R32 ;  /* 0x0000000702207224 */ /* 0x000fc400078e0220 */
[--C-:B------:R-:W-:Y:S02]  /*15830*/  @!P0 IMAD.IADD R16, R16, 0x1, -R2.reuse ;  /* 0x0000000110108824 */ /* 0x100fe400078e0a02 */
[--C-:B------:R-:W-:Y:S02]  /*15840*/  @!P3 IMAD.IADD R24, R24, 0x1, -R2.reuse ;  /* 0x000000011818b824 */ /* 0x100fe400078e0a02 */
[----:B------:R-:W-:Y:S02]  /*15850*/  VIADD R247, R3, 0x77 ;  /* 0x0000007703f77836 */ /* 0x000fe40000000000 */
[----:B------:R-:W-:Y:S01]  /*15860*/  @!P5 IMAD.IADD R12, R12, 0x1, -R2 ;  /* 0x000000010c0cd824 */ /* 0x000fe200078e0a02 */
[C---:B------:R-:W-:Y:S01]  /*15870*/  ISETP.GT.U32.AND P5, PT, R2.reuse, R20, PT ;  /* 0x000000140200720c */ /* 0x040fe20003fa4070 */
[----:B------:R-:W-:Y:S01]  /*15880*/  @!P4 IMAD.MOV R16, RZ, RZ, -R16 ;  /* 0x000000ffff10c224 */ /* 0x000fe200078e0a10 */
[----:B------:R-:W-:Y:S01]  /*15890*/  ISETP.GT.U32.AND P3, PT, R2, R24, PT ;  /* 0x000000180200720c */ /* 0x000fe20003f64070 */
[----:B------:R-:W-:Y:S01]  /*158a0*/  IMAD.HI.U32 R7, R4, R36, RZ ;  /* 0x0000002404077227 */ /* 0x000fe200078e00ff */
[----:B------:R-:W-:-:S02]  /*158b0*/  ISETP.GT.U32.AND P4, PT, R2, R32, PT ;  /* 0x000000200200720c */ /* 0x000fc40003f84070 */
[----:B------:R-:W-:Y:S01]  /*158c0*/  IABS R28, R247 ;  /* 0x000000f7001c7213 */ /* 0x000fe20000000000 */
[----:B------:R-:W-:Y:S02]  /*158d0*/  IMAD.MOV R7, RZ, RZ, -R7 ;  /* 0x000000ffff077224 */ /* 0x000fe400078e0a07 */
[----:B------:R-:W-:Y:S02]  /*158e0*/  VIADD R246, R3, 0x74 ;  /* 0x0000007403f67836 */ /* 0x000fe40000000000 */
[----:B------:R-:W-:-:S03]  /*158f0*/  IMAD.HI.U32 R14, R4, R28, RZ ;  /* 0x0000001c040e7227 */ /* 0x000fc600078e00ff */
[----:B------:R-:W-:Y:S01]  /*15900*/  IABS R40, R246 ;  /* 0x000000f600287213 */ /* 0x000fe20000000000 */
[----:B------:R-:W-:Y:S02]  /*15910*/  IMAD R36, R2, R7, R36 ;  /* 0x0000000702247224 */ /* 0x000fe400078e0224 */
[----:B------:R-:W-:Y:S02]  /*15920*/  IMAD.MOV R14, RZ, RZ, -R14 ;  /* 0x000000ffff0e7224 */ /* 0x000fe400078e0a0e */
[--C-:B------:R-:W-:Y:S02]  /*15930*/  @!P5 IMAD.IADD R20, R20, 0x1, -R2.reuse ;  /* 0x000000011414d824 */ /* 0x100fe400078e0a02 */
[--C-:B------:R-:W-:Y:S01]  /*15940*/  @!P3 IMAD.IADD R24, R24, 0x1, -R2.reuse ;  /* 0x000000011818b824 */ /* 0x100fe200078e0a02 */
[----:B------:R-:W-:Y:S01]  /*15950*/  ISETP.GT.U32.AND P3, PT, R2, R36, PT ;  /* 0x000000240200720c */ /* 0x000fe20003f64070 */
[----:B------:R-:W-:Y:S01]  /*15960*/  @!P4 IMAD.IADD R32, R32, 0x1, -R2 ;  /* 0x000000012020c824 */ /* 0x000fe200078e0a02 */
[C---:B------:R-:W-:Y:S01]  /*15970*/  ISETP.GT.U32.AND P5, PT, R2.reuse, R20, PT ;  /* 0x000000140200720c */ /* 0x040fe20003fa4070 */
[----:B------:R-:W-:-:S02]  /*15980*/  IMAD R28, R2, R14, R28 ;  /* 0x0000000e021c7224 */ /* 0x000fc400078e021c */
[----:B------:R-:W-:Y:S01]  /*15990*/  @!P6 IMAD.MOV R12, RZ, RZ, -R12 ;  /* 0x000000ffff0ce224 */ /* 0x000fe200078e0a0c */
[----:B------:R-:W-:Y:S01]  /*159a0*/  ISETP.GE.AND P6, PT, R247, RZ, PT ;  /* 0x000000fff700720c */ /* 0x000fe20003fc6270 */
[C---:B------:R-:W-:Y:S01]  /*159b0*/  VIADD R247, R3.reuse, 0x73 ;  /* 0x0000007303f77836 */ /* 0x040fe20000000000 */
[----:B------:R-:W-:Y:S01]  /*159c0*/  ISETP.GT.U32.AND P4, PT, R2, R32, PT ;  /* 0x000000200200720c */ /* 0x000fe20003f84070 */
[----:B------:R-:W-:Y:S01]  /*159d0*/  IMAD.HI.U32 R14, R4, R40, RZ ;  /* 0x00000028040e7227 */ /* 0x000fe200078e00ff */
[----:B------:R-:W-:Y:S02]  /*159e0*/  ISETP.GT.U32.AND P0, PT, R2, R28, PT ;  /* 0x0000001c0200720c */ /* 0x000fe40003f04070 */
[----:B------:R-:W-:Y:S01]  /*159f0*/  IABS R43, R247 ;  /* 0x000000f7002b7213 */ /* 0x000fe20000000000 */
[----:B------:R-:W-:Y:S02]  /*15a00*/  IMAD.MOV R14, RZ, RZ, -R14 ;  /* 0x000000ffff0e7224 */ /* 0x000fe400078e0a0e */
[----:B------:R-:W-:Y:S01]  /*15a10*/  @!P1 IMAD.MOV R24, RZ, RZ, -R24 ;  /* 0x000000ffff189224 */ /* 0x000fe200078e0a18 */
[----:B------:R-:W-:Y:S01]  /*15a20*/  ISETP.GE.AND P1, PT, R246, RZ, PT ;  /* 0x000000fff600720c */ /* 0x000fe20003f26270 */
[----:B------:R-:W-:-:S02]  /*15a30*/  VIADD R246, R3, 0x72 ;  /* 0x0000007203f67836 */ /* 0x000fc40000000000 */
[----:B------:R-:W-:Y:S02]  /*15a40*/  @!P3 IMAD.IADD R36, R36, 0x1, -R2 ;  /* 0x000000012424b824 */ /* 0x000fe400078e0a02 */
[----:B------:R-:W-:Y:S01]  /*15a50*/  IMAD R40, R2, R14, R40 ;  /* 0x0000000e02287224 */ /* 0x000fe200078e0228 */
[----:B------:R-:W-:Y:S01]  /*15a60*/  IABS R47, R246 ;  /* 0x000000f6002f7213 */ /* 0x000fe20000000000 */
[----:B------:R-:W-:Y:S01]  /*15a70*/  IMAD.HI.U32 R7, R4, R43, RZ ;  /* 0x0000002b04077227 */ /* 0x000fe200078e00ff */
[----:B------:R-:W-:-:S03]  /*15a80*/  ISETP.GT.U32.AND P3, PT, R2, R36, PT ;  /* 0x000000240200720c */ /* 0x000fc60003f64070 */
[--C-:B------:R-:W-:Y:S01]  /*15a90*/  @!P5 IMAD.IADD R20, R20, 0x1, -R2.reuse ;  /* 0x000000011414d824 */ /* 0x100fe200078e0a02 */
[----:B------:R-:W-:Y:S01]  /*15aa0*/  ISETP.GE.AND P5, PT, R230, RZ, PT ;  /* 0x000000ffe600720c */ /* 0x000fe20003fa6270 */
[--C-:B------:R-:W-:Y:S01]  /*15ab0*/  @!P4 IMAD.IADD R32, R32, 0x1, -R2.reuse ;  /* 0x000000012020c824 */ /* 0x100fe200078e0a02 */
[----:B------:R-:W-:Y:S01]  /*15ac0*/  ISETP.GT.U32.AND P4, PT, R2, R40, PT ;  /* 0x000000280200720c */ /* 0x000fe20003f84070 */
[----:B------:R-:W-:Y:S02]  /*15ad0*/  @!P0 IMAD.IADD R28, R28, 0x1, -R2 ;  /* 0x000000011c1c8824 */ /* 0x000fe400078e0a02 */
[----:B------:R-:W-:Y:S02]  /*15ae0*/  IMAD.MOV R7, RZ, RZ, -R7 ;  /* 0x000000ffff077224 */ /* 0x000fe400078e0a07 */
[----:B------:R-:W-:Y:S01]  /*15af0*/  @!P2 IMAD.MOV R20, RZ, RZ, -R20 ;  /* 0x000000ffff14a224 */ /* 0x000fe200078e0a14 */
[----:B------:R-:W-:Y:S01]  /*15b00*/  ISETP.GE.AND P2, PT, R238, RZ, PT ;  /* 0x000000ffee00720c */ /* 0x000fe20003f46270 */
[C---:B------:R-:W-:Y:S01]  /*15b10*/  IMAD R43, R2.reuse, R7, R43 ;  /* 0x00000007022b7224 */ /* 0x040fe200078e022b */
[----:B------:R-:W-:Y:S01]  /*15b20*/  ISETP.GT.U32.AND P0, PT, R2, R28, PT ;  /* 0x0000001c0200720c */ /* 0x000fe20003f04070 */
[----:B------:R-:W-:-:S04]  /*15b30*/  IMAD.HI.U32 R7, R4, R47, RZ ;  /* 0x0000002f04077227 */ /* 0x000fc800078e00ff */
[----:B------:R-:W-:Y:S02]  /*15b40*/  IMAD.MOV R7, RZ, RZ, -R7 ;  /* 0x000000ffff077224 */ /* 0x000fe400078e0a07 */
[--C-:B------:R-:W-:Y:S02]  /*15b50*/  @!P3 IMAD.IADD R36, R36, 0x1, -R2.reuse ;  /* 0x000000012424b824 */ /* 0x100fe400078e0a02 */
[----:B------:R-:W-:Y:S02]  /*15b60*/  IMAD R47, R2, R7, R47 ;  /* 0x00000007022f7224 */ /* 0x000fe400078e022f */
[----:B------:R-:W-:Y:S02]  /*15b70*/  @!P4 IMAD.IADD R40, R40, 0x1, -R2 ;  /* 0x000000012828c824 */ /* 0x000fe400078e0a02 */
[----:B------:R-:W-:Y:S01]  /*15b80*/  @!P2 IMAD.MOV R36, RZ, RZ, -R36 ;  /* 0x000000ffff24a224 */ /* 0x000fe200078e0a24 */
[----:B------:R-:W-:Y:S01]  /*15b90*/  ISETP.GT.U32.AND P2, PT, R2, R47, PT ;  /* 0x0000002f0200720c */ /* 0x000fe20003f44070 */
[----:B------:R-:W-:Y:S01]  /*15ba0*/  @!P0 IMAD.IADD R28, R28, 0x1, -R2 ;  /* 0x000000011c1c8824 */ /* 0x000fe200078e0a02 */
[C---:B------:R-:W-:Y:S01]  /*15bb0*/  ISETP.GT.U32.AND P4, PT, R2.reuse, R40, PT ;  /* 0x000000280200720c */ /* 0x040fe20003f84070 */
[----:B------:R-:W-:Y:S01]  /*15bc0*/  @!P5 IMAD.MOV R32, RZ, RZ, -R32 ;  /* 0x000000ffff20d224 */ /* 0x000fe200078e0a20 */
[----:B------:R-:W-:Y:S01]  /*15bd0*/  ISETP.GE.AND P0, PT, R247, RZ, PT ;  /* 0x000000fff700720c */ /* 0x000fe20003f06270 */
[C---:B------:R-:W-:Y:S01]  /*15be0*/  VIADD R247, R3.reuse, 0x71 ;  /* 0x0000007103f77836 */ /* 0x040fe20000000000 */
[----:B------:R-:W-:Y:S01]  /*15bf0*/  ISETP.GT.U32.AND P5, PT, R2, R43, PT ;  /* 0x0000002b0200720c */ /* 0x000fe20003fa4070 */
[----:B------:R-:W-:-:S02]  /*15c00*/  VIADD R230, R3, 0x70 ;  /* 0x0000007003e67836 */ /* 0x000fc40000000000 */
[----:B------:R-:W-:Y:S01]  /*15c10*/  VIADD R238, R3, 0x6e ;  /* 0x0000006e03ee7836 */ /* 0x000fe20000000000 */
[----:B------:R-:W-:Y:S01]  /*15c20*/  IABS R51, R247 ;  /* 0x000000f700337213 */ /* 0x000fe20000000000 */
[----:B------:R-:W-:Y:S01]  /*15c30*/  @!P6 IMAD.MOV R28, RZ, RZ, -R28 ;  /* 0x000000ffff1ce224 */ /* 0x000fe200078e0a1c */
[----:B------:R-:W-:Y:S01]  /*15c40*/  ISETP.GE.AND P3, PT, R247, RZ, PT ;  /* 0x000000fff700720c */ /* 0x000fe20003f66270 */
[----:B------:R-:W-:Y:S01]  /*15c50*/  VIADD R247, R3, 0x6f ;  /* 0x0000006f03f77836 */ /* 0x000fe20000000000 */
[----:B------:R-:W-:Y:S01]  /*15c60*/  IABS R55, R230 ;  /* 0x000000e600377213 */ /* 0x000fe20000000000 */
[----:B------:R-:W-:Y:S01]  /*15c70*/  IMAD.HI.U32 R14, R4, R51, RZ ;  /* 0x00000033040e7227 */ /* 0x000fe200078e00ff */
[----:B------:R-:W-:Y:S02]  /*15c80*/  IABS R63, R238 ;  /* 0x000000ee003f7213 */ /* 0x000fe40000000000 */
[----:B------:R-:W-:Y:S01]  /*15c90*/  IABS R59, R247 ;  /* 0x000000f7003b7213 */ /* 0x000fe20000000000 */
[--C-:B------:R-:W-:Y:S01]  /*15ca0*/  @!P4 IMAD.IADD R40, R40, 0x1, -R2.reuse ;  /* 0x000000012828c824 */ /* 0x100fe200078e0a02 */
[----:B------:R-:W-:Y:S01]  /*15cb0*/  ISETP.GE.AND P6, PT, R246, RZ, PT ;  /* 0x000000fff600720c */ /* 0x000fe20003fc6270 */
[----:B------:R-:W-:Y:S01]  /*15cc0*/  @!P2 IMAD.IADD R47, R47, 0x1, -R2 ;  /* 0x000000012f2fa824 */ /* 0x000fe200078e0a02 */
[----:B------:R-:W-:Y:S01]  /*15cd0*/  ISETP.GE.AND P2, PT, R230, RZ, PT ;  /* 0x000000ffe600720c */ /* 0x000fe20003f46270 */
[----:B------:R-:W-:-:S04]  /*15ce0*/  IMAD.HI.U32 R7, R4, R55, RZ ;  /* 0x0000003704077227 */ /* 0x000fc800078e00ff */
[----:B------:R-:W-:Y:S02]  /*15cf0*/  @!P5 IMAD.IADD R43, R43, 0x1, -R2 ;  /* 0x000000012b2bd824 */ /* 0x000fe400078e0a02 */
[----:B------:R-:W-:Y:S02]  /*15d00*/  IMAD.MOV R14, RZ, RZ, -R14 ;  /* 0x000000ffff0e7224 */ /* 0x000fe400078e0a0e */
[----:B------:R-:W-:Y:S01]  /*15d10*/  @!P1 IMAD.MOV R40, RZ, RZ, -R40 ;  /* 0x000000ffff289224 */ /* 0x000fe200078e0a28 */
[C---:B------:R-:W-:Y:S01]  /*15d20*/  ISETP.GT.U32.AND P1, PT, R2.reuse, R47, PT ;  /* 0x0000002f0200720c */ /* 0x040fe20003f24070 */
[----:B------:R-:W-:Y:S01]  /*15d30*/  IMAD.MOV R7, RZ, RZ, -R7 ;  /* 0x000000ffff077224 */ /* 0x000fe200078e0a07 */
[----:B------:R-:W-:Y:S01]  /*15d40*/  ISETP.GT.U32.AND P5, PT, R2, R43, PT ;  /* 0x0000002b0200720c */ /* 0x000fe20003fa4070 */
[----:B------:R-:W-:-:S04]  /*15d50*/  IMAD.HI.U32 R18, R4, R59, RZ ;  /* 0x0000003b04127227 */ /* 0x000fc800078e00ff */
[C---:B------:R-:W-:Y:S02]  /*15d60*/  IMAD R51, R2.reuse, R14, R51 ;  /* 0x0000000e02337224 */ /* 0x040fe400078e0233 */
[C---:B------:R-:W-:Y:S02]  /*15d70*/  IMAD R55, R2.reuse, R7, R55 ;  /* 0x0000000702377224 */ /* 0x040fe400078e0237 */
[----:B------:R-:W-:Y:S01]  /*15d80*/  IMAD.MOV R18, RZ, RZ, -R18 ;  /* 0x000000ffff127224 */ /* 0x000fe200078e0a12 */
[----:B------:R-:W-:Y:S01]  /*15d90*/  ISETP.GT.U32.AND P4, PT, R2, R51, PT ;  /* 0x000000330200720c */ /* 0x000fe20003f84070 */
[----:B------:R-:W-:-:S04]  /*15da0*/  IMAD.HI.U32 R7, R4, R63, RZ ;  /* 0x0000003f04077227 */ /* 0x000fc800078e00ff */
[C---:B------:R-:W-:Y:S02]  /*15db0*/  IMAD R59, R2.reuse, R18, R59 ;  /* 0x00000012023b7224 */ /* 0x040fe400078e023b */
[----:B------:R-:W-:Y:S02]  /*15dc0*/  IMAD.MOV R18, RZ, RZ, -R7 ;  /* 0x000000ffff127224 */ /* 0x000fe400078e0a07 */
[--C-:B------:R-:W-:Y:S01]  /*15dd0*/  @!P1 IMAD.IADD R47, R47, 0x1, -R2.reuse ;  /* 0x000000012f2f9824 */ /* 0x100fe200078e0a02 */
[C---:B------:R-:W-:Y:S01]  /*15de0*/  ISETP.GT.U32.AND P1, PT, R2.reuse, R59, PT ;  /* 0x0000003b0200720c */ /* 0x040fe20003f24070 */
[C---:B------:R-:W-:Y:S02]  /*15df0*/  IMAD R63, R2.reuse, R18, R63 ;  /* 0x00000012023f7224 */ /* 0x040fe400078e023f */
[----:B------:R-:W-:Y:S01]  /*15e00*/  @!P5 IMAD.IADD R43, R43, 0x1, -R2 ;  /* 0x000000012b2bd824 */ /* 0x000fe200078e0a02 */
[C---:B------:R-:W-:Y:S01]  /*15e10*/  ISETP.GT.U32.AND P5, PT, R2.reuse, R55, PT ;  /* 0x000000370200720c */ /* 0x040fe20003fa4070 */
[----:B------:R-:W-:Y:S01]  /*15e20*/  @!P6 IMAD.MOV R47, RZ, RZ, -R47 ;  /* 0x000000ffff2fe224 */ /* 0x000fe200078e0a2f */
[----:B------:R-:W-:Y:S01]  /*15e30*/  ISETP.GT.U32.AND P6, PT, R2, R63, PT ;  /* 0x0000003f0200720c */ /* 0x000fe20003fc4070 */
[----:B------:R-:W-:-:S02]  /*15e40*/  VIADD R246, R3, 0x6d ;  /* 0x0000006d03f67836 */ /* 0x000fc40000000000 */
[--C-:B------:R-:W-:Y:S01]  /*15e50*/  @!P4 IMAD.IADD R51, R51, 0x1, -R2.reuse ;  /* 0x000000013333c824 */ /* 0x100fe200078e0a02 */
[----:B------:R-:W-:Y:S01]  /*15e60*/  ISETP.GE.AND P4, PT, R247, RZ, PT ;  /* 0x000000fff700720c */ /* 0x000fe20003f86270 */
[----:B------:R-:W-:Y:S01]  /*15e70*/  VIADD R247, R3, 0x6c ;  /* 0x0000006c03f77836 */ /* 0x000fe20000000000 */
[----:B------:R-:W-:Y:S01]  /*15e80*/  IABS R67, R246 ;  /* 0x000000f600437213 */ /* 0x000fe20000000000 */
[----:B------:R-:W-:Y:S01]  /*15e90*/  @!P1 IMAD.IADD R59, R59, 0x1, -R2 ;  /* 0x000000013b3b9824 */ /* 0x000fe200078e0a02 */
[----:B------:R-:W-:Y:S01]  /*15ea0*/  ISETP.GE.AND P1, PT, R246, RZ, PT ;  /* 0x000000fff600720c */ /* 0x000fe20003f26270 */
[----:B------:R-:W-:Y:S01]  /*15eb0*/  VIADD R221, R3, 0x6b ;  /* 0x0000006b03dd7836 */ /* 0x000fe20000000000 */
[----:B------:R-:W-:Y:S01]  /*15ec0*/  IABS R71, R247 ;  /* 0x000000f700477213 */ /* 0x000fe20000000000 */
[----:B------:R-:W-:-:S03]  /*15ed0*/  IMAD.HI.U32 R14, R4, R67, RZ ;  /* 0x00000043040e7227 */ /* 0x000fc600078e00ff */
[----:B------:R-:W-:Y:S01]  /*15ee0*/  IABS R74, R221 ;  /* 0x000000dd004a7213 */ /* 0x000fe20000000000 */
[--C-:B------:R-:W-:Y:S01]  /*15ef0*/  @!P5 IMAD.IADD R55, R55, 0x1, -R2.reuse ;  /* 0x000000013737d824 */ /* 0x100fe200078e0a02 */
[C---:B------:R-:W-:Y:S01]  /*15f00*/  ISETP.GT.U32.AND P5, PT, R2.reuse, R51, PT ;  /* 0x000000330200720c */ /* 0x040fe20003fa4070 */
[----:B------:R-:W-:Y:S01]  /*15f10*/  @!P6 IMAD.IADD R63, R63, 0x1, -R2 ;  /* 0x000000013f3fe824 */ /* 0x000fe200078e0a02 */
[----:B------:R-:W-:Y:S01]  /*15f20*/  ISETP.GT.U32.AND P6, PT, R2, R59, PT ;  /* 0x0000003b0200720c */ /* 0x000fe20003fc4070 */
[----:B------:R-:W-:Y:S02]  /*15f30*/  IMAD.MOV R7, RZ, RZ, -R14 ;  /* 0x000000ffff077224 */ /* 0x000fe400078e0a0e */
[----:B------:R-:W-:-:S04]  /*15f40*/  IMAD.HI.U32 R14, R4, R71, RZ ;  /* 0x00000047040e7227 */ /* 0x000fc800078e00ff */
[----:B------:R-:W-:Y:S02]  /*15f50*/  IMAD.MOV R14, RZ, RZ, -R14 ;  /* 0x000000ffff0e7224 */ /* 0x000fe400078e0a0e */
[C---:B------:R-:W-:Y:S02]  /*15f60*/  IMAD R67, R2.reuse, R7, R67 ;  /* 0x0000000702437224 */ /* 0x040fe400078e0243 */
[C---:B------:R-:W-:Y:S02]  /*15f70*/  IMAD R71, R2.reuse, R14, R71 ;  /* 0x0000000e02477224 */ /* 0x040fe400078e0247 */
[--C-:B------:R-:W-:Y:S01]  /*15f80*/  @!P5 IMAD.IADD R51, R51, 0x1, -R2.reuse ;  /* 0x000000013333d824 */ /* 0x100fe200078e0a02 */
[C---:B------:R-:W-:Y:S01]  /*15f90*/  ISETP.GT.U32.AND P5, PT, R2.reuse, R67, PT ;  /* 0x000000430200720c */ /* 0x040fe20003fa4070 */
[----:B------:R-:W-:Y:S02]  /*15fa0*/  VIADD R230, R3, 0x6a ;  /* 0x0000006a03e67836 */ /* 0x000fe40000000000 */
[----:B------:R-:W-:Y:S01]  /*15fb0*/  @!P6 IMAD.IADD R59, R59, 0x1, -R2 ;  /* 0x000000013b3be824 */ /* 0x000fe200078e0a02 */
[----:B------:R-:W-:Y:S01]  /*15fc0*/  ISETP.GT.U32.AND P6, PT, R2, R71, PT ;  /* 0x000000470200720c */ /* 0x000fe20003fc4070 */
[----:B------:R-:W-:Y:S01]  /*15fd0*/  IMAD.HI.U32 R7, R4, R74, RZ ;  /* 0x0000004a04077227 */ /* 0x000fe200078e00ff */
[----:B------:R-:W-:-:S03]  /*15fe0*/  IABS R78, R230 ;  /* 0x000000e6004e7213 */ /* 0x000fc60000000000 */
[----:B------:R-:W-:Y:S01]  /*15ff0*/  @!P0 IMAD.MOV R43, RZ, RZ, -R43 ;  /* 0x000000ffff2b8224 */ /* 0x000fe200078e0a2b */
[C---:B------:R-:W-:Y:S01]  /*16000*/  ISETP.GT.U32.AND P0, PT, R2.reuse, R55, PT ;  /* 0x000000370200720c */ /* 0x040fe20003f04070 */
[----:B------:R-:W-:Y:S01]  /*16010*/  @!P3 IMAD.MOV R51, RZ, RZ, -R51 ;  /* 0x000000ffff33b224 */ /* 0x000fe200078e0a33 */
[C---:B------:R-:W-:Y:S01]  /*16020*/  ISETP.GT.U32.AND P3, PT, R2.reuse, R63, PT ;  /* 0x0000003f0200720c */ /* 0x040fe20003f64070 */
[----:B------:R-:W-:Y:S02]  /*16030*/  IMAD.MOV R7, RZ, RZ, -R7 ;  /* 0x000000ffff077224 */ /* 0x000fe400078e0a07 */
[----:B------:R-:W-:Y:S02]  /*16040*/  VIADD R246, R3, 0x68 ;  /* 0x0000006803f67836 */ /* 0x000fe40000000000 */
[----:B------:R-:W-:Y:S02]  /*16050*/  IMAD R74, R2, R7, R74 ;  /* 0x00000007024a7224 */ /* 0x000fe400078e024a */
[----:B------:R-:W-:Y:S01]  /*16060*/  IMAD.HI.U32 R7, R4, R78, RZ ;  /* 0x0000004e04077227 */ /* 0x000fe200078e00ff */
[----:B------:R-:W-:-:S03]  /*16070*/  IABS R86, R246 ;  /* 0x000000f600567213 */ /* 0x000fc60000000000 */
[----:B------:R-:W-:Y:S02]  /*16080*/  IMAD.MOV R7, RZ, RZ, -R7 ;  /* 0x000000ffff077224 */ /* 0x000fe400078e0a07 */
[--C-:B------:R-:W-:Y:S02]  /*16090*/  @!P6 IMAD.IADD R71, R71, 0x1, -R2.reuse ;  /* 0x000000014747e824 */ /* 0x100fe400078e0a02 */
[--C-:B------:R-:W-:Y:S01]  /*160a0*/  @!P0 IMAD.IADD R55, R55, 0x1, -R2.reuse ;  /* 0x0000000137378824 */ /* 0x100fe200078e0a02 */
[----:B------:R-:W-:Y:S01]  /*160b0*/  ISETP.GE.AND P0, PT, R238, RZ, PT ;  /* 0x000000ffee00720c */ /* 0x000fe20003f06270 */
[--C-:B------:R-:W-:Y:S01]  /*160c0*/  @!P5 IMAD.IADD R67, R67, 0x1, -R2.reuse ;  /* 0x000000014343d824 */ /* 0x100fe200078e0a02 */
[----:B------:R-:W-:Y:S01]  /*160d0*/  ISETP.GE.AND P5, PT, R247, RZ, PT ;  /* 0x000000fff700720c */ /* 0x000fe20003fa6270 */
        /* <DEDUP_REMOVED lines=9> */
[C---:B------:R-:W-:Y:S02]  /*16170*/  VIADD R247, R3.reuse, 0x67 ;  /* 0x0000006703f77836 */ /* 0x040fe40000000000 */
[----:B------:R-:W-:Y:S02]  /*16180*/  IMAD.MOV R14, RZ, RZ, -R14 ;  /* 0x000000ffff0e7224 */ /* 0x000fe400078e0a0e */
[----:B------:R-:W-:Y:S01]  /*16190*/  VIADD R238, R3, 0x69 ;  /* 0x0000006903ee7836 */ /* 0x000fe20000000000 */
[----:B------:R-:W-:Y:S01]  /*161a0*/  IABS R7, R247 ;  /* 0x000000f700077213 */ /* 0x000fe20000000000 */
[----:B------:R-:W-:Y:S01]  /*161b0*/  @!P3 IMAD.IADD R74, R74, 0x1, -R2 ;  /* 0x000000014a4ab824 */ /* 0x000fe200078e0a02 */
[----:B------:R-:W-:Y:S01]  /*161c0*/  ISETP.GE.AND P3, PT, R230, RZ, PT ;  /* 0x000000ffe600720c */ /* 0x000fe20003f66270 */
[----:B------:R-:W-:Y:S01]  /*161d0*/  IMAD R86, R2, R14, R86 ;  /* 0x0000000e02567224 */ /* 0x000fe200078e0256 */
[----:B------:R-:W-:Y:S01]  /*161e0*/  IABS R82, R238 ;  /* 0x000000ee00527213 */ /* 0x000fe20000000000 */
[----:B------:R-:W-:-:S02]  /*161f0*/  @!P4 IMAD.IADD R71, R71, 0x1, -R2 ;  /* 0x000000014747c824 */ /* 0x000fc400078e0a02 */
[--C-:B------:R-:W-:Y:S01]  /*16200*/  @!P2 IMAD.IADD R67, R67, 0x1, -R2.reuse ;  /* 0x000000014343a824 */ /* 0x100fe200078e0a02 */
[----:B------:R-:W-:Y:S01]  /*16210*/  ISETP.GE.AND P2, PT, R221, RZ, PT ;  /* 0x000000ffdd00720c */ /* 0x000fe20003f46270 */
[----:B------:R-:W-:Y:S01]  /*16220*/  @!P6 IMAD.IADD R78, R78, 0x1, -R2 ;  /* 0x000000014e4ee824 */ /* 0x000fe200078e0a02 */
[C---:B------:R-:W-:Y:S01]  /*16230*/  ISETP.GT.U32.AND P6, PT, R2.reuse, R74, PT ;  /* 0x0000004a0200720c */ /* 0x040fe20003fc4070 */
[----:B------:R-:W-:Y:S01]  /*16240*/  @!P5 IMAD.MOV R71, RZ, RZ, -R71 ;  /* 0x000000ffff47d224 */ /* 0x000fe200078e0a47 */
[----:B------:R-:W-:Y:S01]  /*16250*/  ISETP.GT.U32.AND P5, PT, R2, R86, PT ;  /* 0x000000560200720c */ /* 0x000fe20003fa4070 */
[----:B------:R-:W-:Y:S02]  /*16260*/  VIADD R221, R3, 0x66 ;  /* 0x0000006603dd7836 */ /* 0x000fe40000000000 */
[----:B------:R-:W-:-:S03]  /*16270*/  IMAD.HI.U32 R14, R4, R7, RZ ;  /* 0x00000007040e7227 */ /* 0x000fc600078e00ff */
[----:B------:R-:W-:Y:S01]  /*16280*/  IABS R22, R221 ;  /* 0x000000dd00167213 */ /* 0x000fe20000000000 */
[----:B------:R-:W-:-:S04]  /*16290*/  IMAD.HI.U32 R18, R4, R82, RZ ;  /* 0x0000005204127227 */ /* 0x000fc800078e00ff */
[----:B------:R-:W-:Y:S02]  /*162a0*/  IMAD.MOV R14, RZ, RZ, -R14 ;  /* 0x000000ffff0e7224 */ /* 0x000fe400078e0a0e */
[----:B------:R-:W-:Y:S01]  /*162b0*/  @!P0 IMAD.MOV R63, RZ, RZ, -R63 ;  /* 0x000000ffff3f8224 */ /* 0x000fe200078e0a3f */
[C---:B------:R-:W-:Y:S01]  /*162c0*/  ISETP.GT.U32.AND P0, PT, R2.reuse, R78, PT ;  /* 0x0000004e0200720c */ /* 0x040fe20003f04070 */
[----:B------:R-:W-:Y:S02]  /*162d0*/  IMAD.MOV R18, RZ, RZ, -R18 ;  /* 0x000000ffff127224 */ /* 0x000fe400078e0a12 */
[----:B------:R-:W-:Y:S02]  /*162e0*/  IMAD R7, R2, R14, R7 ;  /* 0x0000000e02077224 */ /* 0x000fe400078e0207 */
[----:B------:R-:W-:Y:S02]  /*162f0*/  VIADD R230, R3, 0x65 ;  /* 0x0000006503e67836 */ /* 0x000fe40000000000 */
[----:B------:R-:W-:-:S03]  /*16300*/  IMAD.HI.U32 R14, R4, R22, RZ ;  /* 0x00000016040e7227 */ /* 0x000fc600078e00ff */
[----:B------:R-:W-:Y:S01]  /*16310*/  IABS R96, R230 ;  /* 0x000000e600607213 */ /* 0x000fe20000000000 */
[----:B------:R-:W-:Y:S02]  /*16320*/  IMAD R82, R2, R18, R82 ;  /* 0x0000001202527224 */ /* 0x000fe400078e0252 */
[--C-:B------:R-:W-:Y:S01]  /*16330*/  @!P6 IMAD.IADD R74, R74, 0x1, -R2.reuse ;  /* 0x000000014a4ae824 */ /* 0x100fe200078e0a02 */
[----:B------:R-:W-:Y:S01]  /*16340*/  ISETP.GE.AND P6, PT, R246, RZ, PT ;  /* 0x000000fff600720c */ /* 0x000fe20003fc6270 */
[----:B------:R-:W-:Y:S01]  /*16350*/  @!P5 IMAD.IADD R86, R86, 0x1, -R2 ;  /* 0x000000015656d824 */ /* 0x000fe200078e0a02 */
[C---:B------:R-:W-:Y:S01]  /*16360*/  ISETP.GT.U32.AND P4, PT, R2.reuse, R82, PT ;  /* 0x000000520200720c */ /* 0x040fe20003f84070 */
[----:B------:R-:W-:Y:S02]  /*16370*/  IMAD.MOV R14, RZ, RZ, -R14 ;  /* 0x000000ffff0e7224 */ /* 0x000fe400078e0a0e */
[----:B------:R-:W-:Y:S01]  /*16380*/  @!P2 IMAD.MOV R74, RZ, RZ, -R74 ;  /* 0x000000ffff4aa224 */ /* 0x000fe200078e0a4a */
[C---:B------:R-:W-:Y:S01]  /*16390*/  ISETP.GT.U32.AND P2, PT, R2.reuse, R86, PT ;  /* 0x000000560200720c */ /* 0x040fe20003f44070 */
[----:B------:R-:W-:-:S02]  /*163a0*/  IMAD R22, R2, R14, R22 ;  /* 0x0000000e02167224 */ /* 0x000fc400078e0216 */
[----:B------:R-:W-:-:S04]  /*163b0*/  IMAD.HI.U32 R14, R4, R96, RZ ;  /* 0x00000060040e7227 */ /* 0x000fc800078e00ff */
[----:B------:R-:W-:Y:S01]  /*163c0*/  @!P1 IMAD.MOV R67, RZ, RZ, -R67 ;  /* 0x000000ffff439224 */ /* 0x000fe200078e0a43 */
[----:B------:R-:W-:Y:S01]  /*163d0*/  ISETP.GE.AND P1, PT, R238, RZ, PT ;  /* 0x000000ffee00720c */ /* 0x000fe20003f26270 */
[----:B------:R-:W-:Y:S01]  /*163e0*/  @!P0 IMAD.IADD R78, R78, 0x1, -R2 ;  /* 0x000000014e4e8824 */ /* 0x000fe200078e0a02 */
[----:B------:R-:W-:Y:S01]  /*163f0*/  ISETP.GT.U32.AND P0, PT, R2, R7, PT ;  /* 0x000000070200720c */ /* 0x000fe20003f04070 */
[----:B------:R-:W-:Y:S02]  /*16400*/  VIADD R238, R3, 0x64 ;  /* 0x0000006403ee7836 */ /* 0x000fe40000000000 */
[----:B------:R-:W-:Y:S02]  /*16410*/  IMAD.MOV R14, RZ, RZ, -R14 ;  /* 0x000000ffff0e7224 */ /* 0x000fe400078e0a0e */
[----:B------:R-:W-:Y:S01]  /*16420*/  @!P4 IMAD.IADD R82, R82, 0x1, -R2 ;  /* 0x000000015252c824 */ /* 0x000fe200078e0a02 */
[----:B------:R-:W-:Y:S01]  /*16430*/  IABS R100, R238 ;  /* 0x000000ee00647213 */ /* 0x000fe20000000000 */
[----:B------:R-:W-:Y:S01]  /*16440*/  IMAD R96, R2, R14, R96 ;  /* 0x0000000e02607224 */ /* 0x000fe200078e0260 */
[----:B------:R-:W-:Y:S01]  /*16450*/  ISETP.GE.AND P4, PT, R247, RZ, PT ;  /* 0x000000fff700720c */ /* 0x000fe20003f86270 */
[----:B------:R-:W-:Y:S01]  /*16460*/  @!P2 IMAD.IADD R86, R86, 0x1, -R2 ;  /* 0x000000015656a824 */ /* 0x000fe200078e0a02 */
[----:B------:R-:W-:Y:S01]  /*16470*/  ISETP.GT.U32.AND P5, PT, R2, R82, PT ;  /* 0x000000520200720c */ /* 0x000fe20003fa4070 */
[----:B------:R-:W-:Y:S01]  /*16480*/  IMAD.HI.U32 R26, R4, R100, RZ ;  /* 0x00000064041a7227 */ /* 0x000fe200078e00ff */
[----:B------:R-:W-:-:S03]  /*16490*/  ISETP.GT.U32.AND P2, PT, R2, R96, PT ;  /* 0x000000600200720c */ /* 0x000fc60003f44070 */
[----:B------:R-:W-:Y:S02]  /*164a0*/  @!P0 IMAD.IADD R7, R7, 0x1, -R2 ;  /* 0x0000000107078824 */ /* 0x000fe400078e0a02 */
[----:B------:R-:W-:Y:S01]  /*164b0*/  @!P3 IMAD.MOV R78, RZ, RZ, -R78 ;  /* 0x000000ffff4eb224 */ /* 0x000fe200078e0a4e */
[C---:B------:R-:W-:Y:S01]  /*164c0*/  ISETP.GT.U32.AND P3, PT, R2.reuse, R22, PT ;  /* 0x000000160200720c */ /* 0x040fe20003f64070 */
[----:B------:R-:W-:Y:S01]  /*164d0*/  IMAD.MOV R26, RZ, RZ, -R26 ;  /* 0x000000ffff1a7224 */ /* 0x000fe200078e0a1a */
[C---:B------:R-:W-:Y:S01]  /*164e0*/  ISETP.GT.U32.AND P0, PT, R2.reuse, R7, PT ;  /* 0x000000070200720c */ /* 0x040fe20003f04070 */
[C---:B------:R-:W-:Y:S02]  /*164f0*/  VIADD R246, R3.reuse, 0x63 ;  /* 0x0000006303f67836 */ /* 0x040fe40000000000 */
[----:B------:R-:W-:Y:S02]  /*16500*/  IMAD R100, R2, R26, R100 ;  /* 0x0000001a02647224 */ /* 0x000fe400078e0264 */
[----:B------:R-:W-:Y:S01]  /*16510*/  VIADD R247, R3, 0x62 ;  /* 0x0000006203f77836 */ /* 0x000fe20000000000 */
[----:B------:R-:W-:Y:S01]  /*16520*/  IABS R49, R246 ;  /* 0x000000f600317213 */ /* 0x000fe20000000000 */
[--C-:B------:R-:W-:Y:S01]  /*16530*/  @!P2 IMAD.IADD R96, R96, 0x1, -R2.reuse ;  /* 0x000000016060a824 */ /* 0x100fe200078e0a02 */
[----:B------:R-:W-:Y:S01]  /*16540*/  ISETP.GT.U32.AND P2, PT, R2, R100, PT ;  /* 0x000000640200720c */ /* 0x000fe20003f44070 */
[--C-:B------:R-:W-:Y:S01]  /*16550*/  @!P5 IMAD.IADD R82, R82, 0x1, -R2.reuse ;  /* 0x000000015252d824 */ /* 0x100fe200078e0a02 */
[----:B------:R-:W-:Y:S01]  /*16560*/  IABS R45, R247 ;  /* 0x000000f7002d7213 */ /* 0x000fe20000000000 */
[--C-:B------:R-:W-:Y:S01]  /*16570*/  @!P3 IMAD.IADD R22, R22, 0x1, -R2.reuse ;  /* 0x000000011616b824 */ /* 0x100fe200078e0a02 */
[----:B------:R-:W-:Y:S01]  /*16580*/  ISETP.GE.AND P5, PT, R221, RZ, PT ;  /* 0x000000ffdd00720c */ /* 0x000fe20003fa6270 */
[----:B------:R-:W-:Y:S01]  /*16590*/  @!P0 IMAD.IADD R7, R7, 0x1, -R2 ;  /* 0x0000000107078824 */ /* 0x000fe200078e0a02 */
[----:B------:R-:W-:Y:S01]  /*165a0*/  ISETP.GE.AND P0, PT, R230, RZ, PT ;  /* 0x000000ffe600720c */ /* 0x000fe20003f06270 */
[----:B------:R-:W-:Y:S01]  /*165b0*/  @!P1 IMAD.MOV R82, RZ, RZ, -R82 ;  /* 0x000000ffff529224 */ /* 0x000fe200078e0a52 */
[----:B------:R-:W-:Y:S01]  /*165c0*/  ISETP.GT.U32.AND P1, PT, R2, R22, PT ;  /* 0x000000160200720c */ /* 0x000fe20003f24070 */
[----:B------:R-:W-:Y:S01]  /*165d0*/  IMAD.HI.U32 R18, R4, R49, RZ ;  /* 0x0000003104127227 */ /* 0x000fe200078e00ff */
[----:B------:R-:W-:-:S03]  /*165e0*/  ISETP.GE.AND P3, PT, R238, RZ, PT ;  /* 0x000000ffee00720c */ /* 0x000fc60003f66270 */
[----:B------:R-:W-:-:S04]  /*165f0*/  IMAD.HI.U32 R14, R4, R45, RZ ;  /* 0x0000002d040e7227 */ /* 0x000fc800078e00ff */
[----:B------:R-:W-:Y:S02]  /*16600*/  VIADD R230, R3, 0x61 ;  /* 0x0000006103e67836 */ /* 0x000fe40000000000 */
[----:B------:R-:W-:Y:S02]  /*16610*/  IMAD.MOV R18, RZ, RZ, -R18 ;  /* 0x000000ffff127224 */ /* 0x000fe400078e0a12 */
[----:B------:R-:W-:Y:S01]  /*16620*/  IMAD.MOV R14, RZ, RZ, -R14 ;  /* 0x000000ffff0e7224 */ /* 0x000fe200078e0a0e */
[----:B------:R-:W-:Y:S01]  /*16630*/  IABS R26, R230 ;  /* 0x000000e6001a7213 */ /* 0x000fe20000000000 */
[----:B------:R-:W-:Y:S02]  /*16640*/  @!P2 IMAD.IADD R100, R100, 0x1, -R2 ;  /* 0x000000016464a824 */ /* 0x000fe400078e0a02 */
[C---:B------:R-:W-:Y:S02]  /*16650*/  IMAD R49, R2.reuse, R18, R49 ;  /* 0x0000001202317224 */ /* 0x040fe400078e0231 */
[----:B------:R-:W-:Y:S01]  /*16660*/  IMAD.MOV.U32 R0, RZ, RZ, R7 ;  /* 0x000000ffff007224 */ /* 0x000fe200078e0007 */
[C---:B------:R-:W-:Y:S01]  /*16670*/  ISETP.GT.U32.AND P2, PT, R2.reuse, R100, PT ;  /* 0x000000640200720c */ /* 0x040fe20003f44070 */
[----:B------:R-:W-:-:S02]  /*16680*/  IMAD R45, R2, R14, R45 ;  /* 0x0000000e022d7224 */ /* 0x000fc400078e022d */
        /* <DEDUP_REMOVED lines=8> */
[----:B------:R-:W-:Y:S01]  /*16710*/  @!P6 IMAD.MOV R86, RZ, RZ, -R86 ;  /* 0x000000ffff56e224 */ /* 0x000fe200078e0a56 */
[----:B------:R-:W-:Y:S01]  /*16720*/  IABS R30, R221 ;  /* 0x000000dd001e7213 */ /* 0x000fe20000000000 */
[C---:B------:R-:W-:Y:S01]  /*16730*/  IMAD R26, R2.reuse, R14, R26 ;  /* 0x0000000e021a7224 */ /* 0x040fe200078e021a */
[----:B------:R-:W-:Y:S01]  /*16740*/  ISETP.GT.U32.AND P6, PT, R2, R96, PT ;  /* 0x000000600200720c */ /* 0x000fe20003fc4070 */
[----:B------:R-:W-:-:S02]  /*16750*/  VIADD R238, R3, 0x60 ;  /* 0x0000006003ee7836 */ /* 0x000fc40000000000 */
        /* <DEDUP_REMOVED lines=18> */
[----:B-1----:R-:W-:Y:S01]  /*16880*/  IMAD.MOV.U32 R0, RZ, RZ, R22 ;  /* 0x000000ffff007224 */ /* 0x002fe200078e0016 */
[----:B------:R-:W-:Y:S01]  /*16890*/  IABS R22, R246 ;  /* 0x000000f600167213 */ /* 0x000fe20000000000 */
[--C-:B------:R-:W-:Y:S01]  /*168a0*/  @!P4 IMAD.IADD R49, R49, 0x1, -R2.reuse ;  /* 0x000000013131c824 */ /* 0x100fe200078e0a02 */
[----:B------:R-:W-:Y:S01]  /*168b0*/  ISETP.GT.U32.AND P4, PT, R2, R18, PT ;  /* 0x000000120200720c */ /* 0x000fe20003f84070 */
[----:B------:R-:W-:Y:S01]  /*168c0*/  @!P1 IMAD.IADD R45, R45, 0x1, -R2 ;  /* 0x000000012d2d9824 */ /* 0x000fe200078e0a02 */
[----:B------:R-:W-:Y:S01]  /*168d0*/  ISETP.GE.AND P1, PT, R230, RZ, PT ;  /* 0x000000ffe600720c */ /* 0x000fe20003f26270 */
[----:B------:R-:W-:Y:S02]  /*168e0*/  VIADD R230, R3, 0x5c ;  /* 0x0000005c03e67836 */ /* 0x000fe40000000000 */
[----:B------:R-:W-:-:S03]  /*168f0*/  IMAD.HI.U32 R38, R4, R22, RZ ;  /* 0x0000001604267227 */ /* 0x000fc600078e00ff */
[----:B------:R-:W-:Y:S01]  /*16900*/  IABS R14, R230 ;  /* 0x000000e6000e7213 */ /* 0x000fe20000000000 */
[----:B------:R-:W-:Y:S01]  /*16910*/  @!P5 IMAD.MOV R0, RZ, RZ, -R0 ;  /* 0x000000ffff00d224 */ /* 0x000fe200078e0a00 */
[----:B------:R-:W-:Y:S01]  /*16920*/  ISETP.GE.AND P5, PT, R247, RZ, PT ;  /* 0x000000fff700720c */ /* 0x000fe20003fa6270 */
[----:B------:R-:W-:Y:S02]  /*16930*/  VIADD R247, R3, 0x5d ;  /* 0x0000005d03f77836 */ /* 0x000fe40000000000 */
[----:B------:R-:W-:Y:S01]  /*16940*/  @!P2 IMAD.IADD R30, R30, 0x1, -R2 ;  /* 0x000000011e1ea824 */ /* 0x000fe200078e0a02 */
[----:B------:R1:W-:Y:S01]  /*16950*/  STL [R1+0x18c], R0 ;  /* 0x00018c0001007387 */ /* 0x0003e20000100800 */
[----:B------:R-:W-:Y:S01]  /*16960*/  IMAD.MOV R38, RZ, RZ, -R38 ;  /* 0x000000ffff267224 */ /* 0x000fe200078e0a26 */
[----:B------:R-:W-:Y:S01]  /*16970*/  IABS R7, R247 ;  /* 0x000000f700077213 */ /* 0x000fe20000000000 */
[----:B------:R-:W-:Y:S01]  /*16980*/  @!P0 IMAD.MOV R96, RZ, RZ, -R96 ;  /* 0x000000ffff608224 */ /* 0x000fe200078e0a60 */
[C---:B------:R-:W-:Y:S01]  /*16990*/  ISETP.GT.U32.AND P0, PT, R2.reuse, R26, PT ;  /* 0x0000001a0200720c */ /* 0x040fe20003f04070 */
[C---:B------:R-:W-:Y:S01]  /*169a0*/  IMAD R22, R2.reuse, R38, R22 ;  /* 0x0000002602167224 */ /* 0x040fe200078e0216 */
[----:B------:R-:W-:Y:S01]  /*169b0*/  ISETP.GT.U32.AND P2, PT, R2, R30, PT ;  /* 0x0000001e0200720c */ /* 0x000fe20003f44070 */
[----:B------:R-:W-:-:S04]  /*169c0*/  IMAD.HI.U32 R38, R4, R14, RZ ;  /* 0x0000000e04267227 */ /* 0x000fc800078e00ff */
[----:B------:R-:W-:Y:S01]  /*169d0*/  @!P4 IMAD.IADD R18, R18, 0x1, -R2 ;  /* 0x000000011212c824 */ /* 0x000fe200078e0a02 */
[----:B------:R-:W-:Y:S01]  /*169e0*/  ISETP.GE.AND P4, PT, R238, RZ, PT ;  /* 0x000000ffee00720c */ /* 0x000fe20003f86270 */
[----:B------:R-:W-:Y:S02]  /*169f0*/  IMAD.MOV.U32 R6, RZ, RZ, R49 ;  /* 0x000000ffff067224 */ /* 0x000fe400078e0031 */
[----:B------:R-:W-:-:S04]  /*16a00*/  IMAD.HI.U32 R34, R4, R7, RZ ;  /* 0x0000000704227227 */ /* 0x000fc800078e00ff */
[----:B------:R-:W-:Y:S02]  /*16a10*/  IMAD.MOV R38, RZ, RZ, -R38 ;  /* 0x000000ffff267224 */ /* 0x000fe400078e0a26 */
[----:B------:R-:W-:Y:S01]  /*16a20*/  @!P3 IMAD.MOV R100, RZ, RZ, -R100 ;  /* 0x000000ffff64b224 */ /* 0x000fe200078e0a64 */
[C---:B------:R-:W-:Y:S01]  /*16a30*/  ISETP.GT.U32.AND P3, PT, R2.reuse, R18, PT ;  /* 0x000000120200720c */ /* 0x040fe20003f64070 */
[----:B-1----:R-:W-:Y:S02]  /*16a40*/  IMAD.MOV.U32 R0, RZ, RZ, R45 ;  /* 0x000000ffff007224 */ /* 0x002fe400078e002d */
[----:B------:R-:W-:Y:S01]  /*16a50*/  @!P6 IMAD.MOV R6, RZ, RZ, -R6 ;  /* 0x000000ffff06e224 */ /* 0x000fe200078e0a06 */
[C---:B------:R-:W-:Y:S01]  /*16a60*/  ISETP.GT.U32.AND P6, PT, R2.reuse, R22, PT ;  /* 0x000000160200720c */ /* 0x040fe20003fc4070 */
[----:B------:R-:W-:Y:S02]  /*16a70*/  IMAD.MOV R34, RZ, RZ, -R34 ;  /* 0x000000ffff227224 */ /* 0x000fe400078e0a22 */
[C---:B------:R-:W-:Y:S01]  /*16a80*/  IMAD R14, R2.reuse, R38, R14 ;  /* 0x00000026020e7224 */ /* 0x040fe200078e020e */
[----:B------:R-:W-:Y:S01]  /*16a90*/  STL [R1+0x164], R6 ;  /* 0x0001640601007387 */ /* 0x000fe20000100800 */
[----:B------:R-:W-:Y:S01]  /*16aa0*/  @!P5 IMAD.MOV R0, RZ, RZ, -R0 ;  /* 0x000000ffff00d224 */ /* 0x000fe200078e0a00 */
[----:B------:R-:W-:Y:S01]  /*16ab0*/  ISETP.GE.AND P5, PT, R221, RZ, PT ;  /* 0x000000ffdd00720c */ /* 0x000fe20003fa6270 */
[----:B------:R-:W-:-:S02]  /*16ac0*/  IMAD R7, R2, R34, R7 ;  /* 0x0000002202077224 */ /* 0x000fc400078e0207 */
[--C-:B------:R-:W-:Y:S01]  /*16ad0*/  @!P0 IMAD.IADD R26, R26, 0x1, -R2.reuse ;  /* 0x000000011a1a8824 */ /* 0x100fe200078e0a02 */
[----:B------:R1:W-:Y:S01]  /*16ae0*/  STL [R1+0x17c], R0 ;  /* 0x00017c0001007387 */ /* 0x0003e20000100800 */
[--C-:B------:R-:W-:Y:S01]  /*16af0*/  @!P2 IMAD.IADD R30, R30, 0x1, -R2.reuse ;  /* 0x000000011e1ea824 */ /* 0x100fe200078e0a02 */
[C---:B------:R-:W-:Y:S01]  /*16b00*/  ISETP.GT.U32.AND P2, PT, R2.reuse, R14, PT ;  /* 0x0000000e0200720c */ /* 0x040fe20003f44070 */
[C---:B------:R-:W-:Y:S01]  /*16b10*/  VIADD R238, R3.reuse, 0x5b ;  /* 0x0000005b03ee7836 */ /* 0x040fe20000000000 */
[----:B------:R-:W-:Y:S01]  /*16b20*/  ISETP.GT.U32.AND P0, PT, R2, R7, PT ;  /* 0x000000070200720c */ /* 0x000fe20003f04070 */
[--C-:B------:R-:W-:Y:S01]  /*16b30*/  @!P3 IMAD.IADD R18, R18, 0x1, -R2.reuse ;  /* 0x000000011212b824 */ /* 0x100fe200078e0a02 */
[----:B------:R-:W-:Y:S01]  /*16b40*/  ISETP.GE.AND P3, PT, R246, RZ, PT ;  /* 0x000000fff600720c */ /* 0x000fe20003f66270 */
[----:B------:R-:W-:Y:S01]  /*16b50*/  @!P6 IMAD.IADD R22, R22, 0x1, -R2 ;  /* 0x000000011616e824 */ /* 0x000fe200078e0a02 */
[----:B------:R-:W-:Y:S01]  /*16b60*/  IABS R34, R238 ;  /* 0x000000ee00227213 */ /* 0x000fe20000000000 */
[----:B------:R-:W-:-:S02]  /*16b70*/  VIADD R246, R3, 0x5a ;  /* 0x0000005a03f67836 */ /* 0x000fc40000000000 */
[----:B-1----:R-:W-:Y:S01]  /*16b80*/  IMAD.MOV.U32 R0, RZ, RZ, R26 ;  /* 0x000000ffff007224 */ /* 0x002fe200078e001a */
[----:B------:R-:W-:Y:S01]  /*16b90*/  ISETP.GT.U32.AND P6, PT, R2, R22, PT ;  /* 0x000000160200720c */ /* 0x000fe20003fc4070 */
[----:B------:R-:W-:Y:S01]  /*16ba0*/  IMAD.HI.U32 R38, R4, R34, RZ ;  /* 0x0000002204267227 */ /* 0x000fe200078e00ff */
[----:B------:R-:W-:-:S03]  /*16bb0*/  IABS R26, R246 ;  /* 0x000000f6001a7213 */ /* 0x000fc60000000000 */
[----:B------:R-:W-:Y:S01]  /*16bc0*/  @!P1 IMAD.MOV R0, RZ, RZ, -R0 ;  /* 0x000000ffff009224 */ /* 0x000fe200078e0a00 */
[----:B------:R-:W-:Y:S01]  /*16bd0*/  ISETP.GE.AND P1, PT, R247, RZ, PT ;  /* 0x000000fff700720c */ /* 0x000fe20003f26270 */
[--C-:B------:R-:W-:Y:S02]  /*16be0*/  @!P2 IMAD.IADD R14, R14, 0x1, -R2.reuse ;  /* 0x000000010e0ea824 */ /* 0x100fe400078e0a02 */
[----:B------:R-:W-:Y:S01]  /*16bf0*/  @!P0 IMAD.IADD R7, R7, 0x1, -R2 ;  /* 0x0000000107078824 */ /* 0x000fe200078e0a02 */
[----:B------:R1:W-:Y:S01]  /*16c00*/  STL [R1+0x180], R0 ;  /* 0x0001800001007387 */ /* 0x0003e20000100800 */
[----:B------:R-:W-:Y:S01]  /*16c10*/  IMAD.MOV R38, RZ, RZ, -R38 ;  /* 0x000000ffff267224 */ /* 0x000fe200078e0a26 */
[----:B------:R-:W-:Y:S01]  /*16c20*/  ISETP.GE.AND P0, PT, R230, RZ, PT ;  /* 0x000000ffe600720c */ /* 0x000fe20003f06270 */
[----:B------:R-:W-:Y:S01]  /*16c30*/  @!P6 IMAD.IADD R22, R22, 0x1, -R2 ;  /* 0x000000011616e824 */ /* 0x000fe200078e0a02 */
[C---:B------:R-:W-:Y:S01]  /*16c40*/  ISETP.GT.U32.AND P2, PT, R2.reuse, R7, PT ;  /* 0x000000070200720c */ /* 0x040fe20003f44070 */
[----:B------:R-:W-:-:S02]  /*16c50*/  IMAD R34, R2, R38, R34 ;  /* 0x0000002602227224 */ /* 0x000fc400078e0222 */
[----:B------:R-:W-:Y:S02]  /*16c60*/  IMAD.MOV.U32 R6, RZ, RZ, R30 ;  /* 0x000000ffff067224 */ /* 0x000fe400078e001e */
[----:B------:R-:W-:Y:S01]  /*16c70*/  VIADD R247, R3, 0x59 ;  /* 0x0000005903f77836 */ /* 0x000fe20000000000 */
[----:B------:R-:W-:Y:S01]  /*16c80*/  ISETP.GT.U32.AND P6, PT, R2, R34, PT ;  /* 0x000000220200720c */ /* 0x000fe20003fc4070 */
[----:B-1----:R-:W-:Y:S02]  /*16c90*/  IMAD.MOV.U32 R0, RZ, RZ, R18 ;  /* 0x000000ffff007224 */ /* 0x002fe400078e0012 */
[----:B------:R-:W-:Y:S01]  /*16ca0*/  IMAD.HI.U32 R18, R4, R26, RZ ;  /* 0x0000001a04127227 */ /* 0x000fe200078e00ff */
[----:B------:R-:W-:-:S03]  /*16cb0*/  IABS R49, R247 ;  /* 0x000000f700317213 */ /* 0x000fc60000000000 */
[----:B------:R-:W-:Y:S01]  /*16cc0*/  @!P4 IMAD.MOV R0, RZ, RZ, -R0 ;  /* 0x000000ffff00c224 */ /* 0x000fe200078e0a00 */
[C---:B------:R-:W-:Y:S01]  /*16cd0*/  ISETP.GT.U32.AND P4, PT, R2.reuse, R14, PT ;  /* 0x0000000e0200720c */ /* 0x040fe20003f84070 */
[----:B------:R-:W-:Y:S02]  /*16ce0*/  IMAD.MOV R18, RZ, RZ, -R18 ;  /* 0x000000ffff127224 */ /* 0x000fe400078e0a12 */
[----:B------:R-:W-:Y:S01]  /*16cf0*/  @!P5 IMAD.MOV R6, RZ, RZ, -R6 ;  /* 0x000000ffff06d224 */ /* 0x000fe200078e0a06 */
[----:B------:R1:W-:Y:S01]  /*16d00*/  STL [R1+0x170], R0 ;  /* 0x0001700001007387 */ /* 0x0003e20000100800 */
[----:B------:R-:W-:Y:S01]  /*16d10*/  IMAD R18, R2, R18, R26 ;  /* 0x0000001202127224 */ /* 0x000fe200078e021a */
[----:B------:R-:W-:Y:S01]  /*16d20*/  ISETP.GE.AND P5, PT, R238, RZ, PT ;  /* 0x000000ffee00720c */ /* 0x000fe20003fa6270 */
[--C-:B------:R-:W-:Y:S01]  /*16d30*/  @!P2 IMAD.IADD R7, R7, 0x1, -R2.reuse ;  /* 0x000000010707a824 */ /* 0x100fe200078e0a02 */
[----:B------:R-:W-:Y:S01]  /*16d40*/  ISETP.GE.AND P2, PT, R247, RZ, PT ;  /* 0x000000fff700720c */ /* 0x000fe20003f46270 */
[----:B------:R-:W-:Y:S01]  /*16d50*/  VIADD R247, R3, 0x58 ;  /* 0x0000005803f77836 */ /* 0x000fe20000000000 */
[----:B------:R-:W-:Y:S01]  /*16d60*/  STL [R1+0x174], R6 ;  /* 0x0001740601007387 */ /* 0x000fe20000100800 */
[----:B------:R-:W-:-:S02]  /*16d70*/  @!P6 IMAD.IADD R34, R34, 0x1, -R2 ;  /* 0x000000012222e824 */ /* 0x000fc400078e0a02 */
[----:B------:R-:W-:Y:S01]  /*16d80*/  @!P4 IMAD.IADD R14, R14, 0x1, -R2 ;  /* 0x000000010e0ec824 */ /* 0x000fe200078e0a02 */
[----:B------:R-:W-:Y:S01]  /*16d90*/  ISETP.GT.U32.AND P4, PT, R2, R18, PT ;  /* 0x000000120200720c */ /* 0x000fe20003f84070 */
[----:B-1----:R-:W-:Y:S01]  /*16da0*/  IMAD.MOV.U32 R0, RZ, RZ, R22 ;  /* 0x000000ffff007224 */ /* 0x002fe200078e0016 */
[----:B------:R-:W-:Y:S01]  /*16db0*/  IABS R45, R247 ;  /* 0x000000f7002d7213 */ /* 0x000fe20000000000 */
[----:B------:R-:W-:Y:S01]  /*16dc0*/  IMAD.HI.U32 R22, R4, R49, RZ ;  /* 0x0000003104167227 */ /* 0x000fe200078e00ff */
[----:B------:R-:W-:-:S03]  /*16dd0*/  ISETP.GE.AND P6, PT, R247, RZ, PT ;  /* 0x000000fff700720c */ /* 0x000fc60003fc6270 */
[----:B------:R-:W-:Y:S01]  /*16de0*/  @!P3 IMAD.MOV R0, RZ, RZ, -R0 ;  /* 0x000000ffff00b224 */ /* 0x000fe200078e0a00 */
[----:B------:R-:W-:Y:S01]  /*16df0*/  ISETP.GE.AND P3, PT, R246, RZ, PT ;  /* 0x000000fff600720c */ /* 0x000fe20003f66270 */
[----:B------:R-:W-:Y:S02]  /*16e00*/  IMAD.MOV R22, RZ, RZ, -R22 ;  /* 0x000000ffff167224 */ /* 0x000fe400078e0a16 */
[----:B------:R-:W-:Y:S01]  /*16e10*/  VIADD R230, R3, 0x57 ;  /* 0x0000005703e67836 */ /* 0x000fe20000000000 */
[----:B------:R1:W-:Y:S01]  /*16e20*/  STL [R1+0x178], R0 ;  /* 0x0001780001007387 */ /* 0x0003e20000100800 */
[----:B------:R-:W-:Y:S01]  /*16e30*/  @!P4 IMAD.IADD R18, R18, 0x1, -R2 ;  /* 0x000000011212c824 */ /* 0x000fe200078e0a02 */
[----:B------:R-:W-:Y:S01]  /*16e40*/  ISETP.GT.U32.AND P4, PT, R2, R34, PT ;  /* 0x000000220200720c */ /* 0x000fe20003f84070 */
[----:B------:R-:W-:Y:S01]  /*16e50*/  IMAD.HI.U32 R30, R4, R45, RZ ;  /* 0x0000002d041e7227 */ /* 0x000fe200078e00ff */
[----:B------:R-:W-:-:S03]  /*16e60*/  IABS R38, R230 ;  /* 0x000000e600267213 */ /* 0x000fc60000000000 */
[----:B------:R-:W-:Y:S02]  /*16e70*/  IMAD R49, R2, R22, R49 ;  /* 0x0000001602317224 */ /* 0x000fe400078e0231 */
[----:B------:R-:W-:Y:S02]  /*16e80*/  VIADD R238, R3, 0x56 ;  /* 0x0000005603ee7836 */ /* 0x000fe40000000000 */
[----:B-1----:R-:W-:Y:S02]  /*16e90*/  IMAD.MOV.U32 R0, RZ, RZ, R7 ;  /* 0x000000ffff007224 */ /* 0x002fe400078e0007 */
[----:B------:R-:W-:Y:S01]  /*16ea0*/  IMAD.HI.U32 R7, R4, R38, RZ ;  /* 0x0000002604077227 */ /* 0x000fe200078e00ff */
[----:B------:R-:W-:-:S03]  /*16eb0*/  IABS R22, R238 ;  /* 0x000000ee00167213 */ /* 0x000fc60000000000 */
[----:B------:R-:W-:Y:S01]  /*16ec0*/  @!P1 IMAD.MOV R0, RZ, RZ, -R0 ;  /* 0x000000ffff009224 */ /* 0x000fe200078e0a00 */
[----:B------:R-:W-:Y:S01]  /*16ed0*/  ISETP.GT.U32.AND P1, PT, R2, R18, PT ;  /* 0x000000120200720c */ /* 0x000fe20003f24070 */
[----:B------:R-:W-:Y:S02]  /*16ee0*/  @!P4 IMAD.IADD R34, R34, 0x1, -R2 ;  /* 0x000000012222c824 */ /* 0x000fe400078e0a02 */
[----:B------:R-:W-:Y:S01]  /*16ef0*/  IMAD.MOV R7, RZ, RZ, -R7 ;  /* 0x000000ffff077224 */ /* 0x000fe200078e0a07 */
[----:B------:R1:W-:Y:S01]  /*16f00*/  STL [R1+0x16c], R0 ;  /* 0x00016c0001007387 */ /* 0x0003e20000100800 */
[C---:B------:R-:W-:Y:S02]  /*16f10*/  VIADD R221, R3.reuse, 0x55 ;  /* 0x0000005503dd7836 */ /* 0x040fe40000000000 */
[----:B------:R-:W-:Y:S02]  /*16f20*/  IMAD R38, R2, R7, R38 ;  /* 0x0000000702267224 */ /* 0x000fe400078e0226 */
[C---:B------:R-:W-:Y:S01]  /*16f30*/  VIADD R246, R3.reuse, 0x54 ;  /* 0x0000005403f67836 */ /* 0x040fe20000000000 */
[----:B------:R-:W-:Y:S01]  /*16f40*/  IABS R26, R221 ;  /* 0x000000dd001a7213 */ /* 0x000fe20000000000 */
[----:B------:R-:W-:-:S02]  /*16f50*/  VIADD R247, R3, 0x53 ;  /* 0x0000005303f77836 */ /* 0x000fc40000000000 */
[----:B------:R-:W-:Y:S01]  /*16f60*/  @!P1 IMAD.IADD R18, R18, 0x1, -R2 ;  /* 0x0000000112129824 */ /* 0x000fe200078e0a02 */
[C---:B------:R-:W-:Y:S01]  /*16f70*/  ISETP.GT.U32.AND P1, PT, R2.reuse, R38, PT ;  /* 0x000000260200720c */ /* 0x040fe20003f24070 */
[----:B-1----:R-:W-:Y:S02]  /*16f80*/  IMAD.MOV.U32 R0, RZ, RZ, R14 ;  /* 0x000000ffff007224 */ /* 0x002fe400078e000e */
[----:B------:R-:W-:Y:S01]  /*16f90*/  IMAD.MOV R14, RZ, RZ, -R30 ;  /* 0x000000ffff0e7224 */ /* 0x000fe200078e0a1e */
[----:B------:R-:W-:Y:S01]  /*16fa0*/  IABS R30, R246 ;  /* 0x000000f6001e7213 */ /* 0x000fe20000000000 */
[----:B------:R-:W-:Y:S01]  /*16fb0*/  @!P0 IMAD.MOV R0, RZ, RZ, -R0 ;  /* 0x000000ffff008224 */ /* 0x000fe200078e0a00 */
[C---:B------:R-:W-:Y:S01]  /*16fc0*/  ISETP.GT.U32.AND P0, PT, R2.reuse, R49, PT ;  /* 0x000000310200720c */ /* 0x040fe20003f04070 */
[----:B------:R-:W-:Y:S02]  /*16fd0*/  IMAD R45, R2, R14, R45 ;  /* 0x0000000e022d7224 */ /* 0x000fe400078e022d */
[----:B------:R-:W-:Y:S01]  /*16fe0*/  IMAD.HI.U32 R14, R4, R22, RZ ;  /* 0x00000016040e7227 */ /* 0x000fe200078e00ff */
[----:B------:R1:W-:Y:S02]  /*16ff0*/  STL [R1+0x168], R0 ;  /* 0x0001680001007387 */ /* 0x0003e40000100800 */
[----:B------:R-:W-:Y:S01]  /*17000*/  ISETP.GT.U32.AND P4, PT, R2, R45, PT ;  /* 0x0000002d0200720c */ /* 0x000fe20003f84070 */
[----:B------:R-:W-:-:S02]  /*17010*/  IMAD.MOV R14, RZ, RZ, -R14 ;  /* 0x000000ffff0e7224 */ /* 0x000fc400078e0a0e */
[----:B------:R-:W-:-:S04]  /*17020*/  IMAD.HI.U32 R7, R4, R26, RZ ;  /* 0x0000001a04077227 */ /* 0x000fc800078e00ff */
[----:B------:R-:W-:Y:S01]  /*17030*/  @!P0 IMAD.IADD R49, R49, 0x1, -R2 ;  /* 0x0000000131318824 */ /* 0x000fe200078e0a02 */
[----:B------:R-:W-:Y:S01]  /*17040*/  ISETP.GE.AND P0, PT, R230, RZ, PT ;  /* 0x000000ffe600720c */ /* 0x000fe20003f06270 */
[----:B-1----:R-:W-:Y:S02]  /*17050*/  IMAD.MOV.U32 R0, RZ, RZ, R34 ;  /* 0x000000ffff007224 */ /* 0x002fe400078e0022 */
[C---:B------:R-:W-:Y:S02]  /*17060*/  IMAD R22, R2.reuse, R14, R22 ;  /* 0x0000000e02167224 */ /* 0x040fe400078e0216 */
[----:B------:R-:W-:Y:S01]  /*17070*/  @!P4 IMAD.IADD R45, R45, 0x1, -R2 ;  /* 0x000000012d2dc824 */ /* 0x000fe200078e0a02 */
[C---:B------:R-:W-:Y:S01]  /*17080*/  ISETP.GT.U32.AND P4, PT, R2.reuse, R49, PT ;  /* 0x000000310200720c */ /* 0x040fe20003f84070 */
[----:B------:R-:W-:Y:S02]  /*17090*/  @!P5 IMAD.MOV R0, RZ, RZ, -R0 ;  /* 0x000000ffff00d224 */ /* 0x000fe400078e0a00 */
[----:B------:R-:W-:Y:S01]  /*170a0*/  IMAD.MOV R7, RZ, RZ, -R7 ;  /* 0x000000ffff077224 */ /* 0x000fe200078e0a07 */
[----:B------:R-:W-:Y:S01]  /*170b0*/  ISETP.GT.U32.AND P5, PT, R2, R45, PT ;  /* 0x0000002d0200720c */ /* 0x000fe20003fa4070 */
[----:B------:R-:W-:Y:S01]  /*170c0*/  IMAD.HI.U32 R14, R4, R30, RZ ;  /* 0x0000001e040e7227 */ /* 0x000fe200078e00ff */
[----:B------:R1:W-:Y:S03]  /*170d0*/  STL [R1+0x15c], R0 ;  /* 0x00015c0001007387 */ /* 0x0003e60000100800 */
[----:B------:R-:W-:Y:S01]  /*170e0*/  IMAD R26, R2, R7, R26 ;  /* 0x00000007021a7224 */ /* 0x000fe200078e021a */
[----:B------:R-:W-:Y:S01]  /*170f0*/  IABS R7, R247 ;  /* 0x000000f700077213 */ /* 0x000fe20000000000 */
[----:B------:R-:W-:-:S02]  /*17100*/  @!P1 IMAD.IADD R38, R38, 0x1, -R2 ;  /* 0x0000000126269824 */ /* 0x000fc400078e0a02 */
[----:B------:R-:W-:Y:S02]  /*17110*/  IMAD.MOV R14, RZ, RZ, -R14 ;  /* 0x000000ffff0e7224 */ /* 0x000fe400078e0a0e */
[----:B------:R-:W-:Y:S01]  /*17120*/  @!P4 IMAD.IADD R49, R49, 0x1, -R2 ;  /* 0x000000013131c824 */ /* 0x000fe200078e0a02 */
[C---:B------:R-:W-:Y:S01]  /*17130*/  ISETP.GT.U32.AND P1, PT, R2.reuse, R38, PT ;  /* 0x000000260200720c */ /* 0x040fe20003f24070 */
[----:B-1----:R-:W-:Y:S01]  /*17140*/  IMAD.MOV.U32 R0, RZ, RZ, R18 ;  /* 0x000000ffff007224 */ /* 0x002fe200078e0012 */
[C---:B------:R-:W-:Y:S01]  /*17150*/  ISETP.GT.U32.AND P4, PT, R2.reuse, R26, PT ;  /* 0x0000001a0200720c */ /* 0x040fe20003f84070 */
[C---:B------:R-:W-:Y:S02]  /*17160*/  IMAD R30, R2.reuse, R14, R30 ;  /* 0x0000000e021e7224 */ /* 0x040fe400078e021e */
[----:B------:R-:W-:Y:S01]  /*17170*/  @!P3 IMAD.MOV R0, RZ, RZ, -R0 ;  /* 0x000000ffff00b224 */ /* 0x000fe200078e0a00 */
[C---:B------:R-:W-:Y:S01]  /*17180*/  ISETP.GT.U32.AND P3, PT, R2.reuse, R22, PT ;  /* 0x000000160200720c */ /* 0x040fe20003f64070 */
[----:B------:R-:W-:Y:S01]  /*17190*/  @!P5 IMAD.IADD R45, R45, 0x1, -R2 ;  /* 0x000000012d2dd824 */ /* 0x000fe200078e0a02 */
[----:B------:R-:W-:Y:S01]  /*171a0*/  ISETP.GT.U32.AND P5, PT, R2, R30, PT ;  /* 0x0000001e0200720c */ /* 0x000fe20003fa4070 */
[----:B------:R-:W-:Y:S01]  /*171b0*/  VIADD R230, R3, 0x52 ;  /* 0x0000005203e67836 */ /* 0x000fe20000000000 */
[----:B------:R1:W-:Y:S01]  /*171c0*/  STL [R1+0x160], R0 ;  /* 0x0001600001007387 */ /* 0x0003e20000100800 */
[----:B------:R-:W-:-:S03]  /*171d0*/  IMAD.HI.U32 R14, R4, R7, RZ ;  /* 0x00000007040e7227 */ /* 0x000fc600078e00ff */
[----:B------:R-:W-:Y:S01]  /*171e0*/  IABS R18, R230 ;  /* 0x000000e600127213 */ /* 0x000fe20000000000 */
[----:B------:R-:W-:Y:S02]  /*171f0*/  IMAD.MOV R14, RZ, RZ, -R14 ;  /* 0x000000ffff0e7224 */ /* 0x000fe400078e0a0e */
[--C-:B------:R-:W-:Y:S01]  /*17200*/  @!P1 IMAD.IADD R38, R38, 0x1, -R2.reuse ;  /* 0x0000000126269824 */ /* 0x100fe200078e0a02 */
[----:B------:R-:W-:Y:S01]  /*17210*/  ISETP.GE.AND P1, PT, R238, RZ, PT ;  /* 0x000000ffee00720c */ /* 0x000fe20003f26270 */
[--C-:B------:R-:W-:Y:S01]  /*17220*/  @!P3 IMAD.IADD R22, R22, 0x1, -R2.reuse ;  /* 0x000000011616b824 */ /* 0x100fe200078e0a02 */
[----:B------:R-:W-:Y:S01]  /*17230*/  ISETP.GE.AND P3, PT, R221, RZ, PT ;  /* 0x000000ffdd00720c */ /* 0x000fe20003f66270 */
[----:B-1----:R-:W-:Y:S02]  /*17240*/  IMAD.MOV.U32 R0, RZ, RZ, R49 ;  /* 0x000000ffff007224 */ /* 0x002fe400078e0031 */
[----:B------:R-:W-:Y:S01]  /*17250*/  @!P4 IMAD.IADD R26, R26, 0x1, -R2 ;  /* 0x000000011a1ac824 */ /* 0x000fe200078e0a02 */
[----:B------:R-:W-:Y:S01]  /*17260*/  ISETP.GT.U32.AND P4, PT, R2, R22, PT ;  /* 0x000000160200720c */ /* 0x000fe20003f84070 */
[----:B------:R-:W-:-:S02]  /*17270*/  @!P2 IMAD.MOV R0, RZ, RZ, -R0 ;  /* 0x000000ffff00a224 */ /* 0x000fc400078e0a00 */
[----:B------:R-:W-:Y:S02]  /*17280*/  IMAD R7, R2, R14, R7 ;  /* 0x0000000e02077224 */ /* 0x000fe400078e0207 */
[----:B------:R-:W-:Y:S01]  /*17290*/  @!P5 IMAD.IADD R30, R30, 0x1, -R2 ;  /* 0x000000011e1ed824 */ /* 0x000fe200078e0a02 */
[----:B------:R1:W-:Y:S01]  /*172a0*/  STL [R1+0x148], R0 ;  /* 0x0001480001007387 */ /* 0x0003e20000100800 */
[----:B------:R-:W-:Y:S01]  /*172b0*/  ISETP.GT.U32.AND P5, PT, R2, R26, PT ;  /* 0x0000001a0200720c */ /* 0x000fe20003fa4070 */
[----:B------:R-:W-:Y:S02]  /*172c0*/  IMAD.HI.U32 R34, R4, R18, RZ ;  /* 0x0000001204227227 */ /* 0x000fe400078e00ff */
[----:B------:R-:W-:Y:S02]  /*172d0*/  ISETP.GT.U32.AND P2, PT, R2, R30, PT ;  /* 0x0000001e0200720c */ /* 0x000fe40003f44070 */
[----:B------:R-:W-:Y:S02]  /*172e0*/  VIADD R238, R3, 0x51 ;  /* 0x0000005103ee7836 */ /* 0x000fe40000000000 */
[----:B------:R-:W-:-:S02]  /*172f0*/  IMAD.MOV R34, RZ, RZ, -R34 ;  /* 0x000000ffff227224 */ /* 0x000fc400078e0a22 */
[----:B-1----:R-:W-:Y:S01]  /*17300*/  IMAD.MOV.U32 R0, RZ, RZ, R38 ;  /* 0x000000ffff007224 */ /* 0x002fe200078e0026 */
[----:B------:R-:W-:Y:S01]  /*17310*/  IABS R14, R238 ;  /* 0x000000ee000e7213 */ /* 0x000fe20000000000 */
[----:B------:R-:W-:Y:S02]  /*17320*/  IMAD.MOV.U32 R6, RZ, RZ, R45 ;  /* 0x000000ffff067224 */ /* 0x000fe400078e002d */
[----:B------:R-:W-:Y:S01]  /*17330*/  @!P0 IMAD.MOV R0, RZ, RZ, -R0 ;  /* 0x000000ffff008224 */ /* 0x000fe200078e0a00 */
[C---:B------:R-:W-:Y:S01]  /*17340*/  ISETP.GT.U32.AND P0, PT, R2.reuse, R7, PT ;  /* 0x000000070200720c */ /* 0x040fe20003f04070 */
[----:B------:R-:W-:Y:S02]  /*17350*/  IMAD R18, R2, R34, R18 ;  /* 0x0000002202127224 */ /* 0x000fe400078e0212 */
[----:B------:R-:W-:Y:S01]  /*17360*/  @!P6 IMAD.MOV R6, RZ, RZ, -R6 ;  /* 0x000000ffff06e224 */ /* 0x000fe200078e0a06 */
[----:B------:R-:W-:Y:S01]  /*17370*/  ISETP.GE.AND P6, PT, R246, RZ, PT ;  /* 0x000000fff600720c */ /* 0x000fe20003fc6270 */
[----:B------:R-:W-:-:S02]  /*17380*/  VIADD R246, R3, 0x50 ;  /* 0x0000005003f67836 */ /* 0x000fc40000000000 */
[--C-:B------:R-:W-:Y:S01]  /*17390*/  @!P4 IMAD.IADD R22, R22, 0x1, -R2.reuse ;  /* 0x000000011616c824 */ /* 0x100fe200078e0a02 */
[----:B------:R1:W-:Y:S01]  /*173a0*/  STL [R1+0x154], R6 ;  /* 0x0001540601007387 */ /* 0x0003e20000100800 */
[--C-:B------:R-:W-:Y:S01]  /*173b0*/  @!P5 IMAD.IADD R26, R26, 0x1, -R2.reuse ;  /* 0x000000011a1ad824 */ /* 0x100fe200078e0a02 */
[----:B------:R-:W-:Y:S01]  /*173c0*/  ISETP.GT.U32.AND P5, PT, R2, R18, PT ;  /* 0x000000120200720c */ /* 0x000fe20003fa4070 */
[----:B------:R-:W-:Y:S01]  /*173d0*/  IMAD.HI.U32 R34, R4, R14, RZ ;  /* 0x0000000e04227227 */ /* 0x000fe200078e00ff */
[----:B------:R2:W-:Y:S01]  /*173e0*/  STL [R1+0x158], R0 ;  /* 0x0001580001007387 */ /* 0x0005e20000100800 */
[----:B------:R-:W-:Y:S02]  /*173f0*/  IABS R159, R246 ;  /* 0x000000f6009f7213 */ /* 0x000fe40000000000 */
[----:B------:R-:W-:Y:S01]  /*17400*/  @!P0 IMAD.IADD R7, R7, 0x1, -R2 ;  /* 0x0000000107078824 */ /* 0x000fe200078e0a02 */
[----:B------:R-:W-:Y:S01]  /*17410*/  ISETP.GE.AND P4, PT, R247, RZ, PT ;  /* 0x000000fff700720c */ /* 0x000fe20003f86270 */
[----:B------:R-:W-:Y:S01]  /*17420*/  IMAD.MOV R34, RZ, RZ, -R34 ;  /* 0x000000ffff227224 */ /* 0x000fe200078e0a22 */
[----:B------:R-:W-:Y:S01]  /*17430*/  ISETP.GE.AND P0, PT, R238, RZ, PT ;  /* 0x000000ffee00720c */ /* 0x000fe20003f06270 */
[----:B-1----:R-:W-:-:S02]  /*17440*/  IMAD.MOV.U32 R6, RZ, RZ, R22 ;  /* 0x000000ffff067224 */ /* 0x002fc400078e0016 */
[----:B------:R-:W-:Y:S02]  /*17450*/  VIADD R247, R3, 0x4f ;  /* 0x0000004f03f77836 */ /* 0x000fe40000000000 */
[----:B--2---:R-:W-:Y:S02]  /*17460*/  IMAD.MOV.U32 R0, RZ, RZ, R26 ;  /* 0x000000ffff007224 */ /* 0x004fe400078e001a */
[----:B------:R-:W-:Y:S01]  /*17470*/  @!P1 IMAD.MOV R6, RZ, RZ, -R6 ;  /* 0x000000ffff069224 */ /* 0x000fe200078e0a06 */
[C---:B------:R-:W-:Y:S01]  /*17480*/  ISETP.GT.U32.AND P1, PT, R2.reuse, R7, PT ;  /* 0x000000070200720c */ /* 0x040fe20003f24070 */
[----:B------:R-:W-:Y:S01]  /*17490*/  IMAD R14, R2, R34, R14 ;  /* 0x00000022020e7224 */ /* 0x000fe200078e020e */
[----:B------:R-:W-:Y:S01]  /*174a0*/  IABS R163, R247 ;  /* 0x000000f700a37213 */ /* 0x000fe20000000000 */
[----:B------:R-:W-:Y:S01]  /*174b0*/  IMAD.HI.U32 R34, R4, R159, RZ ;  /* 0x0000009f04227227 */ /* 0x000fe200078e00ff */
[----:B------:R-:W-:Y:S03]  /*174c0*/  STL [R1+0x150], R6 ;  /* 0x0001500601007387 */ /* 0x000fe60000100800 */
[----:B------:R-:W-:-:S02]  /*174d0*/  @!P3 IMAD.MOV R0, RZ, RZ, -R0 ;  /* 0x000000ffff00b224 */ /* 0x000fc400078e0a00 */
[--C-:B------:R-:W-:Y:S01]  /*174e0*/  @!P2 IMAD.IADD R30, R30, 0x1, -R2.reuse ;  /* 0x000000011e1ea824 */ /* 0x100fe200078e0a02 */
[----:B------:R-:W-:Y:S01]  /*174f0*/  ISETP.GE.AND P2, PT, R230, RZ, PT ;  /* 0x000000ffe600720c */ /* 0x000fe20003f46270 */
[----:B------:R-:W-:Y:S01]  /*17500*/  @!P5 IMAD.IADD R18, R18, 0x1, -R2 ;  /* 0x000000011212d824 */ /* 0x000fe200078e0a02 */
[----:B------:R1:W-:Y:S01]  /*17510*/  STL [R1+0x14c], R0 ;  /* 0x00014c0001007387 */ /* 0x0003e20000100800 */
[----:B------:R-:W-:Y:S01]  /*17520*/  IMAD.MOV R26, RZ, RZ, -R34 ;  /* 0x000000ffff1a7224 */ /* 0x000fe200078e0a22 */
[C---:B------:R-:W-:Y:S01]  /*17530*/  ISETP.GT.U32.AND P5, PT, R2.reuse, R14, PT ;  /* 0x0000000e0200720c */ /* 0x040fe20003fa4070 */
[----:B------:R-:W-:Y:S01]  /*17540*/  VIADD R230, R3, 0x4e ;  /* 0x0000004e03e67836 */ /* 0x000fe20000000000 */
[----:B------:R-:W-:Y:S01]  /*17550*/  ISETP.GT.U32.AND P3, PT, R2, R18, PT ;  /* 0x000000120200720c */ /* 0x000fe20003f64070 */
[----:B------:R-:W-:-:S03]  /*17560*/  IMAD.HI.U32 R22, R4, R163, RZ ;  /* 0x000000a304167227 */ /* 0x000fc600078e00ff */
[----:B------:R-:W-:Y:S01]  /*17570*/  IABS R167, R230 ;  /* 0x000000e600a77213 */ /* 0x000fe20000000000 */
[----:B------:R-:W-:Y:S02]  /*17580*/  IMAD R159, R2, R26, R159 ;  /* 0x0000001a029f7224 */ /* 0x000fe400078e029f */
[----:B-1----:R-:W-:Y:S02]  /*17590*/  IMAD.MOV.U32 R0, RZ, RZ, R30 ;  /* 0x000000ffff007224 */ /* 0x002fe400078e001e */
[----:B------:R-:W-:Y:S02]  /*175a0*/  IMAD.MOV R22, RZ, RZ, -R22 ;  /* 0x000000ffff167224 */ /* 0x000fe400078e0a16 */
[----:B------:R-:W-:Y:S01]  /*175b0*/  @!P6 IMAD.MOV R0, RZ, RZ, -R0 ;  /* 0x000000ffff00e224 */ /* 0x000fe200078e0a00 */
[----:B------:R-:W-:Y:S01]  /*175c0*/  ISETP.GE.AND P6, PT, R246, RZ, PT ;  /* 0x000000fff600720c */ /* 0x000fe20003fc6270 */
[----:B------:R-:W-:Y:S01]  /*175d0*/  @!P1 IMAD.IADD R7, R7, 0x1, -R2 ;  /* 0x0000000107079824 */ /* 0x000fe200078e0a02 */
[C---:B------:R-:W-:Y:S01]  /*175e0*/  ISETP.GT.U32.AND P1, PT, R2.reuse, R159, PT ;  /* 0x0000009f0200720c */ /* 0x040fe20003f24070 */
[----:B------:R-:W-:Y:S01]  /*175f0*/  IMAD R163, R2, R22, R163 ;  /* 0x0000001602a37224 */ /* 0x000fe200078e02a3 */
[----:B------:R1:W-:Y:S01]  /*17600*/  STL [R1+0x144], R0 ;  /* 0x0001440001007387 */ /* 0x0003e20000100800 */
[----:B------:R-:W-:-:S04]  /*17610*/  IMAD.HI.U32 R26, R4, R167, RZ ;  /* 0x000000a7041a7227 */ /* 0x000fc800078e00ff */
[----:B------:R-:W-:Y:S01]  /*17620*/  @!P5 IMAD.IADD R14, R14, 0x1, -R2 ;  /* 0x000000010e0ed824 */ /* 0x000fe200078e0a02 */
[----:B------:R-:W-:Y:S01]  /*17630*/  ISETP.GT.U32.AND P5, PT, R2, R163, PT ;  /* 0x000000a30200720c */ /* 0x000fe20003fa4070 */
[----:B------:R-:W-:Y:S02]  /*17640*/  IMAD.MOV R26, RZ, RZ, -R26 ;  /* 0x000000ffff1a7224 */ /* 0x000fe400078e0a1a */
[----:B------:R-:W-:Y:S01]  /*17650*/  @!P3 IMAD.IADD R18, R18, 0x1, -R2 ;  /* 0x000000011212b824 */ /* 0x000fe200078e0a02 */
[----:B------:R-:W-:Y:S01]  /*17660*/  ISETP.GE.AND P3, PT, R247, RZ, PT ;  /* 0x000000fff700720c */ /* 0x000fe20003f66270 */
[----:B-1----:R-:W-:Y:S02]  /*17670*/  IMAD.MOV.U32 R0, RZ, RZ, R7 ;  /* 0x000000ffff007224 */ /* 0x002fe400078e0007 */
[----:B------:R-:W-:Y:S02]  /*17680*/  IMAD R167, R2, R26, R167 ;  /* 0x0000001a02a77224 */ /* 0x000fe400078e02a7 */
[----:B------:R-:W-:-:S02]  /*17690*/  @!P4 IMAD.MOV R0, RZ, RZ, -R0 ;  /* 0x000000ffff00c224 */ /* 0x000fc400078e0a00 */
[----:B------:R-:W-:Y:S02]  /*176a0*/  VIADD R221, R3, 0x4d ;  /* 0x0000004d03dd7836 */ /* 0x000fe40000000000 */
[--C-:B------:R-:W-:Y:S01]  /*176b0*/  @!P1 IMAD.IADD R159, R159, 0x1, -R2.reuse ;  /* 0x000000019f9f9824 */ /* 0x100fe200078e0a02 */
[----:B------:R1:W-:Y:S01]  /*176c0*/  STL [R1+0x140], R0 ;  /* 0x0001400001007387 */ /* 0x0003e20000100800 */
[C---:B------:R-:W-:Y:S01]  /*176d0*/  ISETP.GT.U32.AND P1, PT, R2.reuse, R14, PT ;  /* 0x0000000e0200720c */ /* 0x040fe20003f24070 */
[----:B------:R-:W-:Y:S01]  /*176e0*/  @!P5 IMAD.IADD R163, R163, 0x1, -R2 ;  /* 0x00000001a3a3d824 */ /* 0x000fe200078e0a02 */
[----:B------:R-:W-:Y:S01]  /*176f0*/  IABS R171, R221 ;  /* 0x000000dd00ab7213 */ /* 0x000fe20000000000 */
[C---:B------:R-:W-:Y:S01]  /*17700*/  VIADD R238, R3.reuse, 0x4c ;  /* 0x0000004c03ee7836 */ /* 0x040fe20000000000 */
[C---:B------:R-:W-:Y:S01]  /*17710*/  ISETP.GT.U32.AND P5, PT, R2.reuse, R159, PT ;  /* 0x0000009f0200720c */ /* 0x040fe20003fa4070 */
[----:B------:R-:W-:Y:S01]  /*17720*/  VIADD R247, R3, 0x4a ;  /* 0x0000004a03f77836 */ /* 0x000fe20000000000 */
[----:B------:R-:W-:Y:S01]  /*17730*/  ISETP.GT.U32.AND P4, PT, R2, R163, PT ;  /* 0x000000a30200720c */ /* 0x000fe20003f84070 */
[----:B------:R-:W-:Y:S01]  /*17740*/  IMAD.HI.U32 R22, R4, R171, RZ ;  /* 0x000000ab04167227 */ /* 0x000fe200078e00ff */
[----:B------:R-:W-:-:S02]  /*17750*/  IABS R175, R238 ;  /* 0x000000ee00af7213 */ /* 0x000fc40000000000 */
[----:B------:R-:W-:Y:S01]  /*17760*/  IABS R182, R247 ;  /* 0x000000f700b67213 */ /* 0x000fe20000000000 */
[----:B-1----:R-:W-:Y:S02]  /*17770*/  IMAD.MOV.U32 R0, RZ, RZ, R18 ;  /* 0x000000ffff007224 */ /* 0x002fe400078e0012 */
[----:B------:R-:W-:Y:S02]  /*17780*/  IMAD.MOV R22, RZ, RZ, -R22 ;  /* 0x000000ffff167224 */ /* 0x000fe400078e0a16 */
[----:B------:R-:W-:Y:S01]  /*17790*/  @!P2 IMAD.MOV R0, RZ, RZ, -R0 ;  /* 0x000000ffff00a224 */ /* 0x000fe200078e0a00 */
[----:B------:R-:W-:Y:S01]  /*177a0*/  ISETP.GT.U32.AND P2, PT, R2, R167, PT ;  /* 0x000000a70200720c */ /* 0x000fe20003f44070 */
[----:B------:R-:W-:Y:S01]  /*177b0*/  @!P1 IMAD.IADD R14, R14, 0x1, -R2 ;  /* 0x000000010e0e9824 */ /* 0x000fe200078e0a02 */
[----:B------:R-:W-:Y:S01]  /*177c0*/  ISETP.GE.AND P1, PT, R230, RZ, PT ;  /* 0x000000ffe600720c */ /* 0x000fe20003f26270 */
[----:B------:R-:W-:Y:S01]  /*177d0*/  IMAD R171, R2, R22, R171 ;  /* 0x0000001602ab7224 */ /* 0x000fe200078e02ab */
[----:B------:R1:W-:Y:S01]  /*177e0*/  STL [R1+0x13c], R0 ;  /* 0x00013c0001007387 */ /* 0x0003e20000100800 */
[----:B------:R-:W-:-:S04]  /*177f0*/  IMAD.HI.U32 R7, R4, R175, RZ ;  /* 0x000000af04077227 */ /* 0x000fc800078e00ff */
[--C-:B------:R-:W-:Y:S01]  /*17800*/  @!P5 IMAD.IADD R159, R159, 0x1, -R2.reuse ;  /* 0x000000019f9fd824 */ /* 0x100fe200078e0a02 */
[C---:B------:R-:W-:Y:S01]  /*17810*/  ISETP.GT.U32.AND P5, PT, R2.reuse, R171, PT ;  /* 0x000000ab0200720c */ /* 0x040fe20003fa4070 */
[----:B------:R-:W-:Y:S02]  /*17820*/  IMAD.MOV R7, RZ, RZ, -R7 ;  /* 0x000000ffff077224 */ /* 0x000fe400078e0a07 */
[----:B------:R-:W-:Y:S01]  /*17830*/  @!P2 IMAD.IADD R167, R167, 0x1, -R2 ;  /* 0x00000001a7a7a824 */ /* 0x000fe200078e0a02 */
[----:B------:R-:W-:Y:S01]  /*17840*/  ISETP.GE.AND P2, PT, R221, RZ, PT ;  /* 0x000000ffdd00720c */ /* 0x000fe20003f46270 */
[----:B-1----:R-:W-:Y:S02]  /*17850*/  IMAD.MOV.U32 R0, RZ, RZ, R14 ;  /* 0x000000ffff007224 */ /* 0x002fe400078e000e */
[C---:B------:R-:W-:Y:S02]  /*17860*/  IMAD R175, R2.reuse, R7, R175 ;  /* 0x0000000702af7224 */ /* 0x040fe400078e02af */
[----:B------:R-:W-:Y:S01]  /*17870*/  @!P0 IMAD.MOV R0, RZ, RZ, -R0 ;  /* 0x000000ffff008224 */ /* 0x000fe200078e0a00 */
[----:B------:R-:W-:Y:S01]  /*17880*/  ISETP.GT.U32.AND P0, PT, R2, R167, PT ;  /* 0x000000a70200720c */ /* 0x000fe20003f04070 */
[----:B------:R-:W-:-:S03]  /*17890*/  IMAD.HI.U32 R7, R4, R182, RZ ;  /* 0x000000b604077227 */ /* 0x000fc600078e00ff */
[----:B------:R1:W-:Y:S01]  /*178a0*/  STL [R1+0x138], R0 ;  /* 0x0001380001007387 */ /* 0x0003e20000100800 */
[----:B------:R-:W-:Y:S02]  /*178b0*/  IMAD.MOV R7, RZ, RZ, -R7 ;  /* 0x000000ffff077224 */ /* 0x000fe400078e0a07 */
[----:B------:R-:W-:Y:S02]  /*178c0*/  VIADD R246, R3, 0x4b ;  /* 0x0000004b03f67836 */ /* 0x000fe40000000000 */
[----:B------:R-:W-:Y:S01]  /*178d0*/  @!P5 IMAD.IADD R171, R171, 0x1, -R2 ;  /* 0x00000001ababd824 */ /* 0x000fe200078e0a02 */
[----:B------:R-:W-:Y:S01]  /*178e0*/  ISETP.GE.AND P5, PT, R238, RZ, PT ;  /* 0x000000ffee00720c */ /* 0x000fe20003fa6270 */
[C---:B------:R-:W-:Y:S01]  /*178f0*/  IMAD R182, R2.reuse, R7, R182 ;  /* 0x0000000702b67224 */ /* 0x040fe200078e02b6 */
[----:B------:R-:W-:Y:S01]  /*17900*/  IABS R178, R246 ;  /* 0x000000f600b27213 */ /* 0x000fe20000000000 */
[----:B------:R-:W-:Y:S02]  /*17910*/  @!P0 IMAD.IADD R167, R167, 0x1, -R2 ;  /* 0x00000001a7a78824 */ /* 0x000fe400078e0a02 */
        /* <DEDUP_REMOVED lines=9> */
[----:B------:R-:W-:Y:S02]  /*179b0*/  IMAD R178, R2, R14, R178 ;  /* 0x0000000e02b27224 */ /* 0x000fe400078e02b2 */
[--C-:B------:R-:W-:Y:S01]  /*179c0*/  @!P6 IMAD.IADD R171, R171, 0x1, -R2.reuse ;  /* 0x00000001ababe824 */ /* 0x100fe200078e0a02 */
[----:B------:R-:W-:Y:S01]  /*179d0*/  IABS R190, R238 ;  /* 0x000000ee00be7213 */ /* 0x000fe20000000000 */
[----:B------:R-:W-:Y:S01]  /*179e0*/  @!P1 IMAD.IADD R182, R182, 0x1, -R2 ;  /* 0x00000001b6b69824 */ /* 0x000fe200078e0a02 */
[----:B------:R-:W-:Y:S01]  /*179f0*/  ISETP.GT.U32.AND P0, PT, R2, R178, PT ;  /* 0x000000b20200720c */ /* 0x000fe20003f04070 */
[----:B------:R-:W-:-:S02]  /*17a00*/  VIADD R230, R3, 0x49 ;  /* 0x0000004903e67836 */ /* 0x000fc40000000000 */
[----:B------:R-:W-:Y:S01]  /*17a10*/  @!P2 IMAD.MOV R171, RZ, RZ, -R171 ;  /* 0x000000ffffaba224 */ /* 0x000fe200078e0aab */
[----:B------:R-:W-:Y:S01]  /*17a20*/  ISETP.GT.U32.AND P2, PT, R2, R182, PT ;  /* 0x000000b60200720c */ /* 0x000fe20003f44070 */
[----:B------:R-:W-:Y:S01]  /*17a30*/  @!P4 IMAD.IADD R175, R175, 0x1, -R2 ;  /* 0x00000001afafc824 */ /* 0x000fe200078e0a02 */
[----:B------:R-:W-:Y:S01]  /*17a40*/  IABS R186, R230 ;  /* 0x000000e600ba7213 */ /* 0x000fe20000000000 */
[----:B------:R-:W-:-:S03]  /*17a50*/  IMAD.HI.U32 R18, R4, R190, RZ ;  /* 0x000000be04127227 */ /* 0x000fc600078e00ff */
[----:B------:R-:W-:Y:S01]  /*17a60*/  ISETP.GT.U32.AND P4, PT, R2, R175, PT ;  /* 0x000000af0200720c */ /* 0x000fe20003f84070 */
[----:B------:R-:W-:Y:S02]  /*17a70*/  IMAD.MOV R18, RZ, RZ, -R18 ;  /* 0x000000ffff127224 */ /* 0x000fe400078e0a12 */
[----:B------:R-:W-:-:S04]  /*17a80*/  IMAD.HI.U32 R7, R4, R186, RZ ;  /* 0x000000ba04077227 */ /* 0x000fc800078e00ff */
[----:B------:R-:W-:Y:S02]  /*17a90*/  IMAD R190, R2, R18, R190 ;  /* 0x0000001202be7224 */ /* 0x000fe400078e02be */
[----:B------:R-:W-:Y:S02]  /*17aa0*/  IMAD.MOV R7, RZ, RZ, -R7 ;  /* 0x000000ffff077224 */ /* 0x000fe400078e0a07 */
[----:B------:R-:W-:Y:S01]  /*17ab0*/  @!P3 IMAD.MOV R163, RZ, RZ, -R163 ;  /* 0x000000ffffa3b224 */ /* 0x000fe200078e0aa3 */
[----:B------:R-:W-:Y:S01]  /*17ac0*/  ISETP.GE.AND P3, PT, R246, RZ, PT ;  /* 0x000000fff600720c */ /* 0x000fe20003f66270 */
[----:B------:R-:W-:Y:S02]  /*17ad0*/  VIADD R246, R3, 0x47 ;  /* 0x0000004703f67836 */ /* 0x000fe40000000000 */
[--C-:B------:R-:W-:Y:S01]  /*17ae0*/  @!P0 IMAD.IADD R178, R178, 0x1, -R2.reuse ;  /* 0x00000001b2b28824 */ /* 0x100fe200078e0a02 */
[----:B------:R-:W-:Y:S01]  /*17af0*/  ISETP.GE.AND P0, PT, R230, RZ, PT ;  /* 0x000000ffe600720c */ /* 0x000fe20003f06270 */
[----:B------:R-:W-:Y:S01]  /*17b00*/  @!P2 IMAD.IADD R182, R182, 0x1, -R2 ;  /* 0x00000001b6b6a824 */ /* 0x000fe200078e0a02 */
[C---:B------:R-:W-:Y:S01]  /*17b10*/  ISETP.GT.U32.AND P2, PT, R2.reuse, R190, PT ;  /* 0x000000be0200720c */ /* 0x040fe20003f44070 */
[C---:B------:R-:W-:Y:S01]  /*17b20*/  IMAD R186, R2.reuse, R7, R186 ;  /* 0x0000000702ba7224 */ /* 0x040fe200078e02ba */
[----:B------:R-:W-:Y:S01]  /*17b30*/  IABS R194, R246 ;  /* 0x000000f600c27213 */ /* 0x000fe20000000000 */
[----:B------:R-:W-:Y:S01]  /*17b40*/  @!P4 IMAD.IADD R175, R175, 0x1, -R2 ;  /* 0x00000001afafc824 */ /* 0x000fe200078e0a02 */
[C---:B------:R-:W-:Y:S01]  /*17b50*/  ISETP.GT.U32.AND P1, PT, R2.reuse, R178, PT ;  /* 0x000000b20200720c */ /* 0x040fe20003f24070 */
[----:B------:R-:W-:Y:S01]  /*17b60*/  VIADD R215, R3, 0x44 ;  /* 0x0000004403d77836 */ /* 0x000fe20000000000 */
[----:B------:R-:W-:Y:S01]  /*17b70*/  ISETP.GT.U32.AND P6, PT, R2, R186, PT ;  /* 0x000000ba0200720c */ /* 0x000fe20003fc4070 */
[----:B------:R-:W-:Y:S01]  /*17b80*/  IMAD.HI.U32 R7, R4, R194, RZ ;  /* 0x000000c204077227 */ /* 0x000fe200078e00ff */
[----:B------:R-:W-:-:S02]  /*17b90*/  ISETP.GE.AND P4, PT, R247, RZ, PT ;  /* 0x000000fff700720c */ /* 0x000fc40003f86270 */
[----:B------:R-:W-:Y:S01]  /*17ba0*/  IABS R206, R215 ;  /* 0x000000d700ce7213 */ /* 0x000fe20000000000 */
[----:B------:R-:W-:Y:S02]  /*17bb0*/  VIADD R247, R3, 0x46 ;  /* 0x0000004603f77836 */ /* 0x000fe40000000000 */
[----:B------:R-:W-:Y:S02]  /*17bc0*/  IMAD.MOV R7, RZ, RZ, -R7 ;  /* 0x000000ffff077224 */ /* 0x000fe400078e0a07 */
[--C-:B------:R-:W-:Y:S01]  /*17bd0*/  @!P2 IMAD.IADD R190, R190, 0x1, -R2.reuse ;  /* 0x00000001bebea824 */ /* 0x100fe200078e0a02 */
[----:B------:R-:W-:Y:S01]  /*17be0*/  IABS R198, R247 ;  /* 0x000000f700c67213 */ /* 0x000fe20000000000 */
[----:B------:R-:W-:Y:S01]  /*17bf0*/  @!P1 IMAD.IADD R178, R178, 0x1, -R2 ;  /* 0x00000001b2b29824 */ /* 0x000fe200078e0a02 */
[----:B------:R-:W-:Y:S01]  /*17c00*/  ISETP.GE.AND P1, PT, R246, RZ, PT ;  /* 0x000000fff600720c */ /* 0x000fe20003f26270 */
[C---:B------:R-:W-:Y:S01]  /*17c10*/  IMAD R194, R2.reuse, R7, R194 ;  /* 0x0000000702c27224 */ /* 0x040fe200078e02c2 */
[----:B------:R-:W-:Y:S01]  /*17c20*/  ISETP.GT.U32.AND P2, PT, R2, R190, PT ;  /* 0x000000be0200720c */ /* 0x000fe20003f44070 */
[----:B------:R-:W-:-:S04]  /*17c30*/  IMAD.HI.U32 R14, R4, R198, RZ ;  /* 0x000000c6040e7227 */ /* 0x000fc800078e00ff */
[----:B------:R-:W-:Y:S02]  /*17c40*/  @!P6 IMAD.IADD R186, R186, 0x1, -R2 ;  /* 0x00000001babae824 */ /* 0x000fe400078e0a02 */
[----:B------:R-:W-:Y:S01]  /*17c50*/  @!P5 IMAD.MOV R175, RZ, RZ, -R175 ;  /* 0x000000ffffafd224 */ /* 0x000fe200078e0aaf */
[----:B------:R-:W-:Y:S01]  /*17c60*/  ISETP.GE.AND P5, PT, R238, RZ, PT ;  /* 0x000000ffee00720c */ /* 0x000fe20003fa6270 */
[----:B------:R-:W-:Y:S01]  /*17c70*/  IMAD.MOV R14, RZ, RZ, -R14 ;  /* 0x000000ffff0e7224 */ /* 0x000fe200078e0a0e */
[C---:B------:R-:W-:Y:S01]  /*17c80*/  ISETP.GT.U32.AND P6, PT, R2.reuse, R186, PT ;  /* 0x000000ba0200720c */ /* 0x040fe20003fc4070 */
[----:B------:R-:W-:Y:S01]  /*17c90*/  @!P3 IMAD.MOV R178, RZ, RZ, -R178 ;  /* 0x000000ffffb2b224 */ /* 0x000fe200078e0ab2 */
[----:B------:R-:W-:Y:S01]  /*17ca0*/  ISETP.GT.U32.AND P3, PT, R2, R194, PT ;  /* 0x000000c20200720c */ /* 0x000fe20003f64070 */
[----:B------:R-:W-:-:S04]  /*17cb0*/  IMAD.HI.U32 R7, R4, R206, RZ ;  /* 0x000000ce04077227 */ /* 0x000fc800078e00ff */
[C---:B------:R-:W-:Y:S02]  /*17cc0*/  IMAD R198, R2.reuse, R14, R198 ;  /* 0x0000000e02c67224 */ /* 0x040fe400078e02c6 */
[----:B------:R-:W-:Y:S02]  /*17cd0*/  VIADD R238, R3, 0x45 ;  /* 0x0000004503ee7836 */ /* 0x000fe40000000000 */
[----:B------:R-:W-:Y:S02]  /*17ce0*/  IMAD.MOV R7, RZ, RZ, -R7 ;  /* 0x000000ffff077224 */ /* 0x000fe400078e0a07 */
[----:B------:R-:W-:Y:S01]  /*17cf0*/  @!P4 IMAD.MOV R182, RZ, RZ, -R182 ;  /* 0x000000ffffb6c224 */ /* 0x000fe200078e0ab6 */
[----:B------:R-:W-:Y:S01]  /*17d00*/  ISETP.GT.U32.AND P4, PT, R2, R198, PT ;  /* 0x000000c60200720c */ /* 0x000fe20003f84070 */
[----:B------:R-:W-:Y:S01]  /*17d10*/  @!P2 IMAD.IADD R190, R190, 0x1, -R2 ;  /* 0x00000001bebea824 */ /* 0x000fe200078e0a02 */
[----:B------:R-:W-:Y:S01]  /*17d20*/  IABS R202, R238 ;  /* 0x000000ee00ca7213 */ /* 0x000fe20000000000 */
[----:B------:R-:W-:-:S02]  /*17d30*/  IMAD R206, R2, R7, R206 ;  /* 0x0000000702ce7224 */ /* 0x000fc400078e02ce */
[----:B------:R-:W-:Y:S02]  /*17d40*/  @!P3 IMAD.IADD R194, R194, 0x1, -R2 ;  /* 0x00000001c2c2b824 */ /* 0x000fe400078e0a02 */
[----:B------:R-:W-:Y:S01]  /*17d50*/  @!P5 IMAD.MOV R190, RZ, RZ, -R190 ;  /* 0x000000ffffbed224 */ /* 0x000fe200078e0abe */
[C---:B------:R-:W-:Y:S01]  /*17d60*/  ISETP.GT.U32.AND P5, PT, R2.reuse, R206, PT ;  /* 0x000000ce0200720c */ /* 0x040fe20003fa4070 */
[----:B------:R-:W-:Y:S01]  /*17d70*/  VIADD R246, R3, 0x43 ;  /* 0x0000004303f67836 */ /* 0x000fe20000000000 */
[----:B------:R-:W-:Y:S01]  /*17d80*/  ISETP.GT.U32.AND P3, PT, R2, R194, PT ;  /* 0x000000c20200720c */ /* 0x000fe20003f64070 */
[----:B------:R-:W-:Y:S01]  /*17d90*/  @!P6 IMAD.IADD R186, R186, 0x1, -R2 ;  /* 0x00000001babae824 */ /* 0x000fe200078e0a02 */
[----:B------:R-:W-:Y:S01]  /*17da0*/  ISETP.GE.AND P6, PT, R247, RZ, PT ;  /* 0x000000fff700720c */ /* 0x000fe20003fc6270 */
[----:B------:R-:W-:Y:S01]  /*17db0*/  IMAD.HI.U32 R14, R4, R202, RZ ;  /* 0x000000ca040e7227 */ /* 0x000fe200078e00ff */
[----:B------:R-:W-:-:S03]  /*17dc0*/  IABS R209, R246 ;  /* 0x000000f600d17213 */ /* 0x000fc60000000000 */
[C---:B------:R-:W-:Y:S02]  /*17dd0*/  VIADD R247, R3.reuse, 0x42 ;  /* 0x0000004203f77836 */ /* 0x040fe40000000000 */
[----:B------:R-:W-:Y:S02]  /*17de0*/  IMAD.MOV R14, RZ, RZ, -R14 ;  /* 0x000000ffff0e7224 */ /* 0x000fe400078e0a0e */
[----:B------:R-:W-:Y:S01]  /*17df0*/  @!P4 IMAD.IADD R198, R198, 0x1, -R2 ;  /* 0x00000001c6c6c824 */ /* 0x000fe200078e0a02 */
[----:B------:R-:W-:Y:S01]  /*17e00*/  IABS R213, R247 ;  /* 0x000000f700d57213 */ /* 0x000fe20000000000 */
[C---:B------:R-:W-:Y:S02]  /*17e10*/  IMAD R202, R2.reuse, R14, R202 ;  /* 0x0000000e02ca7224 */ /* 0x040fe400078e02ca */
[----:B------:R-:W-:Y:S01]  /*17e20*/  VIADD R230, R3, 0x41 ;  /* 0x0000004103e67836 */ /* 0x000fe20000000000 */
[----:B------:R-:W-:Y:S01]  /*17e30*/  ISETP.GT.U32.AND P4, PT, R2, R198, PT ;  /* 0x000000c60200720c */ /* 0x000fe20003f84070 */
[----:B------:R-:W-:Y:S01]  /*17e40*/  IMAD.HI.U32 R14, R4, R209, RZ ;  /* 0x000000d1040e7227 */ /* 0x000fe200078e00ff */
[----:B------:R-:W-:-:S02]  /*17e50*/  ISETP.GT.U32.AND P2, PT, R2, R202, PT ;  /* 0x000000ca0200720c */ /* 0x000fc40003f44070 */
[----:B------:R-:W-:Y:S01]  /*17e60*/  IABS R217, R230 ;  /* 0x000000e600d97213 */ /* 0x000fe20000000000 */
[----:B------:R-:W-:Y:S01]  /*17e70*/  @!P0 IMAD.MOV R186, RZ, RZ, -R186 ;  /* 0x000000ffffba8224 */ /* 0x000fe200078e0aba */
[----:B------:R-:W-:Y:S01]  /*17e80*/  ISETP.GE.AND P0, PT, R238, RZ, PT ;  /* 0x000000ffee00720c */ /* 0x000fe20003f06270 */
[----:B------:R-:W-:-:S04]  /*17e90*/  IMAD.HI.U32 R7, R4, R213, RZ ;  /* 0x000000d504077227 */ /* 0x000fc800078e00ff */
[----:B------:R-:W-:Y:S02]  /*17ea0*/  VIADD R238, R3, 0x40 ;  /* 0x0000004003ee7836 */ /* 0x000fe40000000000 */
[----:B------:R-:W-:Y:S02]  /*17eb0*/  @!P5 IMAD.IADD R206, R206, 0x1, -R2 ;  /* 0x00000001ceced824 */ /* 0x000fe400078e0a02 */
[----:B------:R-:W-:Y:S01]  /*17ec0*/  IMAD.MOV R14, RZ, RZ, -R14 ;  /* 0x000000ffff0e7224 */ /* 0x000fe200078e0a0e */
[----:B------:R-:W-:Y:S01]  /*17ed0*/  IABS R221, R238 ;  /* 0x000000ee00dd7213 */ /* 0x000fe20000000000 */
[----:B------:R-:W-:Y:S01]  /*17ee0*/  IMAD.MOV R7, RZ, RZ, -R7 ;  /* 0x000000ffff077224 */ /* 0x000fe200078e0a07 */
[----:B------:R-:W-:Y:S01]  /*17ef0*/  ISETP.GT.U32.AND P5, PT, R2, R206, PT ;  /* 0x000000ce0200720c */ /* 0x000fe20003fa4070 */
[----:B------:R-:W-:Y:S02]  /*17f00*/  @!P3 IMAD.IADD R194, R194, 0x1, -R2 ;  /* 0x00000001c2c2b824 */ /* 0x000fe400078e0a02 */
[----:B------:R-:W-:-:S02]  /*17f10*/  IMAD R209, R2, R14, R209 ;  /* 0x0000000e02d17224 */ /* 0x000fc400078e02d1 */
[----:B------:R-:W-:-:S03]  /*17f20*/  IMAD.HI.U32 R14, R4, R217, RZ ;  /* 0x000000d9040e7227 */ /* 0x000fc600078e00ff */
[C---:B------:R-:W-:Y:S01]  /*17f30*/  ISETP.GT.U32.AND P3, PT, R2.reuse, R209, PT ;  /* 0x000000d10200720c */ /* 0x040fe20003f64070 */
[----:B------:R-:W-:Y:S02]  /*17f40*/  IMAD R213, R2, R7, R213 ;  /* 0x0000000702d57224 */ /* 0x000fe400078e02d5 */
[----:B------:R-:W-:Y:S01]  /*17f50*/  @!P1 IMAD.MOV R194, RZ, RZ, -R194 ;  /* 0x000000ffffc29224 */ /* 0x000fe200078e0ac2 */
[----:B------:R-:W-:Y:S01]  /*17f60*/  ISETP.GE.AND P1, PT, R215, RZ, PT ;  /* 0x000000ffd700720c */ /* 0x000fe20003f26270 */
[----:B------:R-:W-:-:S04]  /*17f70*/  IMAD.HI.U32 R7, R4, R221, RZ ;  /* 0x000000dd04077227 */ /* 0x000fc800078e00ff */
[----:B------:R-:W-:Y:S02]  /*17f80*/  IMAD.MOV R14, RZ, RZ, -R14 ;  /* 0x000000ffff0e7224 */ /* 0x000fe400078e0a0e */
[--C-:B------:R-:W-:Y:S01]  /*17f90*/  @!P4 IMAD.IADD R198, R198, 0x1, -R2.reuse ;  /* 0x00000001c6c6c824 */ /* 0x100fe200078e0a02 */
[C---:B------:R-:W-:Y:S01]  /*17fa0*/  ISETP.GT.U32.AND P4, PT, R2.reuse, R213, PT ;  /* 0x000000d50200720c */ /* 0x040fe20003f84070 */
[----:B------:R-:W-:Y:S02]  /*17fb0*/  IMAD.MOV R7, RZ, RZ, -R7 ;  /* 0x000000ffff077224 */ /* 0x000fe400078e0a07 */
[C---:B------:R-:W-:Y:S02]  /*17fc0*/  IMAD R217, R2.reuse, R14, R217 ;  /* 0x0000000e02d97224 */ /* 0x040fe400078e02d9 */
[----:B------:R-:W-:Y:S02]  /*17fd0*/  IMAD R221, R2, R7, R221 ;  /* 0x0000000702dd7224 */ /* 0x000fe400078e02dd */
[--C-:B------:R-:W-:Y:S01]  /*17fe0*/  @!P5 IMAD.IADD R206, R206, 0x1, -R2.reuse ;  /* 0x00000001ceced824 */ /* 0x100fe200078e0a02 */
[----:B------:R-:W-:Y:S01]  /*17ff0*/  ISETP.GT.U32.AND P5, PT, R2, R217, PT ;  /* 0x000000d90200720c */ /* 0x000fe20003fa4070 */
[----:B------:R-:W-:-:S02]  /*18000*/  @!P2 IMAD.IADD R202, R202, 0x1, -R2 ;  /* 0x00000001cacaa824 */ /* 0x000fc400078e0a02 */
[----:B------:R-:W-:Y:S01]  /*18010*/  @!P1 IMAD.MOV R206, RZ, RZ, -R206 ;  /* 0x000000ffffce9224 */ /* 0x000fe200078e0ace */
[C---:B------:R-:W-:Y:S01]  /*18020*/  ISETP.GT.U32.AND P1, PT, R2.reuse, R221, PT ;  /* 0x000000dd0200720c */ /* 0x040fe20003f24070 */
[--C-:B------:R-:W-:Y:S01]  /*18030*/  @!P3 IMAD.IADD R209, R209, 0x1, -R2.reuse ;  /* 0x00000001d1d1b824 */ /* 0x100fe200078e0a02 */
[C---:B------:R-:W-:Y:S01]  /*18040*/  ISETP.GT.U32.AND P2, PT, R2.reuse, R202, PT ;  /* 0x000000ca0200720c */ /* 0x040fe20003f44070 */
[----:B------:R-:W-:Y:S01]  /*18050*/  @!P4 IMAD.IADD R213, R213, 0x1, -R2 ;  /* 0x00000001d5d5c824 */ /* 0x000fe200078e0a02 */
[----:B------:R-:W-:Y:S01]  /*18060*/  ISETP.GE.AND P3, PT, R247, RZ, PT ;  /* 0x000000fff700720c */ /* 0x000fe20003f66270 */
[----:B------:R-:W-:Y:S01]  /*18070*/  VIADD R247, R3, 0x3f ;  /* 0x0000003f03f77836 */ /* 0x000fe20000000000 */
[C---:B------:R-:W-:Y:S01]  /*18080*/  ISETP.GT.U32.AND P4, PT, R2.reuse, R209, PT ;  /* 0x000000d10200720c */ /* 0x040fe20003f84070 */
[----:B------:R-:W-:Y:S01]  /*18090*/  @!P6 IMAD.MOV R198, RZ, RZ, -R198 ;  /* 0x000000ffffc6e224 */ /* 0x000fe200078e0ac6 */
[----:B------:R-:W-:Y:S01]  /*180a0*/  ISETP.GT.U32.AND P6, PT, R2, R213, PT ;  /* 0x000000d50200720c */ /* 0x000fe20003fc4070 */
[----:B------:R-:W-:Y:S01]  /*180b0*/  @!P5 IMAD.IADD R217, R217, 0x1, -R2 ;  /* 0x00000001d9d9d824 */ /* 0x000fe200078e0a02 */
[----:B------:R-:W-:Y:S01]  /*180c0*/  IABS R226, R247 ;  /* 0x000000f700e27213 */ /* 0x000fe20000000000 */
[----:B------:R-:W-:-:S02]  /*180d0*/  VIADD R215, R3, 0x38 ;  /* 0x0000003803d77836 */ /* 0x000fc40000000000 */
[--C-:B------:R-:W-:Y:S01]  /*180e0*/  @!P1 IMAD.IADD R221, R221, 0x1, -R2.reuse ;  /* 0x00000001dddd9824 */ /* 0x100fe200078e0a02 */
[----:B------:R-:W-:Y:S01]  /*180f0*/  ISETP.GT.U32.AND P1, PT, R2, R217, PT ;  /* 0x000000d90200720c */ /* 0x000fe20003f24070 */
[----:B------:R-:W-:Y:S01]  /*18100*/  @!P2 IMAD.IADD R202, R202, 0x1, -R2 ;  /* 0x00000001cacaa824 */ /* 0x000fe200078e0a02 */
[----:B------:R-:W-:Y:S01]  /*18110*/  ISETP.GE.AND P2, PT, R246, RZ, PT ;  /* 0x000000fff600720c */ /* 0x000fe20003f46270 */
[----:B------:R-:W-:-:S04]  /*18120*/  IMAD.HI.U32 R14, R4, R226, RZ ;  /* 0x000000e2040e7227 */ /* 0x000fc800078e00ff */
[----:B------:R-:W-:Y:S02]  /*18130*/  VIADD R246, R3, 0x3e ;  /* 0x0000003e03f67836 */ /* 0x000fe40000000000 */
[----:B------:R-:W-:Y:S02]  /*18140*/  IMAD.MOV R14, RZ, RZ, -R14 ;  /* 0x000000ffff0e7224 */ /* 0x000fe400078e0a0e */
[----:B------:R-:W-:Y:S01]  /*18150*/  @!P6 IMAD.IADD R213, R213, 0x1, -R2 ;  /* 0x00000001d5d5e824 */ /* 0x000fe200078e0a02 */
[----:B------:R-:W-:Y:S01]  /*18160*/  IABS R234, R246 ;  /* 0x000000f600ea7213 */ /* 0x000fe20000000000 */
[----:B------:R-:W-:Y:S01]  /*18170*/  IMAD R226, R2, R14, R226 ;  /* 0x0000000e02e27224 */ /* 0x000fe200078e02e2 */
[----:B------:R-:W-:Y:S01]  /*18180*/  ISETP.GE.AND P6, PT, R247, RZ, PT ;  /* 0x000000fff700720c */ /* 0x000fe20003fc6270 */
[----:B------:R-:W-:Y:S01]  /*18190*/  VIADD R247, R3, 0x3d ;  /* 0x0000003d03f77836 */ /* 0x000fe20000000000 */
[----:B------:R-:W-:Y:S01]  /*181a0*/  ISETP.GE.AND P5, PT, R246, RZ, PT ;  /* 0x000000fff600720c */ /* 0x000fe20003fa6270 */
[----:B------:R-:W-:Y:S01]  /*181b0*/  @!P3 IMAD.MOV R213, RZ, RZ, -R213 ;  /* 0x000000ffffd5b224 */ /* 0x000fe200078e0ad5 */
[----:B------:R-:W-:Y:S01]  /*181c0*/  ISETP.GT.U32.AND P3, PT, R2, R221, PT ;  /* 0x000000dd0200720c */ /* 0x000fe20003f64070 */
[----:B------:R-:W-:Y:S01]  /*181d0*/  IMAD.HI.U32 R7, R4, R234, RZ ;  /* 0x000000ea04077227 */ /* 0x000fe200078e00ff */
[----:B------:R-:W-:-:S03]  /*181e0*/  IABS R242, R247 ;  /* 0x000000f700f27213 */ /* 0x000fc60000000000 */
[----:B------:R-:W-:Y:S01]  /*181f0*/  @!P1 IMAD.IADD R217, R217, 0x1, -R2 ;  /* 0x00000001d9d99824 */ /* 0x000fe200078e0a02 */
[----:B------:R-:W-:Y:S01]  /*18200*/  ISETP.GT.U32.AND P1, PT, R2, R226, PT ;  /* 0x000000e20200720c */ /* 0x000fe20003f24070 */
[----:B------:R-:W-:Y:S01]  /*18210*/  @!P0 IMAD.MOV R202, RZ, RZ, -R202 ;  /* 0x000000ffffca8224 */ /* 0x000fe200078e0aca */
[----:B------:R-:W-:Y:S01]  /*18220*/  ISETP.GE.AND P0, PT, R230, RZ, PT ;  /* 0x000000ffe600720c */ /* 0x000fe20003f06270 */
[----:B------:R-:W-:Y:S02]  /*18230*/  IMAD.MOV R7, RZ, RZ, -R7 ;  /* 0x000000ffff077224 */ /* 0x000fe400078e0a07 */
[----:B------:R-:W-:-:S04]  /*18240*/  IMAD.HI.U32 R18, R4, R242, RZ ;  /* 0x000000f204127227 */ /* 0x000fc800078e00ff */
[C---:B------:R-:W-:Y:S02]  /*18250*/  IMAD R234, R2.reuse, R7, R234 ;  /* 0x0000000702ea7224 */ /* 0x040fe400078e02ea */
[----:B------:R-:W-:Y:S02]  /*18260*/  IMAD.MOV R18, RZ, RZ, -R18 ;  /* 0x000000ffff127224 */ /* 0x000fe400078e0a12 */
[----:B------:R-:W-:Y:S01]  /*18270*/  @!P3 IMAD.IADD R221, R221, 0x1, -R2 ;  /* 0x00000001ddddb824 */ /* 0x000fe200078e0a02 */
[C---:B------:R-:W-:Y:S01]  /*18280*/  ISETP.GT.U32.AND P3, PT, R2.reuse, R234, PT ;  /* 0x000000ea0200720c */ /* 0x040fe20003f64070 */
[----:B------:R-:W-:Y:S02]  /*18290*/  VIADD R246, R3, 0x3a ;  /* 0x0000003a03f67836 */ /* 0x000fe40000000000 */
[----:B------:R-:W-:Y:S02]  /*182a0*/  IMAD R242, R2, R18, R242 ;  /* 0x0000001202f27224 */ /* 0x000fe400078e02f2 */
[--C-:B------:R-:W-:Y:S01]  /*182b0*/  @!P1 IMAD.IADD R226, R226, 0x1, -R2.reuse ;  /* 0x00000001e2e29824 */ /* 0x100fe200078e0a02 */
[----:B------:R-:W-:Y:S01]  /*182c0*/  IABS R22, R246 ;  /* 0x000000f600167213 */ /* 0x000fe20000000000 */
[----:B------:R-:W-:Y:S01]  /*182d0*/  @!P0 IMAD.MOV R217, RZ, RZ, -R217 ;  /* 0x000000ffffd98224 */ /* 0x000fe200078e0ad9 */
[C---:B------:R-:W-:Y:S01]  /*182e0*/  ISETP.GT.U32.AND P1, PT, R2.reuse, R242, PT ;  /* 0x000000f20200720c */ /* 0x040fe20003f24070 */
        /* <DEDUP_REMOVED lines=17> */
[----:B------:R-:W-:Y:S02]  /*18400*/  IMAD R22, R2, R26, R22 ;  /* 0x0000001a02167224 */ /* 0x000fe400078e0216 */
[----:B------:R-:W-:Y:S01]  /*18410*/  @!P0 IMAD.IADD R226, R226, 0x1, -R2 ;  /* 0x00000001e2e28824 */ /* 0x000fe200078e0a02 */
[----:B------:R-:W-:Y:S01]  /*18420*/  ISETP.GT.U32.AND P1, PT, R2, R242, PT ;  /* 0x000000f20200720c */ /* 0x000fe20003f24070 */
[----:B------:R-:W-:-:S04]  /*18430*/  IMAD.HI.U32 R38, R4, R7, RZ ;  /* 0x0000000704267227 */ /* 0x000fc800078e00ff */
[----:B------:R-:W-:Y:S02]  /*18440*/  IMAD.MOV R34, RZ, RZ, -R34 ;  /* 0x000000ffff227224 */ /* 0x000fe400078e0a22 */
[----:B------:R-:W-:Y:S01]  /*18450*/  @!P6 IMAD.MOV R226, RZ, RZ, -R226 ;  /* 0x000000ffffe2e224 */ /* 0x000fe200078e0ae2 */
[----:B------:R-:W-:Y:S01]  /*18460*/  ISETP.GT.U32.AND P6, PT, R2, R22, PT ;  /* 0x000000160200720c */ /* 0x000fe20003fc4070 */
[----:B------:R-:W-:Y:S02]  /*18470*/  IMAD.MOV R38, RZ, RZ, -R38 ;  /* 0x000000ffff267224 */ /* 0x000fe400078e0a26 */
[----:B------:R-:W-:-:S04]  /*18480*/  IMAD.HI.U32 R18, R4, R30, RZ ;  /* 0x0000001e04127227 */ /* 0x000fc800078e00ff */
[C---:B------:R-:W-:Y:S02]  /*18490*/  IMAD R14, R2.reuse, R34, R14 ;  /* 0x00000022020e7224 */ /* 0x040fe400078e020e */
[----:B------:R-:W-:Y:S01]  /*184a0*/  IMAD R7, R2, R38, R7 ;  /* 0x0000002602077224 */ /* 0x000fe200078e0207 */
[----:B------:R-:W-:Y:S01]  /*184b0*/  IABS R38, R215 ;  /* 0x000000d700267213 */ /* 0x000fe20000000000 */
[----:B------:R-:W-:Y:S02]  /*184c0*/  IMAD.MOV R18, RZ, RZ, -R18 ;  /* 0x000000ffff127224 */ /* 0x000fe400078e0a12 */
[----:B------:R-:W-:Y:S01]  /*184d0*/  @!P4 IMAD.MOV R221, RZ, RZ, -R221 ;  /* 0x000000ffffddc224 */ /* 0x000fe200078e0add */
[----:B------:R-:W-:Y:S01]  /*184e0*/  ISETP.GE.AND P4, PT, R230, RZ, PT ;  /* 0x000000ffe600720c */ /* 0x000fe20003f86270 */
[----:B------:R-:W-:Y:S01]  /*184f0*/  @!P3 IMAD.IADD R234, R234, 0x1, -R2 ;  /* 0x00000001eaeab824 */ /* 0x000fe200078e0a02 */
[C---:B------:R-:W-:Y:S01]  /*18500*/  ISETP.GT.U32.AND P3, PT, R2.reuse, R14, PT ;  /* 0x0000000e0200720c */ /* 0x040fe20003f64070 */
[C---:B------:R-:W-:Y:S01]  /*18510*/  IMAD R30, R2.reuse, R18, R30 ;  /* 0x00000012021e7224 */ /* 0x040fe200078e021e */
[----:B------:R-:W-:Y:S01]  /*18520*/  ISETP.GT.U32.AND P0, PT, R2, R7, PT ;  /* 0x000000070200720c */ /* 0x000fe20003f04070 */
[----:B------:R-:W-:-:S02]  /*18530*/  VIADD R230, R3, 0x37 ;  /* 0x0000003703e67836 */ /* 0x000fc40000000000 */
[----:B------:R-:W-:-:S03]  /*18540*/  IMAD.HI.U32 R18, R4, R38, RZ ;  /* 0x0000002604127227 */ /* 0x000fc600078e00ff */
[----:B------:R-:W-:Y:S01]  /*18550*/  IABS R45, R230 ;  /* 0x000000e6002d7213 */ /* 0x000fe20000000000 */
[--C-:B------:R-:W-:Y:S01]  /*18560*/  @!P1 IMAD.IADD R242, R242, 0x1, -R2.reuse ;  /* 0x00000001f2f29824 */ /* 0x100fe200078e0a02 */
[----:B------:R-:W-:Y:S01]  /*18570*/  ISETP.GT.U32.AND P1, PT, R2, R30, PT ;  /* 0x0000001e0200720c */ /* 0x000fe20003f24070 */
[----:B------:R-:W-:Y:S02]  /*18580*/  @!P6 IMAD.IADD R22, R22, 0x1, -R2 ;  /* 0x000000011616e824 */ /* 0x000fe400078e0a02 */
[----:B------:R-:W-:Y:S02]  /*18590*/  IMAD.MOV R18, RZ, RZ, -R18 ;  /* 0x000000ffff127224 */ /* 0x000fe400078e0a12 */
[----:B------:R-:W-:Y:S01]  /*185a0*/  @!P2 IMAD.MOV R242, RZ, RZ, -R242 ;  /* 0x000000fffff2a224 */ /* 0x000fe200078e0af2 */
[C---:B------:R-:W-:Y:S01]  /*185b0*/  ISETP.GT.U32.AND P2, PT, R2.reuse, R22, PT ;  /* 0x000000160200720c */ /* 0x040fe20003f44070 */
[----:B------:R-:W-:Y:S02]  /*185c0*/  IMAD R38, R2, R18, R38 ;  /* 0x0000001202267224 */ /* 0x000fe400078e0226 */
        /* <DEDUP_REMOVED lines=13> */
[----:B------:R-:W-:Y:S01]  /*186a0*/  ISETP.GT.U32.AND P3, PT, R2, R7, PT ;  /* 0x000000070200720c */ /* 0x000fe20003f64070 */
[--C-:B------:R-:W-:Y:S01]  /*186b0*/  @!P1 IMAD.IADD R30, R30, 0x1, -R2.reuse ;  /* 0x000000011e1e9824 */ /* 0x100fe200078e0a02 */
[----:B------:R-:W-:Y:S01]  /*186c0*/  IABS R53, R238 ;  /* 0x000000ee00357213 */ /* 0x000fe20000000000 */
[----:B------:R-:W-:Y:S01]  /*186d0*/  @!P6 IMAD.IADD R14, R14, 0x1, -R2 ;  /* 0x000000010e0ee824 */ /* 0x000fe200078e0a02 */
[----:B------:R-:W-:Y:S01]  /*186e0*/  ISETP.GT.U32.AND P6, PT, R2, R38, PT ;  /* 0x000000260200720c */ /* 0x000fe20003fc4070 */
[----:B------:R-:W-:Y:S01]  /*186f0*/  IMAD.HI.U32 R49, R4, R105, RZ ;  /* 0x0000006904317227 */ /* 0x000fe200078e00ff */
[----:B------:R-:W-:-:S02]  /*18700*/  IABS R61, R246 ;  /* 0x000000f6003d7213 */ /* 0x000fc40000000000 */
[----:B------:R-:W-:Y:S01]  /*18710*/  ISETP.GT.U32.AND P1, PT, R2, R30, PT ;  /* 0x0000001e0200720c */ /* 0x000fe20003f24070 */
[----:B------:R-:W-:Y:S02]  /*18720*/  @!P2 IMAD.IADD R45, R45, 0x1, -R2 ;  /* 0x000000012d2da824 */ /* 0x000fe400078e0a02 */
[----:B------:R-:W-:-:S03]  /*18730*/  IMAD.HI.U32 R18, R4, R53, RZ ;  /* 0x0000003504127227 */ /* 0x000fc600078e00ff */
[----:B------:R-:W-:Y:S01]  /*18740*/  ISETP.GT.U32.AND P2, PT, R2, R45, PT ;  /* 0x0000002d0200720c */ /* 0x000fe20003f44070 */
[----:B------:R-:W-:Y:S02]  /*18750*/  IMAD.MOV R18, RZ, RZ, -R18 ;  /* 0x000000ffff127224 */ /* 0x000fe400078e0a12 */
[----:B------:R-:W-:-:S04]  /*18760*/  IMAD.HI.U32 R26, R4, R61, RZ ;  /* 0x0000003d041a7227 */ /* 0x000fc800078e00ff */
        /* <DEDUP_REMOVED lines=13> */
[----:B------:R-:W-:Y:S01]  /*18840*/  @!P2 IMAD.IADD R45, R45, 0x1, -R2 ;  /* 0x000000012d2da824 */ /* 0x000fe200078e0a02 */
        /* <DEDUP_REMOVED lines=39> */
[C---:B------:R-:W-:Y:S02]  /*18ac0*/  IMAD R84, R2.reuse, R18, R84 ;  /* 0x0000001202547224 */ /* 0x040fe400078e0254 */
[----:B------:R-:W-:Y:S02]  /*18ad0*/  VIADD R247, R3, 0x2e ;  /* 0x0000002e03f77836 */ /* 0x000fe40000000000 */
[----:B------:R-:W-:Y:S01]  /*18ae0*/  @!P0 IMAD.MOV R53, RZ, RZ, -R53 ;  /* 0x000000ffff358224 */ /* 0x000fe200078e0a35 */
[----:B------:R-:W-:Y:S01]  /*18af0*/  ISETP.GT.U32.AND P0, PT, R2, R76, PT ;  /* 0x0000004c0200720c */ /* 0x000fe20003f04070 */
[----:B------:R-:W-:Y:S01]  /*18b00*/  IMAD.HI.U32 R34, R4, R98, RZ ;  /* 0x0000006204227227 */ /* 0x000fe200078e00ff */
[----:B------:R-:W-:-:S03]  /*18b10*/  IABS R111, R247 ;  /* 0x000000f7006f7213 */ /* 0x000fc60000000000 */
[C---:B------:R-:W-:Y:S02]  /*18b20*/  IMAD R91, R2.reuse, R26, R91 ;  /* 0x0000001a025b7224 */ /* 0x040fe400078e025b */
[----:B------:R-:W-:Y:S01]  /*18b30*/  @!P3 IMAD.MOV R61, RZ, RZ, -R61 ;  /* 0x000000ffff3db224 */ /* 0x000fe200078e0a3d */
[C---:B------:R-:W-:Y:S01]  /*18b40*/  ISETP.GT.U32.AND P3, PT, R2.reuse, R84, PT ;  /* 0x000000540200720c */ /* 0x040fe20003f64070 */
[----:B------:R-:W-:Y:S02]  /*18b50*/  IMAD.MOV R34, RZ, RZ, -R34 ;  /* 0x000000ffff227224 */ /* 0x000fe400078e0a22 */
[----:B------:R-:W-:Y:S01]  /*18b60*/  @!P2 IMAD.IADD R69, R69, 0x1, -R2 ;  /* 0x000000014545a824 */ /* 0x000fe200078e0a02 */
[----:B------:R-:W-:Y:S01]  /*18b70*/  ISETP.GT.U32.AND P2, PT, R2, R91, PT ;  /* 0x0000005b0200720c */ /* 0x000fe20003f44070 */
[----:B------:R-:W-:Y:S02]  /*18b80*/  IMAD.MOV R49, RZ, RZ, -R49 ;  /* 0x000000ffff317224 */ /* 0x000fe400078e0a31 */
[----:B------:R-:W-:-:S04]  /*18b90*/  IMAD.HI.U32 R18, R4, R111, RZ ;  /* 0x0000006f04127227 */ /* 0x000fc800078e00ff */
[C---:B------:R-:W-:Y:S02]  /*18ba0*/  IMAD R98, R2.reuse, R34, R98 ;  /* 0x0000002202627224 */ /* 0x040fe400078e0262 */
[----:B------:R-:W-:Y:S02]  /*18bb0*/  IMAD R105, R2, R49, R105 ;  /* 0x0000003102697224 */ /* 0x000fe400078e0269 */
[----:B------:R-:W-:Y:S02]  /*18bc0*/  IMAD.MOV R18, RZ, RZ, -R18 ;  /* 0x000000ffff127224 */ /* 0x000fe400078e0a12 */
[--C-:B------:R-:W-:Y:S01]  /*18bd0*/  @!P0 IMAD.IADD R76, R76, 0x1, -R2.reuse ;  /* 0x000000014c4c8824 */ /* 0x100fe200078e0a02 */
[----:B------:R-:W-:Y:S01]  /*18be0*/  ISETP.GT.U32.AND P0, PT, R2, R98, PT ;  /* 0x000000620200720c */ /* 0x000fe20003f04070 */
[----:B------:R-:W-:Y:S01]  /*18bf0*/  @!P3 IMAD.IADD R84, R84, 0x1, -R2 ;  /* 0x000000015454b824 */ /* 0x000fe200078e0a02 */
[C---:B------:R-:W-:Y:S01]  /*18c00*/  ISETP.GT.U32.AND P3, PT, R2.reuse, R105, PT ;  /* 0x000000690200720c */ /* 0x040fe20003f64070 */
[----:B------:R-:W-:-:S02]  /*18c10*/  IMAD R111, R2, R18, R111 ;  /* 0x00000012026f7224 */ /* 0x000fc400078e026f */
[----:B------:R-:W-:Y:S02]  /*18c20*/  @!P2 IMAD.IADD R91, R91, 0x1, -R2 ;  /* 0x000000015b5ba824 */ /* 0x000fe400078e0a02 */
[----:B------:R-:W-:Y:S01]  /*18c30*/  VIADD R230, R3, 0x2b ;  /* 0x0000002b03e67836 */ /* 0x000fe20000000000 */
[----:B------:R-:W-:Y:S01]  /*18c40*/  ISETP.GT.U32.AND P2, PT, R2, R111, PT ;  /* 0x0000006f0200720c */ /* 0x000fe20003f44070 */
[----:B------:R-:W-:-:S03]  /*18c50*/  IMAD.HI.U32 R26, R4, R117, RZ ;  /* 0x00000075041a7227 */ /* 0x000fc600078e00ff */
[----:B------:R-:W-:Y:S01]  /*18c60*/  IABS R128, R230 ;  /* 0x000000e600807213 */ /* 0x000fe20000000000 */
[--C-:B------:R-:W-:Y:S01]  /*18c70*/  @!P0 IMAD.IADD R98, R98, 0x1, -R2.reuse ;  /* 0x0000000162628824 */ /* 0x100fe200078e0a02 */
[C---:B------:R-:W-:Y:S01]  /*18c80*/  ISETP.GT.U32.AND P0, PT, R2.reuse, R84, PT ;  /* 0x000000540200720c */ /* 0x040fe20003f04070 */
[----:B------:R-:W-:Y:S02]  /*18c90*/  @!P3 IMAD.IADD R105, R105, 0x1, -R2 ;  /* 0x000000016969b824 */ /* 0x000fe400078e0a02 */
[----:B------:R-:W-:Y:S01]  /*18ca0*/  VIADD R215, R3, 0x2c ;  /* 0x0000002c03d77836 */ /* 0x000fe20000000000 */
[C---:B------:R-:W-:Y:S01]  /*18cb0*/  ISETP.GT.U32.AND P3, PT, R2.reuse, R98, PT ;  /* 0x000000620200720c */ /* 0x040fe20003f64070 */
[----:B------:R-:W-:Y:S02]  /*18cc0*/  IMAD.MOV R34, RZ, RZ, -R26 ;  /* 0x000000ffff227224 */ /* 0x000fe400078e0a1a */
[----:B------:R-:W-:Y:S01]  /*18cd0*/  @!P2 IMAD.IADD R111, R111, 0x1, -R2 ;  /* 0x000000016f6fa824 */ /* 0x000fe200078e0a02 */
[----:B------:R-:W-:Y:S01]  /*18ce0*/  ISETP.GT.U32.AND P2, PT, R2, R105, PT ;  /* 0x000000690200720c */ /* 0x000fe20003f44070 */
[----:B------:R-:W-:Y:S01]  /*18cf0*/  IMAD.HI.U32 R18, R4, R128, RZ ;  /* 0x0000008004127227 */ /* 0x000fe200078e00ff */
[----:B------:R-:W-:-:S03]  /*18d00*/  IABS R123, R215 ;  /* 0x000000d7007b7213 */ /* 0x000fc60000000000 */
[C---:B------:R-:W-:Y:S02]  /*18d10*/  IMAD R117, R2.reuse, R34, R117 ;  /* 0x0000002202757224 */ /* 0x040fe400078e0275 */
[----:B------:R-:W-:Y:S02]  /*18d20*/  IMAD.MOV R18, RZ, RZ, -R18 ;  /* 0x000000ffff127224 */ /* 0x000fe400078e0a12 */
[----:B------:R-:W-:Y:S01]  /*18d30*/  @!P4 IMAD.MOV R69, RZ, RZ, -R69 ;  /* 0x000000ffff45c224 */ /* 0x000fe200078e0a45 */
[----:B------:R-:W-:Y:S01]  /*18d40*/  ISETP.GT.U32.AND P4, PT, R2, R91, PT ;  /* 0x0000005b0200720c */ /* 0x000fe20003f84070 */
[----:B------:R-:W-:Y:S02]  /*18d50*/  VIADD R238, R3, 0x2a ;  /* 0x0000002a03ee7836 */ /* 0x000fe40000000000 */
[----:B------:R-:W-:Y:S01]  /*18d60*/  @!P0 IMAD.IADD R84, R84, 0x1, -R2 ;  /* 0x0000000154548824 */ /* 0x000fe200078e0a02 */
[----:B------:R-:W-:Y:S01]  /*18d70*/  ISETP.GT.U32.AND P0, PT, R2, R117, PT ;  /* 0x000000750200720c */ /* 0x000fe20003f04070 */
[----:B------:R-:W-:Y:S01]  /*18d80*/  IMAD.HI.U32 R49, R4, R123, RZ ;  /* 0x0000007b04317227 */ /* 0x000fe200078e00ff */
[----:B------:R-:W-:-:S03]  /*18d90*/  IABS R134, R238 ;  /* 0x000000ee00867213 */ /* 0x000fc60000000000 */
[----:B------:R-:W-:Y:S02]  /*18da0*/  IMAD R128, R2, R18, R128 ;  /* 0x0000001202807224 */ /* 0x000fe400078e0280 */
[----:B------:R-:W-:Y:S01]  /*18db0*/  @!P6 IMAD.MOV R45, RZ, RZ, -R45 ;  /* 0x000000ffff2de224 */ /* 0x000fe200078e0a2d */
[----:B------:R-:W-:Y:S01]  /*18dc0*/  ISETP.GE.AND P6, PT, R246, RZ, PT ;  /* 0x000000fff600720c */ /* 0x000fe20003fc6270 */
[----:B------:R-:W-:Y:S02]  /*18dd0*/  IMAD.MOV R26, RZ, RZ, -R49 ;  /* 0x000000ffff1a7224 */ /* 0x000fe400078e0a31 */
[----:B------:R-:W-:Y:S02]  /*18de0*/  VIADD R246, R3, 0x29 ;  /* 0x0000002903f67836 */ /* 0x000fe40000000000 */
[----:B------:R-:W-:Y:S01]  /*18df0*/  @!P2 IMAD.IADD R105, R105, 0x1, -R2 ;  /* 0x000000016969a824 */ /* 0x000fe200078e0a02 */
[C---:B------:R-:W-:Y:S01]  /*18e00*/  ISETP.GT.U32.AND P2, PT, R2.reuse, R128, PT ;  /* 0x000000800200720c */ /* 0x040fe20003f44070 */
[C---:B------:R-:W-:Y:S01]  /*18e10*/  IMAD R123, R2.reuse, R26, R123 ;  /* 0x0000001a027b7224 */ /* 0x040fe200078e027b */
[----:B------:R-:W-:Y:S01]  /*18e20*/  IABS R140, R246 ;  /* 0x000000f6008c7213 */ /* 0x000fe20000000000 */
[----:B------:R-:W-:Y:S01]  /*18e30*/  @!P5 IMAD.MOV R76, RZ, RZ, -R76 ;  /* 0x000000ffff4cd224 */ /* 0x000fe200078e0a4c */
[----:B------:R-:W-:Y:S01]  /*18e40*/  ISETP.GT.U32.AND P5, PT, R2, R111, PT ;  /* 0x0000006f0200720c */ /* 0x000fe20003fa4070 */
[----:B------:R-:W-:-:S04]  /*18e50*/  IMAD.HI.U32 R18, R4, R134, RZ ;  /* 0x0000008604127227 */ /* 0x000fc800078e00ff */
[--C-:B------:R-:W-:Y:S01]  /*18e60*/  @!P4 IMAD.IADD R91, R91, 0x1, -R2.reuse ;  /* 0x000000015b5bc824 */ /* 0x100fe200078e0a02 */
[----:B------:R-:W-:Y:S01]  /*18e70*/  ISETP.GT.U32.AND P4, PT, R2, R123, PT ;  /* 0x0000007b0200720c */ /* 0x000fe20003f84070 */
[----:B------:R-:W-:Y:S01]  /*18e80*/  @!P0 IMAD.IADD R117, R117, 0x1, -R2 ;  /* 0x0000000175758824 */ /* 0x000fe200078e0a02 */
[----:B------:R-:W-:Y:S01]  /*18e90*/  ISETP.GE.AND P0, PT, R247, RZ, PT ;  /* 0x000000fff700720c */ /* 0x000fe20003f06270 */
[----:B------:R-:W-:Y:S02]  /*18ea0*/  IMAD.MOV R18, RZ, RZ, -R18 ;  /* 0x000000ffff127224 */ /* 0x000fe400078e0a12 */
[----:B------:R-:W-:Y:S01]  /*18eb0*/  @!P3 IMAD.IADD R98, R98, 0x1, -R2 ;  /* 0x000000016262b824 */ /* 0x000fe200078e0a02 */
[----:B------:R-:W-:Y:S01]  /*18ec0*/  ISETP.GE.AND P3, PT, R188, RZ, PT ;  /* 0x000000ffbc00720c */ /* 0x000fe20003f66270 */
[----:B------:R-:W-:-:S04]  /*18ed0*/  IMAD.HI.U32 R26, R4, R140, RZ ;  /* 0x0000008c041a7227 */ /* 0x000fc800078e00ff */
[----:B------:R-:W-:Y:S02]  /*18ee0*/  IMAD R134, R2, R18, R134 ;  /* 0x0000001202867224 */ /* 0x000fe400078e0286 */
[----:B------:R-:W-:Y:S02]  /*18ef0*/  IMAD.MOV R26, RZ, RZ, -R26 ;  /* 0x000000ffff1a7224 */ /* 0x000fe400078e0a1a */
[----:B------:R-:W-:Y:S01]  /*18f00*/  @!P2 IMAD.IADD R128, R128, 0x1, -R2 ;  /* 0x000000018080a824 */ /* 0x000fe200078e0a02 */
[C---:B------:R-:W-:Y:S01]  /*18f10*/  ISETP.GT.U32.AND P2, PT, R2.reuse, R117, PT ;  /* 0x000000750200720c */ /* 0x040fe20003f44070 */
[----:B------:R-:W-:Y:S01]  /*18f20*/  @!P6 IMAD.MOV R84, RZ, RZ, -R84 ;  /* 0x000000ffff54e224 */ /* 0x000fe200078e0a54 */
[----:B------:R-:W-:Y:S01]  /*18f30*/  ISETP.GT.U32.AND P6, PT, R2, R134, PT ;  /* 0x000000860200720c */ /* 0x000fe20003fc4070 */
[----:B------:R-:W-:Y:S01]  /*18f40*/  @!P5 IMAD.IADD R111, R111, 0x1, -R2 ;  /* 0x000000016f6fd824 */ /* 0x000fe200078e0a02 */
[----:B------:R-:W-:Y:S01]  /*18f50*/  ISETP.GE.AND P5, PT, R196, RZ, PT ;  /* 0x000000ffc400720c */ /* 0x000fe20003fa6270 */
[----:B------:R-:W-:-:S02]  /*18f60*/  IMAD R140, R2, R26, R140 ;  /* 0x0000001a028c7224 */ /* 0x000fc400078e028c */
[----:B------:R-:W-:Y:S02]  /*18f70*/  VIADD R247, R3, 0x28 ;  /* 0x0000002803f77836 */ /* 0x000fe40000000000 */
[----:B------:R-:W-:Y:S01]  /*18f80*/  @!P4 IMAD.IADD R123, R123, 0x1, -R2 ;  /* 0x000000017b7bc824 */ /* 0x000fe200078e0a02 */
[----:B------:R-:W-:Y:S01]  /*18f90*/  ISETP.GE.AND P4, PT, R204, RZ, PT ;  /* 0x000000ffcc00720c */ /* 0x000fe20003f86270 */
[----:B------:R-:W-:Y:S01]  /*18fa0*/  @!P0 IMAD.MOV R111, RZ, RZ, -R111 ;  /* 0x000000ffff6f8224 */ /* 0x000fe200078e0a6f */
[C---:B------:R-:W-:Y:S01]  /*18fb0*/  ISETP.GT.U32.AND P0, PT, R2.reuse, R140, PT ;  /* 0x0000008c0200720c */ /* 0x040fe20003f04070 */
[----:B------:R-:W-:Y:S01]  /*18fc0*/  @!P3 IMAD.MOV R98, RZ, RZ, -R98 ;  /* 0x000000ffff62b224 */ /* 0x000fe200078e0a62 */
[----:B------:R-:W-:Y:S01]  /*18fd0*/  IABS R146, R247 ;  /* 0x000000f700927213 */ /* 0x000fe20000000000 */
[----:B------:R-:W-:Y:S01]  /*18fe0*/  @!P1 IMAD.MOV R91, RZ, RZ, -R91 ;  /* 0x000000ffff5b9224 */ /* 0x000fe200078e0a5b */
[C---:B------:R-:W-:Y:S01]  /*18ff0*/  ISETP.GT.U32.AND P3, PT, R2.reuse, R128, PT ;  /* 0x000000800200720c */ /* 0x040fe20003f64070 */
[----:B------:R-:W-:Y:S01]  /*19000*/  @!P2 IMAD.IADD R117, R117, 0x1, -R2 ;  /* 0x000000017575a824 */ /* 0x000fe200078e0a02 */
[----:B------:R-:W-:Y:S01]  /*19010*/  ISETP.GT.U32.AND P1, PT, R2, R123, PT ;  /* 0x0000007b0200720c */ /* 0x000fe20003f24070 */
[----:B------:R-:W-:Y:S01]  /*19020*/  IMAD.HI.U32 R18, R4, R146, RZ ;  /* 0x0000009204127227 */ /* 0x000fe200078e00ff */
[----:B------:R-:W-:-:S03]  /*19030*/  ISETP.GE.AND P2, PT, R230, RZ, PT ;  /* 0x000000ffe600720c */ /* 0x000fc60003f46270 */
[----:B------:R-:W-:Y:S01]  /*19040*/  @!P6 IMAD.IADD R134, R134, 0x1, -R2 ;  /* 0x000000018686e824 */ /* 0x000fe200078e0a02 */
[----:B------:R-:W-:Y:S01]  /*19050*/  ISETP.GE.AND P6, PT, R247, RZ, PT ;  /* 0x000000fff700720c */ /* 0x000fe20003fc6270 */
[----:B------:R-:W-:Y:S02]  /*19060*/  VIADD R247, R3, 0x27 ;  /* 0x0000002703f77836 */ /* 0x000fe40000000000 */
[----:B------:R-:W-:Y:S02]  /*19070*/  IMAD.MOV R18, RZ, RZ, -R18 ;  /* 0x000000ffff127224 */ /* 0x000fe400078e0a12 */
[----:B------:R-:W-:Y:S01]  /*19080*/  @!P5 IMAD.MOV R105, RZ, RZ, -R105 ;  /* 0x000000ffff69d224 */ /* 0x000fe200078e0a69 */
[----:B------:R-:W-:Y:S01]  /*19090*/  ISETP.GE.AND P5, PT, R215, RZ, PT ;  /* 0x000000ffd700720c */ /* 0x000fe20003fa6270 */
[--C-:B------:R-:W-:Y:S01]  /*190a0*/  @!P0 IMAD.IADD R140, R140, 0x1, -R2.reuse ;  /* 0x000000018c8c8824 */ /* 0x100fe200078e0a02 */
[----:B------:R-:W-:Y:S01]  /*190b0*/  ISETP.GT.U32.AND P0, PT, R2, R134, PT ;  /* 0x000000860200720c */ /* 0x000fe20003f04070 */
[----:B------:R-:W-:Y:S01]  /*190c0*/  @!P3 IMAD.IADD R128, R128, 0x1, -R2 ;  /* 0x000000018080b824 */ /* 0x000fe200078e0a02 */
[----:B------:R-:W-:Y:S01]  /*190d0*/  IABS R151, R247 ;  /* 0x000000f700977213 */ /* 0x000fe20000000000 */
[----:B------:R-:W-:Y:S01]  /*190e0*/  IMAD R146, R2, R18, R146 ;  /* 0x0000001202927224 */ /* 0x000fe200078e0292 */
[----:B------:R-:W-:Y:S01]  /*190f0*/  ISETP.GE.AND P3, PT, R246, RZ, PT ;  /* 0x000000fff600720c */ /* 0x000fe20003f66270 */
[----:B------:R-:W-:Y:S01]  /*19100*/  @!P1 IMAD.IADD R123, R123, 0x1, -R2 ;  /* 0x000000017b7b9824 */ /* 0x000fe200078e0a02 */
[----:B------:R-:W-:Y:S01]  /*19110*/  ISETP.GE.AND P1, PT, R238, RZ, PT ;  /* 0x000000ffee00720c */ /* 0x000fe20003f26270 */
[----:B------:R-:W-:Y:S01]  /*19120*/  @!P2 IMAD.MOV R128, RZ, RZ, -R128 ;  /* 0x000000ffff80a224 */ /* 0x000fe200078e0a80 */
[----:B------:R-:W-:Y:S01]  /*19130*/  ISETP.GT.U32.AND P2, PT, R2, R146, PT ;  /* 0x000000920200720c */ /* 0x000fe20003f44070 */
[----:B------:R-:W-:-:S04]  /*19140*/  IMAD.HI.U32 R18, R4, R151, RZ ;  /* 0x0000009704127227 */ /* 0x000fc800078e00ff */
[----:B------:R-:W-:Y:S02]  /*19150*/  VIADD R246, R3, 0x26 ;  /* 0x0000002603f67836 */ /* 0x000fe40000000000 */
[----:B------:R-:W-:Y:S02]  /*19160*/  IMAD.MOV R18, RZ, RZ, -R18 ;  /* 0x000000ffff127224 */ /* 0x000fe400078e0a12 */
[----:B------:R-:W-:Y:S01]  /*19170*/  @!P4 IMAD.MOV R117, RZ, RZ, -R117 ;  /* 0x000000ffff75c224 */ /* 0x000fe200078e0a75 */
[----:B------:R-:W-:Y:S01]  /*19180*/  ISETP.GE.AND P4, PT, R247, RZ, PT ;  /* 0x000000fff700720c */ /* 0x000fe20003f86270 */
[----:B------:R-:W-:Y:S01]  /*19190*/  @!P5 IMAD.MOV R123, RZ, RZ, -R123 ;  /* 0x000000ffff7bd224 */ /* 0x000fe200078e0a7b */
[----:B------:R-:W-:Y:S01]  /*191a0*/  IABS R157, R246 ;  /* 0x000000f6009d7213 */ /* 0x000fe20000000000 */
[----:B------:R-:W-:Y:S01]  /*191b0*/  @!P0 IMAD.IADD R134, R134, 0x1, -R2 ;  /* 0x0000000186868824 */ /* 0x000fe200078e0a02 */
[C---:B------:R-:W-:Y:S01]  /*191c0*/  ISETP.GT.U32.AND P5, PT, R2.reuse, R140, PT ;  /* 0x0000008c0200720c */ /* 0x040fe20003fa4070 */
[----:B------:R-:W-:Y:S01]  /*191d0*/  IMAD R151, R2, R18, R151 ;  /* 0x0000001202977224 */ /* 0x000fe200078e0297 */
[----:B------:R-:W-:Y:S01]  /*191e0*/  ISETP.GE.AND P0, PT, R246, RZ, PT ;  /* 0x000000fff600720c */ /* 0x000fe20003f06270 */
[----:B------:R-:W-:-:S02]  /*191f0*/  VIADD R247, R3, 0x25 ;  /* 0x0000002503f77836 */ /* 0x000fc40000000000 */
[----:B------:R-:W-:Y:S01]  /*19200*/  @!P1 IMAD.MOV R134, RZ, RZ, -R134 ;  /* 0x000000ffff869224 */ /* 0x000fe200078e0a86 */
[----:B------:R-:W-:Y:S01]  /*19210*/  ISETP.GT.U32.AND P1, PT, R2, R151, PT ;  /* 0x000000970200720c */ /* 0x000fe20003f24070 */
[----:B------:R-:W-:Y:S01]  /*19220*/  IMAD.HI.U32 R34, R4, R157, RZ ;  /* 0x0000009d04227227 */ /* 0x000fe200078e00ff */
[----:B------:R-:W-:-:S03]  /*19230*/  IABS R165, R247 ;  /* 0x000000f700a57213 */ /* 0x000fc60000000000 */
[----:B------:R-:W-:Y:S02]  /*19240*/  @!P2 IMAD.IADD R146, R146, 0x1, -R2 ;  /* 0x000000019292a824 */ /* 0x000fe400078e0a02 */
[----:B------:R-:W-:-:S03]  /*19250*/  IMAD.HI.U32 R18, R4, R173, RZ ;  /* 0x000000ad04127227 */ /* 0x000fc600078e00ff */
[----:B------:R-:W-:Y:S01]  /*19260*/  ISETP.GT.U32.AND P2, PT, R2, R146, PT ;  /* 0x000000920200720c */ /* 0x000fe20003f44070 */
[----:B------:R-:W-:Y:S02]  /*19270*/  IMAD.MOV R34, RZ, RZ, -R34 ;  /* 0x000000ffff227224 */ /* 0x000fe400078e0a22 */
[----:B------:R-:W-:Y:S02]  /*19280*/  IMAD.MOV R18, RZ, RZ, -R18 ;  /* 0x000000ffff127224 */ /* 0x000fe400078e0a12 */
[----:B------:R-:W-:-:S04]  /*19290*/  IMAD.HI.U32 R26, R4, R165, RZ ;  /* 0x000000a5041a7227 */ /* 0x000fc800078e00ff */
[----:B------:R-:W-:Y:S01]  /*192a0*/  @!P5 IMAD.IADD R140, R140, 0x1, -R2 ;  /* 0x000000018c8cd824 */ /* 0x000fe200078e0a02 */
[----:B------:R-:W-:Y:S01]  /*192b0*/  ISETP.GE.AND P5, PT, R247, RZ, PT ;  /* 0x000000fff700720c */ /* 0x000fe20003fa6270 */
[C---:B------:R-:W-:Y:S02]  /*192c0*/  IMAD R157, R2.reuse, R34, R157 ;  /* 0x00000022029d7224 */ /* 0x040fe400078e029d */
[C---:B------:R-:W-:Y:S02]  /*192d0*/  IMAD R173, R2.reuse, R18, R173 ;  /* 0x0000001202ad7224 */ /* 0x040fe400078e02ad */
[----:B------:R-:W-:Y:S02]  /*192e0*/  IMAD.MOV R26, RZ, RZ, -R26 ;  /* 0x000000ffff1a7224 */ /* 0x000fe400078e0a1a */
[----:B------:R-:W-:Y:S01]  /*192f0*/  @!P3 IMAD.MOV R140, RZ, RZ, -R140 ;  /* 0x000000ffff8cb224 */ /* 0x000fe200078e0a8c */
[C---:B------:R-:W-:Y:S01]  /*19300*/  ISETP.GT.U32.AND P3, PT, R2.reuse, R157, PT ;  /* 0x0000009d0200720c */ /* 0x040fe20003f64070 */
[----:B------:R-:W-:Y:S01]  /*19310*/  @!P1 IMAD.IADD R151, R151, 0x1, -R2 ;  /* 0x0000000197979824 */ /* 0x000fe200078e0a02 */
[----:B------:R-:W-:Y:S01]  /*19320*/  ISETP.GT.U32.AND P1, PT, R2, R173, PT ;  /* 0x000000ad0200720c */ /* 0x000fe20003f24070 */
[----:B------:R-:W-:-:S02]  /*19330*/  VIADD R230, R3, 0x22 ;  /* 0x0000002203e67836 */ /* 0x000fc40000000000 */
[----:B------:R-:W-:Y:S02]  /*19340*/  IMAD R165, R2, R26, R165 ;  /* 0x0000001a02a57224 */ /* 0x000fe400078e02a5 */
[----:B------:R-:W-:Y:S01]  /*19350*/  @!P2 IMAD.IADD R146, R146, 0x1, -R2 ;  /* 0x000000019292a824 */ /* 0x000fe200078e0a02 */
[----:B------:R-:W-:Y:S01]  /*19360*/  IABS R188, R230 ;  /* 0x000000e600bc7213 */ /* 0x000fe20000000000 */
[----:B------:R-:W-:Y:S01]  /*19370*/  VIADD R238, R3, 0x21 ;  /* 0x0000002103ee7836 */ /* 0x000fe20000000000 */
[----:B------:R-:W-:Y:S01]  /*19380*/  ISETP.GT.U32.AND P2, PT, R2, R165, PT ;  /* 0x000000a50200720c */ /* 0x000fe20003f44070 */
[----:B------:R-:W-:-:S03]  /*19390*/  IMAD.HI.U32 R18, R4, R180, RZ ;  /* 0x000000b404127227 */ /* 0x000fc600078e00ff */
[----:B------:R-:W-:Y:S01]  /*193a0*/  IABS R196, R238 ;  /* 0x000000ee00c47213 */ /* 0x000fe20000000000 */
[----:B------:R-:W-:-:S04]  /*193b0*/  IMAD.HI.U32 R26, R4, R188, RZ ;  /* 0x000000bc041a7227 */ /* 0x000fc800078e00ff */
[----:B------:R-:W-:Y:S02]  /*193c0*/  IMAD.MOV R34, RZ, RZ, -R18 ;  /* 0x000000ffff227224 */ /* 0x000fe400078e0a12 */
[--C-:B------:R-:W-:Y:S01]  /*193d0*/  @!P3 IMAD.IADD R157, R157, 0x1, -R2.reuse ;  /* 0x000000019d9db824 */ /* 0x100fe200078e0a02 */
[C---:B------:R-:W-:Y:S01]  /*193e0*/  ISETP.GT.U32.AND P3, PT, R2.reuse, R151, PT ;  /* 0x000000970200720c */ /* 0x040fe20003f64070 */
[----:B------:R-:W-:Y:S02]  /*193f0*/  @!P1 IMAD.IADD R173, R173, 0x1, -R2 ;  /* 0x00000001adad9824 */ /* 0x000fe400078e0a02 */
[----:B------:R-:W-:Y:S02]  /*19400*/  IMAD.MOV R18, RZ, RZ, -R26 ;  /* 0x000000ffff127224 */ /* 0x000fe400078e0a1a */
[----:B------:R-:W-:Y:S01]  /*19410*/  @!P2 IMAD.IADD R165, R165, 0x1, -R2 ;  /* 0x00000001a5a5a824 */ /* 0x000fe200078e0a02 */
[C---:B------:R-:W-:Y:S01]  /*19420*/  ISETP.GT.U32.AND P1, PT, R2.reuse, R173, PT ;  /* 0x000000ad0200720c */ /* 0x040fe20003f24070 */
[C---:B------:R-:W-:Y:S01]  /*19430*/  IMAD R188, R2.reuse, R18, R188 ;  /* 0x0000001202bc7224 */ /* 0x040fe200078e02bc */
[----:B------:R-:W-:Y:S01]  /*19440*/  ISETP.GT.U32.AND P2, PT, R2, R157, PT ;  /* 0x0000009d0200720c */ /* 0x000fe20003f44070 */
[----:B------:R-:W-:-:S04]  /*19450*/  IMAD.HI.U32 R18, R4, R196, RZ ;  /* 0x000000c404127227 */ /* 0x000fc800078e00ff */
[----:B------:R-:W-:Y:S01]  /*19460*/  @!P6 IMAD.MOV R146, RZ, RZ, -R146 ;  /* 0x000000ffff92e224 */ /* 0x000fe200078e0a92 */
[C---:B------:R-:W-:Y:S01]  /*19470*/  ISETP.GT.U32.AND P6, PT, R2.reuse, R165, PT ;  /* 0x000000a50200720c */ /* 0x040fe20003fc4070 */
[C---:B------:R-:W-:Y:S02]  /*19480*/  IMAD R180, R2.reuse, R34, R180 ;  /* 0x0000002202b47224 */ /* 0x040fe400078e02b4 */
[----:B------:R-:W-:Y:S02]  /*19490*/  IMAD.MOV R18, RZ, RZ, -R18 ;  /* 0x000000ffff127224 */ /* 0x000fe400078e0a12 */
[----:B------:R-:W-:Y:S01]  /*194a0*/  @!P3 IMAD.IADD R151, R151, 0x1, -R2 ;  /* 0x000000019797b824 */ /* 0x000fe200078e0a02 */
[C---:B------:R-:W-:Y:S01]  /*194b0*/  ISETP.GT.U32.AND P3, PT, R2.reuse, R180, PT ;  /* 0x000000b40200720c */ /* 0x040fe20003f64070 */
[----:B------:R-:W-:Y:S02]  /*194c0*/  IMAD R196, R2, R18, R196 ;  /* 0x0000001202c47224 */ /* 0x000fe400078e02c4 */
[----:B------:R-:W-:-:S02]  /*194d0*/  VIADD R247, R3, 0x20 ;  /* 0x0000002003f77836 */ /* 0x000fc40000000000 */
[--C-:B------:R-:W-:Y:S01]  /*194e0*/  @!P1 IMAD.IADD R173, R173, 0x1, -R2.reuse ;  /* 0x00000001adad9824 */ /* 0x100fe200078e0a02 */
[C---:B------:R-:W-:Y:S01]  /*194f0*/  ISETP.GT.U32.AND P1, PT, R2.reuse, R196, PT ;  /* 0x000000c40200720c */ /* 0x040fe20003f24070 */
[--C-:B------:R-:W-:Y:S01]  /*19500*/  @!P2 IMAD.IADD R157, R157, 0x1, -R2.reuse ;  /* 0x000000019d9da824 */ /* 0x100fe200078e0a02 */
[----:B------:R-:W-:Y:S01]  /*19510*/  IABS R204, R247 ;  /* 0x000000f700cc7213 */ /* 0x000fe20000000000 */
[----:B------:R-:W-:Y:S01]  /*19520*/  @!P6 IMAD.IADD R165, R165, 0x1, -R2 ;  /* 0x00000001a5a5e824 */ /* 0x000fe200078e0a02 */
[----:B------:R-:W-:Y:S01]  /*19530*/  ISETP.GT.U32.AND P2, PT, R2, R188, PT ;  /* 0x000000bc0200720c */ /* 0x000fe20003f44070 */
[----:B------:R-:W-:Y:S01]  /*19540*/  VIADD R215, R3, 0x1f ;  /* 0x0000001f03d77836 */ /* 0x000fe20000000000 */
[----:B------:R-:W-:Y:S01]  /*19550*/  ISETP.GE.AND P6, PT, R108, RZ, PT ;  /* 0x000000ff6c00720c */ /* 0x000fe20003fc6270 */
[----:B------:R-:W-:-:S03]  /*19560*/  IMAD.HI.U32 R18, R4, R204, RZ ;  /* 0x000000cc04127227 */ /* 0x000fc600078e00ff */
[----:B------:R-:W-:Y:S01]  /*19570*/  IABS R211, R215 ;  /* 0x000000d700d37213 */ /* 0x000fe20000000000 */
[----:B------:R-:W-:Y:S01]  /*19580*/  @!P3 IMAD.IADD R180, R180, 0x1, -R2 ;  /* 0x00000001b4b4b824 */ /* 0x000fe200078e0a02 */
[----:B------:R-:W-:Y:S01]  /*19590*/  ISETP.GE.AND P3, PT, R143, RZ, PT ;  /* 0x000000ff8f00720c */ /* 0x000fe20003f66270 */
[----:B------:R-:W-:Y:S02]  /*195a0*/  IMAD.MOV R18, RZ, RZ, -R18 ;  /* 0x000000ffff127224 */ /* 0x000fe400078e0a12 */
[--C-:B------:R-:W-:Y:S01]  /*195b0*/  @!P1 IMAD.IADD R196, R196, 0x1, -R2.reuse ;  /* 0x00000001c4c49824 */ /* 0x100fe200078e0a02 */
[----:B------:R-:W-:Y:S01]  /*195c0*/  ISETP.GT.U32.AND P1, PT, R2, R180, PT ;  /* 0x000000b40200720c */ /* 0x000fe20003f24070 */
[----:B------:R-:W-:Y:S01]  /*195d0*/  @!P2 IMAD.IADD R188, R188, 0x1, -R2 ;  /* 0x00000001bcbca824 */ /* 0x000fe200078e0a02 */
[----:B------:R-:W-:Y:S01]  /*195e0*/  ISETP.GE.AND P2, PT, R230, RZ, PT ;  /* 0x000000ffe600720c */ /* 0x000fe20003f46270 */
[C---:B------:R-:W-:Y:S02]  /*195f0*/  IMAD R204, R2.reuse, R18, R204 ;  /* 0x0000001202cc7224 */ /* 0x040fe400078e02cc */
[----:B------:R-:W-:Y:S01]  /*19600*/  @!P4 IMAD.MOV R151, RZ, RZ, -R151 ;  /* 0x000000ffff97c224 */ /* 0x000fe200078e0a97 */
[C---:B------:R-:W-:Y:S01]  /*19610*/  ISETP.GT.U32.AND P4, PT, R2.reuse, R188, PT ;  /* 0x000000bc0200720c */ /* 0x040fe20003f84070 */
[----:B------:R-:W-:Y:S01]  /*19620*/  @!P6 IMAD.MOV R173, RZ, RZ, -R173 ;  /* 0x000000ffffade224 */ /* 0x000fe200078e0aad */
[----:B------:R-:W-:Y:S01]  /*19630*/  ISETP.GT.U32.AND P6, PT, R2, R204, PT ;  /* 0x000000cc0200720c */ /* 0x000fe20003fc4070 */
[----:B------:R-:W-:-:S04]  /*19640*/  IMAD.HI.U32 R18, R4, R211, RZ ;  /* 0x000000d304127227 */ /* 0x000fc800078e00ff */
[----:B------:R-:W-:Y:S02]  /*19650*/  VIADD R246, R3, 0x1e ;  /* 0x0000001e03f67836 */ /* 0x000fe40000000000 */
[----:B------:R-:W-:Y:S02]  /*19660*/  IMAD.MOV R18, RZ, RZ, -R18 ;  /* 0x000000ffff127224 */ /* 0x000fe400078e0a12 */
[----:B------:R-:W-:Y:S01]  /*19670*/  @!P1 IMAD.IADD R180, R180, 0x1, -R2 ;  /* 0x00000001b4b49824 */ /* 0x000fe200078e0a02 */
[----:B------:R-:W-:Y:S01]  /*19680*/  IABS R219, R246 ;  /* 0x000000f600db7213 */ /* 0x000fe20000000000 */
[C---:B------:R-:W-:Y:S01]  /*19690*/  IMAD R211, R2.reuse, R18, R211 ;  /* 0x0000001202d37224 */ /* 0x040fe200078e02d3 */
[----:B------:R-:W-:Y:S01]  /*196a0*/  ISETP.GE.AND P1, PT, R247, RZ, PT ;  /* 0x000000fff700720c */ /* 0x000fe20003f26270 */
[----:B------:R-:W-:Y:S02]  /*196b0*/  VIADD R247, R3, 0x1d ;  /* 0x0000001d03f77836 */ /* 0x000fe40000000000 */
[----:B------:R-:W-:Y:S01]  /*196c0*/  @!P0 IMAD.MOV R157, RZ, RZ, -R157 ;  /* 0x000000ffff9d8224 */ /* 0x000fe200078e0a9d */
[----:B------:R-:W-:Y:S01]  /*196d0*/  ISETP.GT.U32.AND P0, PT, R2, R196, PT ;  /* 0x000000c40200720c */ /* 0x000fe20003f04070 */
[----:B------:R-:W-:Y:S01]  /*196e0*/  IMAD.HI.U32 R26, R4, R219, RZ ;  /* 0x000000db041a7227 */ /* 0x000fe200078e00ff */
[----:B------:R-:W-:-:S03]  /*196f0*/  IABS R230, R247 ;  /* 0x000000f700e67213 */ /* 0x000fc60000000000 */
[--C-:B------:R-:W-:Y:S01]  /*19700*/  @!P4 IMAD.IADD R188, R188, 0x1, -R2.reuse ;  /* 0x00000001bcbcc824 */ /* 0x100fe200078e0a02 */
[----:B------:R-:W-:Y:S01]  /*19710*/  ISETP.GT.U32.AND P4, PT, R2, R211, PT ;  /* 0x000000d30200720c */ /* 0x000fe20003f84070 */
[----:B------:R-:W-:Y:S02]  /*19720*/  @!P6 IMAD.IADD R204, R204, 0x1, -R2 ;  /* 0x00000001cccce824 */ /* 0x000fe400078e0a02 */
[----:B------:R-:W-:Y:S01]  /*19730*/  @!P5 IMAD.MOV R165, RZ, RZ, -R165 ;  /* 0x000000ffffa5d224 */ /* 0x000fe200078e0aa5 */
[----:B------:R-:W-:Y:S01]  /*19740*/  ISETP.GE.AND P5, PT, R238, RZ, PT ;  /* 0x000000ffee00720c */ /* 0x000fe20003fa6270 */
[----:B------:R-:W-:Y:S02]  /*19750*/  IMAD.MOV R18, RZ, RZ, -R26 ;  /* 0x000000ffff127224 */ /* 0x000fe400078e0a1a */
[----:B------:R-:W-:Y:S01]  /*19760*/  @!P3 IMAD.MOV R180, RZ, RZ, -R180 ;  /* 0x000000ffffb4b224 */ /* 0x000fe200078e0ab4 */
[----:B------:R-:W-:Y:S01]  /*19770*/  ISETP.GT.U32.AND P3, PT, R2, R204, PT ;  /* 0x000000cc0200720c */ /* 0x000fe20003f64070 */
[----:B------:R-:W-:-:S02]  /*19780*/  VIADD R238, R3, 0x1c ;  /* 0x0000001c03ee7836 */ /* 0x000fc40000000000 */
[----:B------:R-:W-:-:S03]  /*19790*/  IMAD.HI.U32 R26, R4, R230, RZ ;  /* 0x000000e6041a7227 */ /* 0x000fc600078e00ff */
[----:B------:R-:W-:Y:S01]  /*197a0*/  IABS R102, R238 ;  /* 0x000000ee00667213 */ /* 0x000fe20000000000 */
[----:B------:R-:W-:Y:S02]  /*197b0*/  IMAD R219, R2, R18, R219 ;  /* 0x0000001202db7224 */ /* 0x000fe400078e02db */
[----:B------:R-:W-:Y:S02]  /*197c0*/  IMAD.MOV R49, RZ, RZ, -R26 ;  /* 0x000000ffff317224 */ /* 0x000fe400078e0a1a */
[--C-:B------:R-:W-:Y:S01]  /*197d0*/  @!P0 IMAD.IADD R196, R196, 0x1, -R2.reuse ;  /* 0x00000001c4c48824 */ /* 0x100fe200078e0a02 */
[----:B------:R-:W-:Y:S01]  /*197e0*/  ISETP.GE.AND P0, PT, R215, RZ, PT ;  /* 0x000000ffd700720c */ /* 0x000fe20003f06270 */
[----:B------:R-:W-:Y:S01]  /*197f0*/  VIADD R215, R3, 0x1a ;  /* 0x0000001a03d77836 */ /* 0x000fe20000000000 */
[----:B------:R-:W-:Y:S01]  /*19800*/  ISETP.GT.U32.AND P6, PT, R2, R219, PT ;  /* 0x000000db0200720c */ /* 0x000fe20003fc4070 */
[----:B------:R-:W-:Y:S01]  /*19810*/  @!P4 IMAD.IADD R211, R211, 0x1, -R2 ;  /* 0x00000001d3d3c824 */ /* 0x000fe200078e0a02 */
[----:B------:R-:W-:Y:S01]  /*19820*/  ISETP.GE.AND P4, PT, R246, RZ, PT ;  /* 0x000000fff600720c */ /* 0x000fe20003f86270 */
[----:B------:R-:W-:Y:S01]  /*19830*/  IMAD R230, R2, R49, R230 ;  /* 0x0000003102e67224 */ /* 0x000fe200078e02e6 */
[----:B------:R-:W-:Y:S01]  /*19840*/  IABS R34, R215 ;  /* 0x000000d700227213 */ /* 0x000fe20000000000 */
[----:B------:R-:W-:-:S04]  /*19850*/  IMAD.HI.U32 R57, R4, R102, RZ ;  /* 0x0000006604397227 */ /* 0x000fc800078e00ff */
[----:B------:R-:W-:Y:S01]  /*19860*/  @!P2 IMAD.MOV R188, RZ, RZ, -R188 ;  /* 0x000000ffffbca224 */ /* 0x000fe200078e0abc */
[----:B------:R-:W-:Y:S01]  /*19870*/  ISETP.GT.U32.AND P2, PT, R2, R211, PT ;  /* 0x000000d30200720c */ /* 0x000fe20003f44070 */
[--C-:B------:R-:W-:Y:S01]  /*19880*/  @!P3 IMAD.IADD R204, R204, 0x1, -R2.reuse ;  /* 0x00000001ccccb824 */ /* 0x100fe200078e0a02 */
[C---:B------:R-:W-:Y:S01]  /*19890*/  ISETP.GT.U32.AND P3, PT, R2.reuse, R230, PT ;  /* 0x000000e60200720c */ /* 0x040fe20003f64070 */
[----:B------:R-:W-:Y:S02]  /*198a0*/  IMAD.MOV R26, RZ, RZ, -R57 ;  /* 0x000000ffff1a7224 */ /* 0x000fe400078e0a39 */
[----:B------:R-:W-:Y:S02]  /*198b0*/  @!P6 IMAD.IADD R219, R219, 0x1, -R2 ;  /* 0x00000001dbdbe824 */ /* 0x000fe400078e0a02 */
[----:B------:R-:W-:Y:S02]  /*198c0*/  IMAD R102, R2, R26, R102 ;  /* 0x0000001a02667224 */ /* 0x000fe400078e0266 */
[----:B------:R-:W-:Y:S01]  /*198d0*/  IMAD.HI.U32 R26, R4, R34, RZ ;  /* 0x00000022041a7227 */ /* 0x000fe200078e00ff */
[----:B------:R-:W-:-:S03]  /*198e0*/  ISETP.GT.U32.AND P6, PT, R2, R219, PT ;  /* 0x000000db0200720c */ /* 0x000fc60003fc4070 */
[----:B------:R-:W-:Y:S02]  /*198f0*/  IMAD.MOV R26, RZ, RZ, -R26 ;  /* 0x000000ffff1a7224 */ /* 0x000fe400078e0a1a */
[----:B------:R-:W-:Y:S02]  /*19900*/  VIADD R143, R3, 0x1b ;  /* 0x0000001b038f7836 */ /* 0x000fe40000000000 */
[----:B------:R-:W-:Y:S01]  /*19910*/  @!P2 IMAD.IADD R211, R211, 0x1, -R2 ;  /* 0x00000001d3d3a824 */ /* 0x000fe200078e0a02 */
[C---:B------:R-:W-:Y:S01]  /*19920*/  ISETP.GT.U32.AND P2, PT, R2.reuse, R102, PT ;  /* 0x000000660200720c */ /* 0x040fe20003f44070 */
[----:B------:R-:W-:Y:S01]  /*19930*/  IMAD R34, R2, R26, R34 ;  /* 0x0000001a02227224 */ /* 0x000fe200078e0222 */
[----:B------:R-:W-:Y:S01]  /*19940*/  IABS R18, R143 ;  /* 0x0000008f00127213 */ /* 0x000fe20000000000 */
[----:B------:R-:W-:Y:S02]  /*19950*/  @!P3 IMAD.IADD R230, R230, 0x1, -R2 ;  /* 0x00000001e6e6b824 */ /* 0x000fe400078e0a02 */
[----:B------:R-:W-:-:S02]  /*19960*/  VIADD R246, R3, 0x19 ;  /* 0x0000001903f67836 */ /* 0x000fc40000000000 */
[----:B------:R-:W-:Y:S01]  /*19970*/  @!P1 IMAD.MOV R204, RZ, RZ, -R204 ;  /* 0x000000ffffcc9224 */ /* 0x000fe200078e0acc */
[C---:B------:R-:W-:Y:S01]  /*19980*/  ISETP.GT.U32.AND P1, PT, R2.reuse, R230, PT ;  /* 0x000000e60200720c */ /* 0x040fe20003f24070 */
[----:B------:R-:W-:Y:S01]  /*19990*/  @!P0 IMAD.MOV R211, RZ, RZ, -R211 ;  /* 0x000000ffffd38224 */ /* 0x000fe200078e0ad3 */
[----:B------:R-:W-:Y:S01]  /*199a0*/  ISETP.GT.U32.AND P0, PT, R2, R34, PT ;  /* 0x000000220200720c */ /* 0x000fe20003f04070 */
[----:B------:R-:W-:Y:S01]  /*199b0*/  @!P5 IMAD.MOV R196, RZ, RZ, -R196 ;  /* 0x000000ffffc4d224 */ /* 0x000fe200078e0ac4 */
[----:B------:R-:W-:Y:S01]  /*199c0*/  ISETP.GE.AND P5, PT, R247, RZ, PT ;  /* 0x000000fff700720c */ /* 0x000fe20003fa6270 */
[----:B------:R-:W-:Y:S01]  /*199d0*/  VIADD R247, R3, 0x18 ;  /* 0x0000001803f77836 */ /* 0x000fe20000000000 */
[----:B------:R-:W-:Y:S01]  /*199e0*/  IABS R49, R246 ;  /* 0x000000f600317213 */ /* 0x000fe20000000000 */
[----:B------:R-:W-:-:S03]  /*199f0*/  IMAD.HI.U32 R57, R4, R18, RZ ;  /* 0x0000001204397227 */ /* 0x000fc600078e00ff */
[----:B------:R-:W-:Y:S01]  /*19a00*/  IABS R65, R247 ;  /* 0x000000f700417213 */ /* 0x000fe20000000000 */
[----:B------:R-:W-:Y:S01]  /*19a10*/  @!P6 IMAD.IADD R219, R219, 0x1, -R2 ;  /* 0x00000001dbdbe824 */ /* 0x000fe200078e0a02 */
[----:B------:R-:W-:Y:S01]  /*19a20*/  ISETP.GE.AND P6, PT, R238, RZ, PT ;  /* 0x000000ffee00720c */ /* 0x000fe20003fc6270 */
[----:B------:R-:W-:Y:S02]  /*19a30*/  IMAD.MOV R57, RZ, RZ, -R57 ;  /* 0x000000ffff397224 */ /* 0x000fe400078e0a39 */
[----:B------:R-:W-:Y:S02]  /*19a40*/  VIADD R238, R3, 0x17 ;  /* 0x0000001703ee7836 */ /* 0x000fe40000000000 */
[----:B------:R-:W-:-:S03]  /*19a50*/  IMAD.HI.U32 R26, R4, R49, RZ ;  /* 0x00000031041a7227 */ /* 0x000fc600078e00ff */
[----:B------:R-:W-:Y:S01]  /*19a60*/  IABS R80, R238 ;  /* 0x000000ee00507213 */ /* 0x000fe20000000000 */
[----:B------:R-:W-:Y:S02]  /*19a70*/  IMAD R18, R2, R57, R18 ;  /* 0x0000003902127224 */ /* 0x000fe400078e0212 */
[----:B------:R-:W-:Y:S02]  /*19a80*/  IMAD.MOV R26, RZ, RZ, -R26 ;  /* 0x000000ffff1a7224 */ /* 0x000fe400078e0a1a */
[--C-:B------:R-:W-:Y:S01]  /*19a90*/  @!P1 IMAD.IADD R230, R230, 0x1, -R2.reuse ;  /* 0x00000001e6e69824 */ /* 0x100fe200078e0a02 */
[----:B------:R-:W-:Y:S01]  /*19aa0*/  ISETP.GT.U32.AND P3, PT, R2, R18, PT ;  /* 0x000000120200720c */ /* 0x000fe20003f64070 */
[----:B------:R-:W-:Y:S01]  /*19ab0*/  @!P0 IMAD.IADD R34, R34, 0x1, -R2 ;  /* 0x0000000122228824 */ /* 0x000fe200078e0a02 */
[----:B------:R-:W-:Y:S01]  /*19ac0*/  ISETP.GE.AND P0, PT, R246, RZ, PT ;  /* 0x000000fff600720c */ /* 0x000fe20003f06270 */
[----:B------:R-:W-:-:S04]  /*19ad0*/  IMAD.HI.U32 R57, R4, R65, RZ ;  /* 0x0000004104397227 */ /* 0x000fc800078e00ff */
[C---:B------:R-:W-:Y:S02]  /*19ae0*/  IMAD R49, R2.reuse, R26, R49 ;  /* 0x0000001a02317224 */ /* 0x040fe400078e0231 */
[----:B------:R-:W-:Y:S01]  /*19af0*/  @!P5 IMAD.MOV R230, RZ, RZ, -R230 ;  /* 0x000000ffffe6d224 */ /* 0x000fe200078e0ae6 */
[C---:B------:R-:W-:Y:S01]  /*19b00*/  ISETP.GT.U32.AND P5, PT, R2.reuse, R34, PT ;  /* 0x000000220200720c */ /* 0x040fe20003fa4070 */
[----:B------:R-:W-:Y:S01]  /*19b10*/  IMAD.MOV R26, RZ, RZ, -R57 ;  /* 0x000000ffff1a7224 */ /* 0x000fe200078e0a39 */
[----:B------:R-:W-:Y:S01]  /*19b20*/  ISETP.GT.U32.AND P1, PT, R2, R49, PT ;  /* 0x000000310200720c */ /* 0x000fe20003f24070 */
[----:B------:R-:W-:-:S04]  /*19b30*/  IMAD.HI.U32 R57, R4, R80, RZ ;  /* 0x0000005004397227 */ /* 0x000fc800078e00ff */
[----:B------:R-:W-:Y:S02]  /*19b40*/  IMAD R65, R2, R26, R65 ;  /* 0x0000001a02417224 */ /* 0x000fe400078e0241 */
[----:B------:R-:W-:Y:S02]  /*19b50*/  IMAD.MOV R26, RZ, RZ, -R57 ;  /* 0x000000ffff1a7224 */ /* 0x000fe400078e0a39 */
[----:B------:R-:W-:Y:S02]  /*19b60*/  @!P2 IMAD.IADD R102, R102, 0x1, -R2 ;  /* 0x000000016666a824 */ /* 0x000fe400078e0a02 */
[----:B------:R-:W-:Y:S02]  /*19b70*/  IMAD R80, R2, R26, R80 ;  /* 0x0000001a02507224 */ /* 0x000fe400078e0250 */
[--C-:B------:R-:W-:Y:S01]  /*19b80*/  @!P5 IMAD.IADD R34, R34, 0x1, -R2.reuse ;  /* 0x000000012222d824 */ /* 0x100fe200078e0a02 */
[C---:B------:R-:W-:Y:S01]  /*19b90*/  ISETP.GT.U32.AND P2, PT, R2.reuse, R102, PT ;  /* 0x000000660200720c */ /* 0x040fe20003f44070 */
[----:B------:R-:W-:Y:S01]  /*19ba0*/  VIADD R246, R3, 0x16 ;  /* 0x0000001603f67836 */ /* 0x000fe20000000000 */
[----:B------:R-:W-:Y:S01]  /*19bb0*/  ISETP.GT.U32.AND P5, PT, R2, R80, PT ;  /* 0x000000500200720c */ /* 0x000fe20003fa4070 */
[----:B------:R-:W-:-:S02]  /*19bc0*/  @!P3 IMAD.IADD R18, R18, 0x1, -R2 ;  /* 0x000000011212b824 */ /* 0x000fc400078e0a02 */
[--C-:B------:R-:W-:Y:S01]  /*19bd0*/  @!P1 IMAD.IADD R49, R49, 0x1, -R2.reuse ;  /* 0x0000000131319824 */ /* 0x100fe200078e0a02 */
[----:B------:R-:W-:Y:S01]  /*19be0*/  IABS R94, R246 ;  /* 0x000000f6005e7213 */ /* 0x000fe20000000000 */
[----:B------:R-:W-:Y:S01]  /*19bf0*/  @!P4 IMAD.MOV R219, RZ, RZ, -R219 ;  /* 0x000000ffffdbc224 */ /* 0x000fe200078e0adb */
[----:B------:R-:W-:Y:S01]  /*19c00*/  ISETP.GT.U32.AND P3, PT, R2, R18, PT ;  /* 0x000000120200720c */ /* 0x000fe20003f64070 */
[----:B------:R-:W-:Y:S01]  /*19c10*/  IMAD.HI.U32 R114, R4, R154, RZ ;  /* 0x0000009a04727227 */ /* 0x000fe200078e00ff */
[----:B------:R-:W-:Y:S02]  /*19c20*/  ISETP.GT.U32.AND P1, PT, R2, R49, PT ;  /* 0x000000310200720c */ /* 0x000fe40003f24070 */
[----:B------:R-:W-:Y:S01]  /*19c30*/  ISETP.GE.AND P4, PT, R143, RZ, PT ;  /* 0x000000ff8f00720c */ /* 0x000fe20003f86270 */
[--C-:B------:R-:W-:Y:S01]  /*19c40*/  @!P2 IMAD.IADD R102, R102, 0x1, -R2.reuse ;  /* 0x000000016666a824 */ /* 0x100fe200078e0a02 */
[----:B------:R-:W-:Y:S01]  /*19c50*/  ISETP.GE.AND P2, PT, R215, RZ, PT ;  /* 0x000000ffd700720c */ /* 0x000fe20003f46270 */
[----:B------:R-:W-:Y:S01]  /*19c60*/  @!P5 IMAD.IADD R80, R80, 0x1, -R2 ;  /* 0x000000015050d824 */ /* 0x000fe200078e0a02 */
[----:B------:R-:W-:Y:S01]  /*19c70*/  IABS R215, R192 ;  /* 0x000000c000d77213 */ /* 0x000fe20000000000 */
[----:B------:R-:W-:-:S03]  /*19c80*/  IMAD.HI.U32 R26, R4, R94, RZ ;  /* 0x0000005e041a7227 */ /* 0x000fc600078e00ff */
[----:B------:R-:W-:Y:S01]  /*19c90*/  ISETP.GT.U32.AND P5, PT, R2, R80, PT ;  /* 0x000000500200720c */ /* 0x000fe20003fa4070 */
[----:B------:R-:W-:Y:S01]  /*19ca0*/  @!P6 IMAD.MOV R102, RZ, RZ, -R102 ;  /* 0x000000ffff66e224 */ /* 0x000fe200078e0a66 */
[----:B------:R-:W-:Y:S01]  /*19cb0*/  ISETP.GE.AND P6, PT, R247, RZ, PT ;  /* 0x000000fff700720c */ /* 0x000fe20003fc6270 */
[----:B------:R-:W-:Y:S02]  /*19cc0*/  VIADD R247, R3, 0x15 ;  /* 0x0000001503f77836 */ /* 0x000fe40000000000 */
[----:B------:R-:W-:Y:S02]  /*19cd0*/  IMAD.MOV R26, RZ, RZ, -R26 ;  /* 0x000000ffff1a7224 */ /* 0x000fe400078e0a1a */
[----:B------:R-:W-:Y:S01]  /*19ce0*/  @!P3 IMAD.IADD R18, R18, 0x1, -R2 ;  /* 0x000000011212b824 */ /* 0x000fe200078e0a02 */
[----:B------:R-:W-:Y:S01]  /*19cf0*/  IABS R108, R247 ;  /* 0x000000f7006c7213 */ /* 0x000fe20000000000 */
[C---:B------:R-:W-:Y:S01]  /*19d00*/  IMAD R94, R2.reuse, R26, R94 ;  /* 0x0000001a025e7224 */ /* 0x040fe200078e025e */
[----:B------:R-:W-:Y:S01]  /*19d10*/  ISETP.GT.U32.AND P3, PT, R2, R65, PT ;  /* 0x000000410200720c */ /* 0x000fe20003f64070 */
[--C-:B------:R-:W-:Y:S01]  /*19d20*/  @!P1 IMAD.IADD R49, R49, 0x1, -R2.reuse ;  /* 0x0000000131319824 */ /* 0x100fe200078e0a02 */
[----:B------:R-:W-:Y:S01]  /*19d30*/  ISETP.GE.AND P1, PT, R246, RZ, PT ;  /* 0x000000fff600720c */ /* 0x000fe20003f26270 */
[----:B------:R-:W-:Y:S01]  /*19d40*/  @!P5 IMAD.IADD R80, R80, 0x1, -R2 ;  /* 0x000000015050d824 */ /* 0x000fe200078e0a02 */
[----:B------:R-:W-:Y:S01]  /*19d50*/  ISETP.GT.U32.AND P5, PT, R2, R94, PT ;  /* 0x0000005e0200720c */ /* 0x000fe20003fa4070 */
[----:B------:R-:W-:-:S04]  /*19d60*/  IMAD.HI.U32 R57, R4, R108, RZ ;  /* 0x0000006c04397227 */ /* 0x000fc800078e00ff */
[----:B------:R-:W-:Y:S02]  /*19d70*/  IMAD.MOV R57, RZ, RZ, -R57 ;  /* 0x000000ffff397224 */ /* 0x000fe400078e0a39 */
[----:B------:R-:W-:Y:S02]  /*19d80*/  VIADD R246, R3, 0x13 ;  /* 0x0000001303f67836 */ /* 0x000fe40000000000 */
[----:B------:R-:W-:Y:S02]  /*19d90*/  IMAD R108, R2, R57, R108 ;  /* 0x00000039026c7224 */ /* 0x000fe400078e026c */
[--C-:B------:R-:W-:Y:S01]  /*19da0*/  @!P3 IMAD.IADD R65, R65, 0x1, -R2.reuse ;  /* 0x000000014141b824 */ /* 0x100fe200078e0a02 */
[----:B------:R-:W-:Y:S01]  /*19db0*/  IABS R131, R246 ;  /* 0x000000f600837213 */ /* 0x000fe20000000000 */
[----:B------:R-:W-:Y:S01]  /*19dc0*/  @!P5 IMAD.IADD R94, R94, 0x1, -R2 ;  /* 0x000000015e5ed824 */ /* 0x000fe200078e0a02 */
[----:B------:R-:W-:Y:S01]  /*19dd0*/  ISETP.GT.U32.AND P5, PT, R2, R108, PT ;  /* 0x0000006c0200720c */ /* 0x000fe20003fa4070 */
[----:B------:R-:W-:Y:S01]  /*19de0*/  @!P2 IMAD.MOV R34, RZ, RZ, -R34 ;  /* 0x000000ffff22a224 */ /* 0x000fe200078e0a22 */
[----:B------:R-:W-:Y:S01]  /*19df0*/  ISETP.GE.AND P3, PT, R238, RZ, PT ;  /* 0x000000ffee00720c */ /* 0x000fe20003f66270 */
[----:B------:R-:W-:Y:S01]  /*19e00*/  IMAD.HI.U32 R57, R4, R131, RZ ;  /* 0x0000008304397227 */ /* 0x000fe200078e00ff */
[----:B------:R-:W-:-:S02]  /*19e10*/  ISETP.GE.AND P2, PT, R247, RZ, PT ;  /* 0x000000fff700720c */ /* 0x000fc40003f46270 */
[----:B------:R-:W-:Y:S01]  /*19e20*/  IABS R238, R161 ;  /* 0x000000a100ee7213 */ /* 0x000fe20000000000 */
[----:B------:R-:W-:Y:S02]  /*19e30*/  VIADD R247, R3, 0x14 ;  /* 0x0000001403f77836 */ /* 0x000fe40000000000 */
[----:B------:R-:W-:Y:S01]  /*19e40*/  @!P4 IMAD.MOV R18, RZ, RZ, -R18 ;  /* 0x000000ffff12c224 */ /* 0x000fe200078e0a12 */
[----:B------:R-:W-:Y:S01]  /*19e50*/  ISETP.GT.U32.AND P4, PT, R2, R65, PT ;  /* 0x000000410200720c */ /* 0x000fe20003f84070 */
[----:B------:R-:W-:Y:S01]  /*19e60*/  IMAD.MOV R57, RZ, RZ, -R57 ;  /* 0x000000ffff397224 */ /* 0x000fe200078e0a39 */
[----:B------:R-:W-:Y:S01]  /*19e70*/  IABS R120, R247 ;  /* 0x000000f700787213 */ /* 0x000fe20000000000 */
[----:B------:R-:W-:Y:S02]  /*19e80*/  @!P5 IMAD.IADD R108, R108, 0x1, -R2 ;  /* 0x000000016c6cd824 */ /* 0x000fe400078e0a02 */
[----:B------:R-:W-:Y:S02]  /*19e90*/  IMAD.MOV R114, RZ, RZ, -R114 ;  /* 0x000000ffff727224 */ /* 0x000fe400078e0a72 */
[C---:B------:R-:W-:Y:S01]  /*19ea0*/  IMAD R131, R2.reuse, R57, R131 ;  /* 0x0000003902837224 */ /* 0x040fe200078e0283 */
[----:B------:R-:W-:Y:S01]  /*19eb0*/  ISETP.GT.U32.AND P5, PT, R2, R108, PT ;  /* 0x0000006c0200720c */ /* 0x000fe20003fa4070 */
[----:B------:R-:W-:-:S04]  /*19ec0*/  IMAD.HI.U32 R26, R4, R120, RZ ;  /* 0x00000078041a7227 */ /* 0x000fc800078e00ff */
[C---:B------:R-:W-:Y:S02]  /*19ed0*/  IMAD R154, R2.reuse, R114, R154 ;  /* 0x00000072029a7224 */ /* 0x040fe400078e029a */
[----:B------:R-:W-:Y:S01]  /*19ee0*/  @!P3 IMAD.MOV R80, RZ, RZ, -R80 ;  /* 0x000000ffff50b224 */ /* 0x000fe200078e0a50 */
[----:B------:R-:W-:Y:S01]  /*19ef0*/  ISETP.GT.U32.AND P3, PT, R2, R131, PT ;  /* 0x000000830200720c */ /* 0x000fe20003f64070 */
[----:B------:R-:W-:Y:S02]  /*19f00*/  IMAD.MOV R26, RZ, RZ, -R26 ;  /* 0x000000ffff1a7224 */ /* 0x000fe400078e0a1a */
[--C-:B------:R-:W-:Y:S01]  /*19f10*/  @!P4 IMAD.IADD R65, R65, 0x1, -R2.reuse ;  /* 0x000000014141c824 */ /* 0x100fe200078e0a02 */
[----:B------:R-:W-:Y:S01]  /*19f20*/  ISETP.GE.AND P4, PT, R247, RZ, PT ;  /* 0x000000fff700720c */ /* 0x000fe20003f86270 */
[----:B------:R-:W-:Y:S01]  /*19f30*/  @!P5 IMAD.IADD R108, R108, 0x1, -R2 ;  /* 0x000000016c6cd824 */ /* 0x000fe200078e0a02 */
[C---:B------:R-:W-:Y:S01]  /*19f40*/  ISETP.GT.U32.AND P5, PT, R2.reuse, R154, PT ;  /* 0x0000009a0200720c */ /* 0x040fe20003fa4070 */
[----:B------:R-:W-:-:S02]  /*19f50*/  IMAD R120, R2, R26, R120 ;  /* 0x0000001a02787224 */ /* 0x000fc400078e0278 */
[----:B------:R-:W-:Y:S02]  /*19f60*/  VIADD R247, R3, 0x12 ;  /* 0x0000001203f77836 */ /* 0x000fe40000000000 */
[----:B------:R-:W-:Y:S01]  /*19f70*/  @!P6 IMAD.MOV R65, RZ, RZ, -R65 ;  /* 0x000000ffff41e224 */ /* 0x000fe200078e0a41 */
[----:B------:R-:W-:Y:S01]  /*19f80*/  ISETP.GT.U32.AND P6, PT, R2, R120, PT ;  /* 0x000000780200720c */ /* 0x000fe20003fc4070 */
[----:B------:R-:W-:Y:S01]  /*19f90*/  @!P3 IMAD.IADD R131, R131, 0x1, -R2 ;  /* 0x000000018383b824 */ /* 0x000fe200078e0a02 */
[----:B------:R-:W-:Y:S01]  /*19fa0*/  IABS R143, R247 ;  /* 0x000000f7008f7213 */ /* 0x000fe20000000000 */
[----:B------:R-:W-:Y:S01]  /*19fb0*/  IMAD.MOV R137, RZ, RZ, -R137 ;  /* 0x000000ffff897224 */ /* 0x000fe200078e0a89 */
[----:B------:R-:W-:Y:S01]  /*19fc0*/  ISETP.GE.AND P3, PT, R246, RZ, PT ;  /* 0x000000fff600720c */ /* 0x000fe20003f66270 */
[----:B------:R-:W-:-:S04]  /*19fd0*/  IMAD.HI.U32 R57, R4, R200, RZ ;  /* 0x000000c804397227 */ /* 0x000fc800078e00ff */
[----:B------:R-:W-:Y:S01]  /*19fe0*/  @!P5 IMAD.IADD R154, R154, 0x1, -R2 ;  /* 0x000000019a9ad824 */ /* 0x000fe200078e0a02 */
[----:B------:R-:W-:Y:S01]  /*19ff0*/  ISETP.GT.U32.AND P5, PT, R2, R131, PT ;  /* 0x000000830200720c */ /* 0x000fe20003fa4070 */
[----:B------:R-:W-:-:S04]  /*1a000*/  IMAD.HI.U32 R88, R4, R143, RZ ;  /* 0x0000008f04587227 */ /* 0x000fc800078e00ff */
[----:B------:R-:W-:Y:S02]  /*1a010*/  IMAD R169, R2, R137, R169 ;  /* 0x0000008902a97224 */ /* 0x000fe400078e02a9 */
[----:B------:R-:W-:Y:S02]  /*1a020*/  IMAD.MOV R88, RZ, RZ, -R88 ;  /* 0x000000ffff587224 */ /* 0x000fe400078e0a58 */
[----:B------:R-:W-:-:S04]  /*1a030*/  IMAD.HI.U32 R26, R4, R184, RZ ;  /* 0x000000b8041a7227 */ /* 0x000fc800078e00ff */
[----:B------:R-:W-:Y:S02]  /*1a040*/  IMAD.MOV R57, RZ, RZ, -R57 ;  /* 0x000000ffff397224 */ /* 0x000fe400078e0a39 */
[----:B------:R-:W-:Y:S01]  /*1a050*/  @!P6 IMAD.IADD R120, R120, 0x1, -R2 ;  /* 0x000000017878e824 */ /* 0x000fe200078e0a02 */
[C---:B------:R-:W-:Y:S01]  /*1a060*/  ISETP.GT.U32.AND P6, PT, R2.reuse, R169, PT ;  /* 0x000000a90200720c */ /* 0x040fe20003fc4070 */
[C---:B------:R-:W-:Y:S02]  /*1a070*/  IMAD R143, R2.reuse, R88, R143 ;  /* 0x00000058028f7224 */ /* 0x040fe400078e028f */
[----:B------:R-:W-:Y:S01]  /*1a080*/  @!P0 IMAD.MOV R49, RZ, RZ, -R49 ;  /* 0x000000ffff318224 */ /* 0x000fe200078e0a31 */
[C---:B------:R-:W-:Y:S01]  /*1a090*/  ISETP.GT.U32.AND P0, PT, R2.reuse, R94, PT ;  /* 0x0000005e0200720c */ /* 0x040fe20003f04070 */
[----:B------:R-:W-:Y:S02]  /*1a0a0*/  IMAD.MOV R26, RZ, RZ, -R26 ;  /* 0x000000ffff1a7224 */ /* 0x000fe400078e0a1a */
[----:B------:R-:W-:-:S02]  /*1a0b0*/  IMAD R200, R2, R57, R200 ;  /* 0x0000003902c87224 */ /* 0x000fc400078e02c8 */
[----:B------:R-:W-:-:S04]  /*1a0c0*/  IMAD.HI.U32 R88, R4, R215, RZ ;  /* 0x000000d704587227 */ /* 0x000fc800078e00ff */
[C---:B------:R-:W-:Y:S02]  /*1a0d0*/  IMAD R184, R2.reuse, R26, R184 ;  /* 0x0000001a02b87224 */ /* 0x040fe400078e02b8 */
[----:B------:R-:W-:Y:S01]  /*1a0e0*/  @!P5 IMAD.IADD R131, R131, 0x1, -R2 ;  /* 0x000000018383d824 */ /* 0x000fe200078e0a02 */
[----:B------:R-:W-:Y:S01]  /*1a0f0*/  ISETP.GT.U32.AND P5, PT, R2, R200, PT ;  /* 0x000000c80200720c */ /* 0x000fe20003fa4070 */
[----:B------:R-:W-:Y:S02]  /*1a100*/  IMAD.MOV R26, RZ, RZ, -R88 ;  /* 0x000000ffff1a7224 */ /* 0x000fe400078e0a58 */
[----:B------:R-:W-:-:S04]  /*1a110*/  IMAD.HI.U32 R57, R4, R238, RZ ;  /* 0x000000ee04397227 */ /* 0x000fc800078e00ff */
[----:B------:R-:W-:Y:S02]  /*1a120*/  VIADD R246, R3, 0xb ;  /* 0x0000000b03f67836 */ /* 0x000fe40000000000 */
[C---:B------:R-:W-:Y:S02]  /*1a130*/  IMAD R215, R2.reuse, R26, R215 ;  /* 0x0000001a02d77224 */ /* 0x040fe400078e02d7 */
[--C-:B------:R-:W-:Y:S01]  /*1a140*/  @!P6 IMAD.IADD R169, R169, 0x1, -R2.reuse ;  /* 0x00000001a9a9e824 */ /* 0x100fe200078e0a02 */
[----:B------:R-:W-:Y:S01]  /*1a150*/  ISETP.GT.U32.AND P6, PT, R2, R154, PT ;  /* 0x0000009a0200720c */ /* 0x000fe20003fc4070 */
[----:B------:R-:W-:Y:S01]  /*1a160*/  IMAD.MOV R26, RZ, RZ, -R57 ;  /* 0x000000ffff1a7224 */ /* 0x000fe200078e0a39 */
[----:B------:R-:W-:Y:S01]  /*1a170*/  IABS R57, R246 ;  /* 0x000000f600397213 */ /* 0x000fe20000000000 */
[----:B------:R-:W-:Y:S01]  /*1a180*/  @!P0 IMAD.IADD R94, R94, 0x1, -R2 ;  /* 0x000000015e5e8824 */ /* 0x000fe200078e0a02 */
[C---:B------:R-:W-:Y:S01]  /*1a190*/  ISETP.GT.U32.AND P0, PT, R2.reuse, R143, PT ;  /* 0x0000008f0200720c */ /* 0x040fe20003f04070 */
[----:B------:R-:W-:Y:S01]  /*1a1a0*/  @!P2 IMAD.MOV R108, RZ, RZ, -R108 ;  /* 0x000000ffff6ca224 */ /* 0x000fe200078e0a6c */
[C---:B------:R-:W-:Y:S01]  /*1a1b0*/  ISETP.GT.U32.AND P2, PT, R2.reuse, R169, PT ;  /* 0x000000a90200720c */ /* 0x040fe20003f44070 */
[----:B------:R-:W-:-:S02]  /*1a1c0*/  IMAD R238, R2, R26, R238 ;  /* 0x0000001a02ee7224 */ /* 0x000fc400078e02ee */
[----:B------:R-:W-:Y:S02]  /*1a1d0*/  IMAD.MOV.U32 R26, RZ, RZ, R57 ;  /* 0x000000ffff1a7224 */ /* 0x000fe400078e0039 */
[----:B------:R-:W-:Y:S01]  /*1a1e0*/  @!P5 IMAD.IADD R200, R200, 0x1, -R2 ;  /* 0x00000001c8c8d824 */ /* 0x000fe200078e0a02 */
[----:B------:R-:W-:Y:S01]  /*1a1f0*/  ISETP.GE.AND P5, PT, R248, RZ, PT ;  /* 0x000000fff800720c */ /* 0x000fe20003fa6270 */
[----:B------:R-:W-:Y:S01]  /*1a200*/  IMAD.HI.U32 R88, R4, R26, RZ ;  /* 0x0000001a04587227 */ /* 0x000fe200078e00ff */
[----:B------:R-:W-:-:S03]  /*1a210*/  IABS R248, R3 ;  /* 0x0000000300f87213 */ /* 0x000fc60000000000 */
[----:B------:R-:W-:Y:S02]  /*1a220*/  IMAD.MOV R88, RZ, RZ, -R88 ;  /* 0x000000ffff587224 */ /* 0x000fe400078e0a58 */
[--C-:B------:R-:W-:Y:S01]  /*1a230*/  @!P6 IMAD.IADD R154, R154, 0x1, -R2.reuse ;  /* 0x000000019a9ae824 */ /* 0x100fe200078e0a02 */
[----:B------:R-:W-:Y:S01]  /*1a240*/  ISETP.GE.AND P6, PT, R247, RZ, PT ;  /* 0x000000fff700720c */ /* 0x000fe20003fc6270 */
[--C-:B------:R-:W-:Y:S01]  /*1a250*/  @!P0 IMAD.IADD R143, R143, 0x1, -R2.reuse ;  /* 0x000000018f8f8824 */ /* 0x100fe200078e0a02 */
[C---:B------:R-:W-:Y:S01]  /*1a260*/  ISETP.GT.U32.AND P0, PT, R2.reuse, R120, PT ;  /* 0x000000780200720c */ /* 0x040fe20003f04070 */
[----:B------:R-:W-:Y:S01]  /*1a270*/  @!P2 IMAD.IADD R169, R169, 0x1, -R2 ;  /* 0x00000001a9a9a824 */ /* 0x000fe200078e0a02 */
[C---:B------:R-:W-:Y:S01]  /*1a280*/  ISETP.GT.U32.AND P2, PT, R2.reuse, R238, PT ;  /* 0x000000ee0200720c */ /* 0x040fe20003f44070 */
[----:B------:R-:W-:Y:S02]  /*1a290*/  VIADD R247, R3, 0xa ;  /* 0x0000000a03f77836 */ /* 0x000fe40000000000 */
[----:B------:R-:W-:-:S02]  /*1a2a0*/  IMAD R26, R2, R88, R26 ;  /* 0x00000058021a7224 */ /* 0x000fc400078e021a */
[----:B------:R-:W-:Y:S01]  /*1a2b0*/  @!P1 IMAD.MOV R94, RZ, RZ, -R94 ;  /* 0x000000ffff5e9224 */ /* 0x000fe200078e0a5e */
[C---:B------:R-:W-:Y:S01]  /*1a2c0*/  ISETP.GT.U32.AND P1, PT, R2.reuse, R143, PT ;  /* 0x0000008f0200720c */ /* 0x040fe20003f24070 */
[----:B------:R-:W-:Y:S01]  /*1a2d0*/  @!P5 IMAD.MOV R169, RZ, RZ, -R169 ;  /* 0x000000ffffa9d224 */ /* 0x000fe200078e0aa9 */
[----:B------:R-:W-:Y:S01]  /*1a2e0*/  IABS R57, R247 ;  /* 0x000000f700397213 */ /* 0x000fe20000000000 */
[----:B------:R-:W-:Y:S01]  /*1a2f0*/  @!P3 IMAD.MOV R131, RZ, RZ, -R131 ;  /* 0x000000ffff83b224 */ /* 0x000fe200078e0a83 */
[C---:B------:R-:W-:Y:S01]  /*1a300*/  ISETP.GT.U32.AND P5, PT, R2.reuse, R26, PT ;  /* 0x0000001a0200720c */ /* 0x040fe20003fa4070 */
[----:B------:R-:W-:Y:S01]  /*1a310*/  VIADD R223, R3, 0x9 ;  /* 0x0000000903df7836 */ /* 0x000fe20000000000 */
[----:B------:R-:W-:Y:S01]  /*1a320*/  ISETP.GT.U32.AND P3, PT, R2, R200, PT ;  /* 0x000000c80200720c */ /* 0x000fe20003f64070 */
[----:B------:R-:W-:-:S04]  /*1a330*/  IMAD.HI.U32 R88, R4, R57, RZ ;  /* 0x0000003904587227 */ /* 0x000fc800078e00ff */
[----:B------:R-:W-:Y:S02]  /*1a340*/  IMAD.MOV R88, RZ, RZ, -R88 ;  /* 0x000000ffff587224 */ /* 0x000fe400078e0a58 */
[--C-:B------:R-:W-:Y:S01]  /*1a350*/  @!P1 IMAD.IADD R143, R143, 0x1, -R2.reuse ;  /* 0x000000018f8f9824 */ /* 0x100fe200078e0a02 */
[----:B------:R-:W-:Y:S01]  /*1a360*/  ISETP.GT.U32.AND P1, PT, R2, R215, PT ;  /* 0x000000d70200720c */ /* 0x000fe20003f24070 */
[--C-:B------:R-:W-:Y:S02]  /*1a370*/  @!P2 IMAD.IADD R238, R238, 0x1, -R2.reuse ;  /* 0x00000001eeeea824 */ /* 0x100fe400078e0a02 */
[----:B------:R-:W-:Y:S01]  /*1a380*/  IMAD R57, R2, R88, R57 ;  /* 0x0000005802397224 */ /* 0x000fe200078e0239 */
[----:B------:R-:W-:Y:S01]  /*1a390*/  IABS R88, R223 ;  /* 0x000000df00587213 */ /* 0x000fe20000000000 */
[--C-:B------:R-:W-:Y:S02]  /*1a3a0*/  @!P5 IMAD.IADD R26, R26, 0x1, -R2.reuse ;  /* 0x000000011a1ad824 */ /* 0x100fe400078e0a02 */
[----:B------:R-:W-:Y:S01]  /*1a3b0*/  @!P6 IMAD.MOV R143, RZ, RZ, -R143 ;  /* 0x000000ffff8fe224 */ /* 0x000fe200078e0a8f */
[----:B------:R-:W-:Y:S01]  /*1a3c0*/  ISETP.GT.U32.AND P6, PT, R2, R238, PT ;  /* 0x000000ee0200720c */ /* 0x000fe20003fc4070 */
[----:B------:R-:W-:Y:S01]  /*1a3d0*/  @!P3 IMAD.IADD R200, R200, 0x1, -R2 ;  /* 0x00000001c8c8b824 */ /* 0x000fe200078e0a02 */
[----:B------:R-:W-:Y:S01]  /*1a3e0*/  ISETP.GE.AND P3, PT, R161, RZ, PT ;  /* 0x000000ffa100720c */ /* 0x000fe20003f66270 */
[----:B------:R-:W-:Y:S01]  /*1a3f0*/  IMAD.HI.U32 R161, R4, R88, RZ ;  /* 0x0000005804a17227 */ /* 0x000fe200078e00ff */
[----:B------:R-:W-:-:S03]  /*1a400*/  ISETP.GT.U32.AND P5, PT, R2, R26, PT ;  /* 0x0000001a0200720c */ /* 0x000fc60003fa4070 */
        /* <DEDUP_REMOVED lines=12> */
[----:B------:R-:W-:Y:S01]  /*1a4d0*/  @!P1 IMAD.IADD R215, R215, 0x1, -R2 ;  /* 0x00000001d7d79824 */ /* 0x000fe200078e0a02 */
[----:B------:R-:W-:Y:S01]  /*1a4e0*/  ISETP.GE.AND P1, PT, R251, RZ, PT ;  /* 0x000000fffb00720c */ /* 0x000fe20003f26270 */
[C---:B------:R-:W-:Y:S02]  /*1a4f0*/  IMAD R137, R2.reuse, R246, R137 ;  /* 0x000000f602897224 */ /* 0x040fe400078e0289 */
[----:B------:R-:W-:Y:S01]  /*1a500*/  @!P4 IMAD.MOV R120, RZ, RZ, -R120 ;  /* 0x000000ffff78c224 */ /* 0x000fe200078e0a78 */
[----:B------:R-:W-:Y:S01]  /*1a510*/  ISETP.GT.U32.AND P4, PT, R2, R215, PT ;  /* 0x000000d70200720c */ /* 0x000fe20003f84070 */
[--C-:B------:R-:W-:Y:S01]  /*1a520*/  @!P5 IMAD.IADD R88, R88, 0x1, -R2.reuse ;  /* 0x000000015858d824 */ /* 0x100fe200078e0a02 */
[----:B------:R-:W-:Y:S01]  /*1a530*/  ISETP.GT.U32.AND P5, PT, R2, R137, PT ;  /* 0x000000890200720c */ /* 0x000fe20003fa4070 */
[----:B------:R-:W-:Y:S01]  /*1a540*/  @!P0 IMAD.IADD R184, R184, 0x1, -R2 ;  /* 0x00000001b8b88824 */ /* 0x000fe200078e0a02 */
[----:B------:R-:W-:Y:S01]  /*1a550*/  ISETP.GE.AND P0, PT, R252, RZ, PT ;  /* 0x000000fffc00720c */ /* 0x000fe20003f06270 */
[----:B------:R-:W-:-:S02]  /*1a560*/  VIADD R235, R3, 0x8 ;  /* 0x0000000803eb7836 */ /* 0x000fc40000000000 */
[C---:B------:R-:W-:Y:S01]  /*1a570*/  VIADD R233, R3.reuse, 0x6 ;  /* 0x0000000603e97836 */ /* 0x040fe20000000000 */
[C---:B------:R-:W-:Y:S01]  /*1a580*/  ISETP.GT.U32.AND P2, PT, R2.reuse, R184, PT ;  /* 0x000000b80200720c */ /* 0x040fe20003f44070 */
[C---:B------:R-:W-:Y:S01]  /*1a590*/  VIADD R231, R3.reuse, 0x5 ;  /* 0x0000000503e77836 */ /* 0x040fe20000000000 */
[----:B------:R-:W-:Y:S01]  /*1a5a0*/  IABS R114, R235 ;  /* 0x000000eb00727213 */ /* 0x000fe20000000000 */
[----:B------:R-:W-:Y:S01]  /*1a5b0*/  VIADD R252, R3, 0x3 ;  /* 0x0000000303fc7836 */ /* 0x000fe20000000000 */
[----:B------:R-:W-:Y:S01]  /*1a5c0*/  IABS R161, R233 ;  /* 0x000000e900a17213 */ /* 0x000fe20000000000 */
[--C-:B------:R-:W-:Y:S01]  /*1a5d0*/  @!P4 IMAD.IADD R215, R215, 0x1, -R2.reuse ;  /* 0x00000001d7d7c824 */ /* 0x100fe200078e0a02 */
[----:B------:R-:W-:Y:S01]  /*1a5e0*/  ISETP.GT.U32.AND P4, PT, R2, R57, PT ;  /* 0x000000390200720c */ /* 0x000fe20003f84070 */
[----:B------:R-:W-:Y:S01]  /*1a5f0*/  @!P5 IMAD.IADD R137, R137, 0x1, -R2 ;  /* 0x000000018989d824 */ /* 0x000fe200078e0a02 */
[----:B------:R-:W-:Y:S01]  /*1a600*/  ISETP.GE.AND P5, PT, R223, RZ, PT ;  /* 0x000000ffdf00720c */ /* 0x000fe20003fa6270 */
[----:B------:R-:W-:Y:S01]  /*1a610*/  IMAD.HI.U32 R246, R4, R161, RZ ;  /* 0x000000a104f67227 */ /* 0x000fe200078e00ff */
[----:B------:R-:W2:Y:S01]  /*1a620*/  LDL R223, [R1+0x1f80] ;  /* 0x001f800001df7983 */ /* 0x000ea20000100800 */
[----:B------:R-:W-:-:S02]  /*1a630*/  IABS R251, R252 ;  /* 0x000000fc00fb7213 */ /* 0x000fc40000000000 */
[----:B------:R-:W-:Y:S01]  /*1a640*/  @!P2 IMAD.IADD R184, R184, 0x1, -R2 ;  /* 0x00000001b8b8a824 */ /* 0x000fe200078e0a02 */
[----:B------:R-:W-:Y:S01]  /*1a650*/  ISETP.GE.AND P2, PT, R192, RZ, PT ;  /* 0x000000ffc000720c */ /* 0x000fe20003f46270 */
[----:B------:R-:W-:-:S04]  /*1a660*/  IMAD.HI.U32 R192, R4, R114, RZ ;  /* 0x0000007204c07227 */ /* 0x000fc800078e00ff */
[----:B------:R-:W-:Y:S02]  /*1a670*/  @!P4 IMAD.IADD R57, R57, 0x1, -R2 ;  /* 0x000000013939c824 */ /* 0x000fe400078e0a02 */
[----:B------:R-:W-:Y:S02]  /*1a680*/  IMAD.MOV R192, RZ, RZ, -R192 ;  /* 0x000000ffffc07224 */ /* 0x000fe400078e0ac0 */
[----:B------:R-:W-:Y:S01]  /*1a690*/  IMAD.MOV R246, RZ, RZ, -R246 ;  /* 0x000000fffff67224 */ /* 0x000fe200078e0af6 */
[C---:B------:R-:W-:Y:S01]  /*1a6a0*/  ISETP.GT.U32.AND P4, PT, R2.reuse, R57, PT ;  /* 0x000000390200720c */ /* 0x040fe20003f84070 */
[C---:B------:R-:W-:Y:S01]  /*1a6b0*/  IMAD R114, R2.reuse, R192, R114 ;  /* 0x000000c002727224 */ /* 0x040fe200078e0272 */
[----:B------:R-:W-:Y:S01]  /*1a6c0*/  IABS R192, R231 ;  /* 0x000000e700c07213 */ /* 0x000fe20000000000 */
[----:B------:R-:W-:Y:S02]  /*1a6d0*/  IMAD R161, R2, R246, R161 ;  /* 0x000000f602a17224 */ /* 0x000fe400078e02a1 */
[----:B------:R-:W-:-:S02]  /*1a6e0*/  VIADD R229, R3, 0x4 ;  /* 0x0000000403e57836 */ /* 0x000fc40000000000 */
[----:B------:R-:W-:-:S04]  /*1a6f0*/  IMAD.HI.U32 R246, R4, R192, RZ ;  /* 0x000000c004f67227 */ /* 0x000fc800078e00ff */
[----:B-1----:R-:W-:-:S04]  /*1a700*/  IMAD.HI.U32 R0, R4, R251, RZ ;  /* 0x000000fb04007227 */ /* 0x002fc800078e00ff */
[----:B------:R-:W-:Y:S01]  /*1a710*/  @!P4 IMAD.IADD R57, R57, 0x1, -R2 ;  /* 0x000000013939c824 */ /* 0x000fe200078e0a02 */
[----:B------:R-:W-:Y:S01]  /*1a720*/  ISETP.GT.U32.AND P4, PT, R2, R114, PT ;  /* 0x000000720200720c */ /* 0x000fe20003f84070 */
[----:B------:R-:W-:Y:S01]  /*1a730*/  @!P0 IMAD.MOV R154, RZ, RZ, -R154 ;  /* 0x000000ffff9a8224 */ /* 0x000fe200078e0a9a */
[----:B------:R-:W-:Y:S01]  /*1a740*/  ISETP.GE.AND P0, PT, R250, RZ, PT ;  /* 0x000000fffa00720c */ /* 0x000fe20003f06270 */
[----:B------:R-:W-:Y:S01]  /*1a750*/  IMAD.MOV R246, RZ, RZ, -R246 ;  /* 0x000000fffff67224 */ /* 0x000fe200078e0af6 */
[----:B------:R-:W-:Y:S01]  /*1a760*/  IABS R250, R229 ;  /* 0x000000e500fa7213 */ /* 0x000fe20000000000 */
[----:B------:R-:W-:Y:S02]  /*1a770*/  IMAD.MOV R6, RZ, RZ, -R0 ;  /* 0x000000ffff067224 */ /* 0x000fe400078e0a00 */
[----:B------:R-:W-:-:S04]  /*1a780*/  IMAD.HI.U32 R0, R4, R248, RZ ;  /* 0x000000f804007227 */ /* 0x000fc800078e00ff */
[----:B------:R-:W-:Y:S01]  /*1a790*/  @!P1 IMAD.MOV R184, RZ, RZ, -R184 ;  /* 0x000000ffffb89224 */ /* 0x000fe200078e0ab8 */
[----:B------:R-:W-:Y:S01]  /*1a7a0*/  ISETP.GE.AND P1, PT, R247, RZ, PT ;  /* 0x000000fff700720c */ /* 0x000fe20003f26270 */
[----:B------:R-:W-:Y:S01]  /*1a7b0*/  @!P4 IMAD.IADD R114, R114, 0x1, -R2 ;  /* 0x000000017272c824 */ /* 0x000fe200078e0a02 */
[C---:B------:R-:W-:Y:S01]  /*1a7c0*/  ISETP.GT.U32.AND P4, PT, R2.reuse, R161, PT ;  /* 0x000000a10200720c */ /* 0x040fe20003f84070 */
[----:B------:R-:W-:Y:S02]  /*1a7d0*/  IMAD R192, R2, R246, R192 ;  /* 0x000000f602c07224 */ /* 0x000fe400078e02c0 */
[----:B------:R-:W-:Y:S02]  /*1a7e0*/  IMAD.MOV R246, RZ, RZ, -R0 ;  /* 0x000000fffff67224 */ /* 0x000fe400078e0a00 */
[----:B------:R-:W-:Y:S02]  /*1a7f0*/  VIADD R225, R3, 0x2 ;  /* 0x0000000203e17836 */ /* 0x000fe40000000000 */
[----:B------:R-:W-:-:S04]  /*1a800*/  IMAD.HI.U32 R247, R4, R250, RZ ;  /* 0x000000fa04f77227 */ /* 0x000fc800078e00ff */
[C---:B------:R-:W-:Y:S02]  /*1a810*/  IMAD R251, R2.reuse, R6, R251 ;  /* 0x0000000602fb7224 */ /* 0x040fe400078e02fb */
[----:B------:R-:W-:Y:S02]  /*1a820*/  @!P4 IMAD.IADD R161, R161, 0x1, -R2 ;  /* 0x00000001a1a1c824 */ /* 0x000fe400078e0a02 */
[C---:B------:R-:W-:Y:S02]  /*1a830*/  IMAD R248, R2.reuse, R246, R248 ;  /* 0x000000f602f87224 */ /* 0x040fe400078e02f8 */
[----:B------:R-:W-:Y:S01]  /*1a840*/  IMAD.MOV R247, RZ, RZ, -R247 ;  /* 0x000000fffff77224 */ /* 0x000fe200078e0af7 */
[C---:B------:R-:W-:Y:S02]  /*1a850*/  ISETP.GT.U32.AND P4, PT, R2.reuse, R161, PT ;  /* 0x000000a10200720c */ /* 0x040fe40003f84070 */
[----:B------:R-:W-:Y:S01]  /*1a860*/  IABS R246, R225 ;  /* 0x000000e100f67213 */ /* 0x000fe20000000000 */
[----:B------:R-:W-:-:S10]  /*1a870*/  IMAD R250, R2, R247, R250 ;  /* 0x000000f702fa7224 */ /* 0x000fd400078e02fa */
[----:B------:R-:W-:Y:S01]  /*1a880*/  @!P4 IMAD.IADD R161, R161, 0x1, -R2 ;  /* 0x00000001a1a1c824 */ /* 0x000fe200078e0a02 */
[----:B------:R-:W-:Y:S01]  /*1a890*/  ISETP.GE.AND P4, PT, R227, RZ, PT ;  /* 0x000000ffe300720c */ /* 0x000fe20003f86270 */
[----:B------:R-:W-:Y:S02]  /*1a8a0*/  VIADD R227, R3, 0x1 ;  /* 0x0000000103e37836 */ /* 0x000fe40000000000 */
[----:B------:R-:W-:-:S03]  /*1a8b0*/  IMAD.HI.U32 R247, R4, R246, RZ ;  /* 0x000000f604f77227 */ /* 0x000fc600078e00ff */
[----:B------:R-:W-:Y:S01]  /*1a8c0*/  IABS R8, R227 ;  /* 0x000000e300087213 */ /* 0x000fe20000000000 */
[----:B------:R-:W-:-:S04]  /*1a8d0*/  IMAD.MOV R6, RZ, RZ, -R247 ;  /* 0x000000ffff067224 */ /* 0x000fc800078e0af7 */
[----:B------:R-:W-:Y:S02]  /*1a8e0*/  IMAD.MOV.U32 R247, RZ, RZ, R8 ;  /* 0x000000fffff77224 */ /* 0x000fe400078e0008 */
[----:B--2---:R-:W-:Y:S01]  /*1a8f0*/  VIADD R0, R223, 0x20000 ;  /* 0x00020000df007836 */ /* 0x004fe20000000000 */
[----:B------:R-:W-:Y:S02]  /*1a900*/  SHF.R.U32.HI R8, RZ, 0x4, R223 ;  /* 0x00000004ff087819 */ /* 0x000fe400000116df */
[----:B------:R-:W2:Y:S01]  /*1a910*/  LDL.LU R223, [R1+0x510] ;  /* 0x0005100001df7983 */ /* 0x000ea20000300800 */
[----:B------:R-:W-:Y:S01]  /*1a920*/  @!P3 IMAD.MOV R238, RZ, RZ, -R238 ;  /* 0x000000ffffeeb224 */ /* 0x000fe200078e0aee */
[C---:B------:R-:W-:Y:S01]  /*1a930*/  ISETP.GT.U32.AND P3, PT, R2.reuse, R137, PT ;  /* 0x000000890200720c */ /* 0x040fe20003f64070 */
[----:B------:R-:W-:Y:S01]  /*1a940*/  @!P2 IMAD.MOV R215, RZ, RZ, -R215 ;  /* 0x000000ffffd7a224 */ /* 0x000fe200078e0ad7 */
[C---:B------:R-:W-:Y:S01]  /*1a950*/  ISETP.GT.U32.AND P2, PT, R2.reuse, R114, PT ;  /* 0x000000720200720c */ /* 0x040fe20003f44070 */
[----:B------:R-:W-:Y:S01]  /*1a960*/  @!P0 IMAD.MOV R200, RZ, RZ, -R200 ;  /* 0x000000ffffc88224 */ /* 0x000fe200078e0ac8 */
[----:B------:R-:W-:-:S09]  /*1a970*/  ISETP.GT.U32.AND P0, PT, R2, R88, PT ;  /* 0x000000580200720c */ /* 0x000fd20003f04070 */
[--C-:B------:R-:W-:Y:S01]  /*1a980*/  @!P3 IMAD.IADD R137, R137, 0x1, -R2.reuse ;  /* 0x000000018989b824 */ /* 0x100fe200078e0a02 */
[----:B------:R-:W-:Y:S01]  /*1a990*/  ISETP.GT.U32.AND P3, PT, R2, R248, PT ;  /* 0x000000f80200720c */ /* 0x000fe20003f64070 */
[--C-:B------:R-:W-:Y:S01]  /*1a9a0*/  @!P2 IMAD.IADD R114, R114, 0x1, -R2.reuse ;  /* 0x000000017272a824 */ /* 0x100fe200078e0a02 */
[----:B------:R-:W-:Y:S01]  /*1a9b0*/  ISETP.GT.U32.AND P2, PT, R2, R251, PT ;  /* 0x000000fb0200720c */ /* 0x000fe20003f44070 */
[----:B------:R-:W-:-:S04]  /*1a9c0*/  @!P0 IMAD.IADD R88, R88, 0x1, -R2 ;  /* 0x0000000158588824 */ /* 0x000fc800078e0a02 */
[----:B------:R-:W-:-:S06]  /*1a9d0*/  @!P5 IMAD.MOV R88, RZ, RZ, -R88 ;  /* 0x000000ffff58d224 */ /* 0x000fcc00078e0a58 */
[--C-:B------:R-:W-:Y:S02]  /*1a9e0*/  @!P3 IMAD.IADD R248, R248, 0x1, -R2.reuse ;  /* 0x00000001f8f8b824 */ /* 0x100fe400078e0a02 */
[----:B------:R-:W-:-:S03]  /*1a9f0*/  @!P2 IMAD.IADD R251, R251, 0x1, -R2 ;  /* 0x00000001fbfba824 */ /* 0x000fc600078e0a02 */
[----:B------:R-:W-:Y:S01]  /*1aa00*/  ISETP.GT.U32.AND P5, PT, R2, R248, PT ;  /* 0x000000f80200720c */ /* 0x000fe20003fa4070 */
[----:B------:R-:W-:Y:S01]  /*1aa10*/  IMAD.HI.U32 R4, R4, R247, RZ ;  /* 0x000000f704047227 */ /* 0x000fe200078e00ff */
[----:B------:R-:W-:Y:S02]  /*1aa20*/  ISETP.GT.U32.AND P3, PT, R2, R251, PT ;  /* 0x000000fb0200720c */ /* 0x000fe40003f64070 */
[----:B------:R-:W-:Y:S01]  /*1aa30*/  SHF.R.U32.HI R0, RZ, 0x4, R0 ;  /* 0x00000004ff007819 */ /* 0x000fe20000011600 */
[----:B------:R-:W-:-:S03]  /*1aa40*/  IMAD.MOV R4, RZ, RZ, -R4 ;  /* 0x000000ffff047224 */ /* 0x000fc600078e0a04 */
[----:B------:R-:W-:Y:S01]  /*1aa50*/  SGXT.U32 R17, R0, 0xe ;  /* 0x0000000e0011781a */ /* 0x000fe20000000000 */
[----:B------:R-:W-:Y:S02]  /*1aa60*/  IMAD R246, R2, R6, R246 ;  /* 0x0000000602f67224 */ /* 0x000fe400078e02f6 */
[----:B------:R-:W-:Y:S02]  /*1aa70*/  IMAD.MOV.U32 R6, RZ, RZ, RZ ;  /* 0x000000ffff067224 */ /* 0x000fe400078e00ff */
[----:B------:R-:W-:Y:S01]  /*1aa80*/  @!P5 IMAD.IADD R248, R248, 0x1, -R2 ;  /* 0x00000001f8f8d824 */ /* 0x000fe200078e0a02 */
[----:B------:R-:W-:Y:S01]  /*1aa90*/  IADD3 R13, P5, R17, 0x80, RZ ;  /* 0x00000080110d7810 */ /* 0x000fe20007fbe0ff */
[----:B------:R-:W-:Y:S02]  /*1aaa0*/  IMAD R247, R2, R4, R247 ;  /* 0x0000000402f77224 */ /* 0x000fe400078e02f7 */
[----:B------:R-:W-:Y:S01]  /*1aab0*/  @!P6 IMAD.MOV R26, RZ, RZ, -R26 ;  /* 0x000000ffff1ae224 */ /* 0x000fe200078e0a1a */
[----:B------:R-:W-:Y:S01]  /*1aac0*/  IADD3.X R10, R6, 0x40000040, RZ, P5, !PT ;  /* 0x40000040060a7810 */ /* 0x000fe20002ffe4ff */
[----:B------:R-:W-:Y:S01]  /*1aad0*/  @!P1 IMAD.MOV R57, RZ, RZ, -R57 ;  /* 0x000000ffff399224 */ /* 0x000fe200078e0a39 */
[C---:B------:R-:W-:Y:S01]  /*1aae0*/  ISETP.GT.U32.AND P6, PT, R2.reuse, R192, PT ;  /* 0x000000c00200720c */ /* 0x040fe20003fc4070 */
[----:B------:R-:W-:Y:S01]  /*1aaf0*/  @!P3 IMAD.IADD R251, R251, 0x1, -R2 ;  /* 0x00000001fbfbb824 */ /* 0x000fe200078e0a02 */
[----:B------:R-:W-:-:S02]  /*1ab00*/  ISETP.GT.U32.AND P1, PT, R2, R250, PT ;  /* 0x000000fa0200720c */ /* 0x000fc40003f24070 */
[C---:B------:R-:W-:Y:S02]  /*1ab10*/  ISETP.GT.U32.AND P3, PT, R2.reuse, R246, PT ;  /* 0x000000f60200720c */ /* 0x040fe40003f64070 */
[----:B------:R-:W-:Y:S02]  /*1ab20*/  ISETP.GT.U32.AND P5, PT, R2, R247, PT ;  /* 0x000000f70200720c */ /* 0x000fe40003fa4070 */
[----:B------:R-:W-:Y:S02]  /*1ab30*/  ISETP.GE.AND P0, PT, R235, RZ, PT ;  /* 0x000000ffeb00720c */ /* 0x000fe40003f06270 */
[----:B------:R-:W-:Y:S02]  /*1ab40*/  SGXT.U32 R4, R8, 0xe ;  /* 0x0000000e0804781a */ /* 0x000fe40000000000 */
[----:B------:R-:W2:Y:S01]  /*1ab50*/  LDC R8, c[0x0][0x234] ;  /* 0x00008d00ff087b82 */ /* 0x000ea20000000800 */
[--C-:B------:R-:W-:Y:S02]  /*1ab60*/  @!P6 IMAD.IADD R192, R192, 0x1, -R2.reuse ;  /* 0x00000001c0c0e824 */ /* 0x100fe400078e0a02 */
[----:B------:R-:W-:-:S02]  /*1ab70*/  @!P1 IMAD.IADD R250, R250, 0x1, -R2 ;  /* 0x00000001fafa9824 */ /* 0x000fc400078e0a02 */
[--C-:B------:R-:W-:Y:S02]  /*1ab80*/  @!P3 IMAD.IADD R246, R246, 0x1, -R2.reuse ;  /* 0x00000001f6f6b824 */ /* 0x100fe400078e0a02 */
[----:B------:R-:W-:Y:S01]  /*1ab90*/  @!P5 IMAD.IADD R247, R247, 0x1, -R2 ;  /* 0x00000001f7f7d824 */ /* 0x000fe200078e0a02 */
[----:B------:R-:W-:Y:S01]  /*1aba0*/  ISETP.GE.AND P3, PT, R252, RZ, PT ;  /* 0x000000fffc00720c */ /* 0x000fe20003f66270 */
[----:B------:R-:W-:Y:S01]  /*1abb0*/  @!P4 IMAD.MOV R137, RZ, RZ, -R137 ;  /* 0x000000ffff89c224 */ /* 0x000fe200078e0a89 */
[C---:B------:R-:W-:Y:S01]  /*1abc0*/  ISETP.GT.U32.AND P1, PT, R2.reuse, R192, PT ;  /* 0x000000c00200720c */ /* 0x040fe20003f24070 */
[----:B------:R-:W1:Y:S01]  /*1abd0*/  S2R R252, SR_TID.X ;  /* 0x0000000000fc7919 */ /* 0x000e620000002100 */
[C---:B------:R-:W-:Y:S01]  /*1abe0*/  ISETP.GT.U32.AND P2, PT, R2.reuse, R250, PT ;  /* 0x000000fa0200720c */ /* 0x040fe20003f44070 */
[----:B------:R-:W-:Y:S01]  /*1abf0*/  IMAD.MOV.U32 R0, RZ, RZ, RZ ;  /* 0x000000ffff007224 */ /* 0x000fe200078e00ff */
[C---:B------:R-:W-:Y:S01]  /*1ac00*/  ISETP.GT.U32.AND P4, PT, R2.reuse, R246, PT ;  /* 0x000000f60200720c */ /* 0x040fe20003f84070 */
[----:B------:R-:W-:Y:S01]  /*1ac10*/  @!P0 IMAD.MOV R114, RZ, RZ, -R114 ;  /* 0x000000ffff728224 */ /* 0x000fe200078e0a72 */
[----:B------:R-:W-:-:S02]  /*1ac20*/  ISETP.GT.U32.AND P5, PT, R2, R247, PT ;  /* 0x000000f70200720c */ /* 0x000fc40003fa4070 */
[----:B------:R-:W-:-:S04]  /*1ac30*/  IADD3 R15, P0, R4, 0x2, RZ ;  /* 0x00000002040f7810 */ /* 0x000fc80007f1e0ff */
[----:B------:R-:W-:Y:S02]  /*1ac40*/  IADD3.X R11, R0, 0x40000040, RZ, P0, !PT ;  /* 0x40000040000b7810 */ /* 0x000fe400007fe4ff */
[----:B------:R-:W-:Y:S01]  /*1ac50*/  ISETP.GE.AND P0, PT, R225, RZ, PT ;  /* 0x000000ffe100720c */ /* 0x000fe20003f06270 */
[--C-:B------:R-:W-:Y:S01]  /*1ac60*/  @!P1 IMAD.IADD R192, R192, 0x1, -R2.reuse ;  /* 0x00000001c0c09824 */ /* 0x100fe200078e0a02 */
[----:B------:R-:W3:Y:S01]  /*1ac70*/  LDC R225, c[0x0][0x230] ;  /* 0x00008c00ffe17b82 */ /* 0x000ee20000000800 */
[--C-:B------:R-:W-:Y:S02]  /*1ac80*/  @!P2 IMAD.IADD R250, R250, 0x1, -R2.reuse ;  /* 0x00000001fafaa824 */ /* 0x100fe400078e0a02 */
[--C-:B------:R-:W-:Y:S02]  /*1ac90*/  @!P4 IMAD.IADD R246, R246, 0x1, -R2.reuse ;  /* 0x00000001f6f6c824 */ /* 0x100fe400078e0a02 */
[----:B------:R-:W-:Y:S01]  /*1aca0*/  @!P5 IMAD.IADD R247, R247, 0x1, -R2 ;  /* 0x00000001f7f7d824 */ /* 0x000fe200078e0a02 */
[----:B0-----:R0:W-:Y:S01]  /*1acb0*/  STL [R1+0xe4], R73 ;  /* 0x0000e44901007387 */ /* 0x0011e20000100800 */
[----:B------:R-:W-:Y:S01]  /*1acc0*/  IMAD.MOV.U32 R6, RZ, RZ, R72 ;  /* 0x000000ffff067224 */ /* 0x000fe200078e0048 */
[----:B------:R-:W-:Y:S01]  /*1acd0*/  ISETP.GE.AND P5, PT, R3, RZ, PT ;  /* 0x000000ff0300720c */ /* 0x000fe20003fa6270 */
[----:B------:R-:W4:Y:S01]  /*1ace0*/  LDC R0, c[0x0][0x23c] ;  /* 0x00008f00ff007b82 */ /* 0x000f220000000800 */
[----:B0-----:R-:W2:Y:S01]  /*1acf0*/  LDL.LU.64 R72, [R1+0x2088] ;  /* 0x0020880001487983 */ /* 0x001ea20000300a00 */
[C---:B-1----:R-:W-:Y:S01]  /*1ad00*/  IMAD.SHL.U32 R21, R252.reuse, 0x2, RZ ;  /* 0x00000002fc157824 */ /* 0x042fe200078e00ff */
[----:B------:R-:W-:Y:S01]  /*1ad10*/  LOP3.LUT R19, R252, 0x40, RZ, 0xc0, !PT ;  /* 0x00000040fc137812 */ /* 0x000fe200078ec0ff */
[----:B---3--:R-:W-:-:S03]  /*1ad20*/  VIADD R225, R225, 0x7f ;  /* 0x0000007fe1e17836 */ /* 0x008fc60000000000 */
[----:B------:R-:W-:Y:S02]  /*1ad30*/  LOP3.LUT R21, R21, 0x7e, RZ, 0xc0, !PT ;  /* 0x0000007e15157812 */ /* 0x000fe400078ec0ff */
[----:B------:R-:W-:-:S04]  /*1ad40*/  SHF.R.S32.HI R23, RZ, 0x1f, R225 ;  /* 0x0000001fff177819 */ /* 0x000fc800000114e1 */
[----:B------:R-:W-:Y:S01]  /*1ad50*/  LEA.HI R25, R23, R225, RZ, 0x7 ;  /* 0x000000e117197211 */ /* 0x000fe200078f38ff */
[C-C-:B------:R-:W-:Y:S01]  /*1ad60*/  IMAD R23, R19.reuse, 0x100, R21.reuse ;  /* 0x0000010013177824 */ /* 0x140fe200078e0215 */
[----:B------:R-:W-:Y:S01]  /*1ad70*/  R2UR UR7, R4 ;  /* 0x00000000040772ca */ /* 0x000fe200000e0000 */
[----:B------:R-:W-:Y:S01]  /*1ad80*/  IMAD R4, R19, 0x200, R21 ;  /* 0x0000020013047824 */ /* 0x000fe200078e0215 */
[----:B------:R-:W-:Y:S02]  /*1ad90*/  ISETP.GE.AND P1, PT, R231, RZ, PT ;  /* 0x000000ffe700720c */ /* 0x000fe40003f26270 */
[----:B------:R-:W-:Y:S02]  /*1ada0*/  R2UR UR6, R17 ;  /* 0x00000000110672ca */ /* 0x000fe400000e0000 */
[----:B------:R-:W-:Y:S02]  /*1adb0*/  LOP3.LUT R252, R252, 0x7f, RZ, 0xc0, !PT ;  /* 0x0000007ffcfc7812 */ /* 0x000fe400078ec0ff */
[----:B------:R-:W-:-:S02]  /*1adc0*/  R2UR UR38, R15 ;  /* 0x000000000f2672ca */ /* 0x000fc400000e0000 */
[----:B------:R-:W-:Y:S01]  /*1add0*/  R2UR UR36, R13 ;  /* 0x000000000d2472ca */ /* 0x000fe200000e0000 */
[----:B----4-:R-:W-:Y:S01]  /*1ade0*/  IMAD R0, R252, R0, RZ ;  /* 0x00000000fc007224 */ /* 0x010fe200078e02ff */
[----:B------:R-:W-:Y:S02]  /*1adf0*/  R2UR UR39, R11 ;  /* 0x000000000b2772ca */ /* 0x000fe400000e0000 */
[----:B------:R-:W-:Y:S01]  /*1ae00*/  R2UR UR37, R10 ;  /* 0x000000000a2572ca */ /* 0x000fe200000e0000 */
[----:B------:R-:W-:Y:S01]  /*1ae10*/  @!P1 IMAD.MOV R192, RZ, RZ, -R192 ;  /* 0x000000ffffc09224 */ /* 0x000fe200078e0ac0 */
[----:B------:R-:W-:Y:S02]  /*1ae20*/  ISETP.GE.AND P6, PT, R233, RZ, PT ;  /* 0x000000ffe900720c */ /* 0x000fe40003fc6270 */
[----:B------:R-:W-:Y:S02]  /*1ae30*/  ISETP.GE.AND P2, PT, R229, RZ, PT ;  /* 0x000000ffe500720c */ /* 0x000fe40003f46270 */
[----:B------:R-:W-:Y:S01]  /*1ae40*/  ISETP.GE.AND P4, PT, R227, RZ, PT ;  /* 0x000000ffe300720c */ /* 0x000fe20003f86270 */
[----:B--2---:R-:W-:-:S05]  /*1ae50*/  IMAD R2, R223, R8, RZ ;  /* 0x00000008df027224 */ /* 0x004fca00078e02ff */
[----:B------:R-:W-:Y:S04]  /*1ae60*/  STL [R1+0xbc], R2 ;  /* 0x0000bc0201007387 */ /* 0x000fe80000100800 */
[----:B------:R0:W-:Y:S02]  /*1ae70*/  STL [R1+0x1f8c], R3 ;  /* 0x001f8c0301007387 */ /* 0x0001e40000100800 */
[----:B0-----:R-:W0:Y:S02]  /*1ae80*/  LDC.64 R2, c[0x0][0x210] ;  /* 0x00008400ff027b82 */ /* 0x001e240000000a00 */
[----:B0-----:R0:W-:Y:S04]  /*1ae90*/  STL [R1+0xc0], R2 ;  /* 0x0000c00201007387 */ /* 0x0011e80000100800 */
[----:B------:R-:W2:Y:S04]  /*1aea0*/  LDL.LU R27, [R1+0x720] ;  /* 0x00072000011b7983 */ /* 0x000ea80000300800 */
[----:B------:R-:W3:Y:S04]  /*1aeb0*/  LDL.LU R25, [R1+0x71c] ;  /* 0x00071c0001197983 */ /* 0x000ee80000300800 */
[----:B------:R-:W4:Y:S04]  /*1aec0*/  LDL.LU R23, [R1+0x718] ;  /* 0x0007180001177983 */ /* 0x000f280000300800 */
[----:B------:R-:W4:Y:S04]  /*1aed0*/  LDL.LU R21, [R1+0x714] ;  /* 0x0007140001157983 */ /* 0x000f280000300800 */
[----:B------:R-:W4:Y:S04]  /*1aee0*/  LDL.LU R19, [R1+0x710] ;  /* 0x0007100001137983 */ /* 0x000f280000300800 */
[----:B------:R-:W4:Y:S04]  /*1aef0*/  LDL.LU R17, [R1+0x708] ;  /* 0x0007080001117983 */ /* 0x000f280000300800 */
[----:B------:R-:W4:Y:S04]  /*1af00*/  LDL.LU R15, [R1+0x704] ;  /* 0x00070400010f7983 */ /* 0x000f280000300800 */
[----:B------:R-:W4:Y:S04]  /*1af10*/  LDL.LU R13, [R1+0x6f4] ;  /* 0x0006f400010d7983 */ /* 0x000f280000300800 */
[----:B------:R-:W4:Y:S01]  /*1af20*/  LDL.LU R11, [R1+0x6ec] ;  /* 0x0006ec00010b7983 */ /* 0x000f220000300800 */
[----:B0-----:R-:W-:-:S03]  /*1af30*/  LEA R2, P1, R0, R6, 0x1 ;  /* 0x0000000600027211 */ /* 0x001fc600078208ff */
[----:B------:R-:W4:Y:S04]  /*1af40*/  LDL.LU R10, [R1+0x6e0] ;  /* 0x0006e000010a7983 */ /* 0x000f280000300800 */
        /* <DEDUP_REMOVED lines=15> */
[----:B------:R-:W4:Y:S01]  /*1b040*/  LDL.LU R252, [R1+0x67c] ;  /* 0x00067c0001fc7983 */ /* 0x000f220000300800 */
[----:B------:R-:W-:Y:S01]  /*1b050*/  @!P6 IMAD.MOV R161, RZ, RZ, -R161 ;  /* 0x000000ffffa1e224 */ /* 0x000fe200078e0aa1 */
[----:B------:R-:W-:-:S02]  /*1b060*/  ISETP.NE.AND P6, PT, R249, RZ, PT ;  /* 0x000000fff900720c */ /* 0x000fc40003fc5270 */
[----:B------:R-:W-:Y:S01]  /*1b070*/  LOP3.LUT R249, RZ, R249, RZ, 0x33, !PT ;  /* 0x000000f9fff97212 */ /* 0x000fe200078e33ff */
[----:B------:R-:W-:Y:S01]  /*1b080*/  IMAD.MOV.U32 R4, RZ, RZ, R3 ;  /* 0x000000ffff047224 */ /* 0x000fe200078e0003 */
[----:B------:R4:W-:Y:S02]  /*1b090*/  STL [R1+0x1f98], R2 ;  /* 0x001f980201007387 */ /* 0x0009e40000100800 */
[C---:B--2---:R-:W-:Y:S02]  /*1b0a0*/  SEL R3, R249.reuse, R27, !P6 ;  /* 0x0000001bf9037207 */ /* 0x044fe40007000000 */
[----:B---3--:R-:W-:-:S03]  /*1b0b0*/  SEL R25, R249, R25, !P6 ;  /* 0x00000019f9197207 */ /* 0x008fc60007000000 */
[----:B------:R0:W-:Y:S01]  /*1b0c0*/  STL [R1+0x244], R3 ;  /* 0x0002440301007387 */ /* 0x0001e20000100800 */
[----:B----4-:R-:W-:-:S03]  /*1b0d0*/  SEL R2, R249, R23, !P6 ;  /* 0x00000017f9027207 */ /* 0x010fc60007000000 */
[----:B------:R-:W-:Y:S04]  /*1b0e0*/  STL [R1+0x250], R25 ;  /* 0x0002501901007387 */ /* 0x000fe80000100800 */
[----:B------:R1:W-:Y:S01]  /*1b0f0*/  STL [R1+0x260], R2 ;  /* 0x0002600201007387 */ /* 0x0003e20000100800 */
[C---:B0-----:R-:W-:Y:S02]  /*1b100*/  SEL R3, R249.reuse, R21, !P6 ;  /* 0x00000015f9037207 */ /* 0x041fe40007000000 */
[----:B------:R-:W-:-:S03]  /*1b110*/  SEL R19, R249, R19, !P6 ;  /* 0x00000013f9137207 */ /* 0x000fc60007000000 */
[----:B------:R0:W-:Y:S01]  /*1b120*/  STL [R1+0x268], R3 ;  /* 0x0002680301007387 */ /* 0x0001e20000100800 */
[----:B-1----:R-:W-:-:S03]  /*1b130*/  SEL R2, R249, R17, !P6 ;  /* 0x00000011f9027207 */ /* 0x002fc60007000000 */
[----:B------:R-:W-:Y:S01]  /*1b140*/  STL [R1+0x270], R19 ;  /* 0x0002701301007387 */ /* 0x000fe20000100800 */
[----:B------:R-:W-:-:S03]  /*1b150*/  SEL R13, R249, R13, !P6 ;  /* 0x0000000df90d7207 */ /* 0x000fc60007000000 */
[----:B------:R1:W-:Y:S01]  /*1b160*/  STL [R1+0x278], R2 ;  /* 0x0002780201007387 */ /* 0x0003e20000100800 */
[----:B0-----:R-:W-:-:S05]  /*1b170*/  SEL R3, R249, R15, !P6 ;  /* 0x0000000ff9037207 */ /* 0x001fca0007000000 */
        /* <DEDUP_REMOVED lines=8> */
[----:B------:R-:W-:Y:S04]  /*1b200*/  STL [R1+0x2a0], R8 ;  /* 0x0002a00801007387 */ /* 0x000fe80000100800 */
[----:B------:R1:W-:Y:S01]  /*1b210*/  STL [R1+0x2ac], R2 ;  /* 0x0002ac0201007387 */ /* 0x0003e20000100800 */
[C---:B0-----:R-:W-:Y:S02]  /*1b220*/  SEL R3, R249.reuse, R0, !P6 ;  /* 0x00000000f9037207 */ /* 0x041fe40007000000 */
[----:B------:R-:W-:-:S03]  /*1b230*/  SEL R0, R249, R245, !P6 ;  /* 0x000000f5f9007207 */ /* 0x000fc60007000000 */
[----:B------:R0:W-:Y:S01]  /*1b240*/  STL [R1+0x2b4], R3 ;  /* 0x0002b40301007387 */ /* 0x0001e20000100800 */
[----:B-1----:R-:W-:-:S03]  /*1b250*/  SEL R2, R249, R243, !P6 ;  /* 0x000000f3f9027207 */ /* 0x002fc60007000000 */
[----:B------:R1:W-:Y:S04]  /*1b260*/  STL [R1+0x2b8], R0 ;  /* 0x0002b80001007387 */ /* 0x0003e80000100800 */
[----:B------:R2:W-:Y:S01]  /*1b270*/  STL [R1+0x2c0], R2 ;  /* 0x0002c00201007387 */ /* 0x0005e20000100800 */
[C---:B0-----:R-:W-:Y:S02]  /*1b280*/  SEL R3, R249.reuse, R241, !P6 ;  /* 0x000000f1f9037207 */ /* 0x041fe40007000000 */
[----:B-1----:R-:W-:-:S03]  /*1b290*/  SEL R0, R249, R239, !P6 ;  /* 0x000000eff9007207 */ /* 0x002fc60007000000 */
[----:B------:R0:W-:Y:S01]  /*1b2a0*/  STL [R1+0x2d0], R3 ;  /* 0x0002d00301007387 */ /* 0x0001e20000100800 */
[----:B--2---:R-:W-:-:S03]  /*1b2b0*/  SEL R2, R249, R237, !P6 ;  /* 0x000000edf9027207 */ /* 0x004fc60007000000 */
        /* <DEDUP_REMOVED lines=15> */
[C---:B-1----:R-:W-:Y:S01]  /*1b3b0*/  SEL R0, R249.reuse, R252, !P6 ;  /* 0x000000fcf9007207 */ /* 0x042fe20007000000 */
[----:B--2---:R-:W2:Y:S04]  /*1b3c0*/  LDL.LU R2, [R1+0x678] ;  /* 0x0006780001027983 */ /* 0x004ea80000300800 */
[----:B------:R0:W-:Y:S04]  /*1b3d0*/  STL [R1+0x310], R3 ;  /* 0x0003100301007387 */ /* 0x0001e80000100800 */
[----:B0-----:R-:W3:Y:S04]  /*1b3e0*/  LDL.LU R3, [R1+0x670] ;  /* 0x0006700001037983 */ /* 0x001ee80000300800 */
[----:B------:R0:W-:Y:S04]  /*1b3f0*/  STL [R1+0x318], R0 ;  /* 0x0003180001007387 */ /* 0x0001e80000100800 */
        /* <DEDUP_REMOVED lines=15> */
[----:B0-----:R-:W4:Y:S04]  /*1b4f0*/  LDL.LU R0, [R1+0x608] ;  /* 0x0006080001007983 */ /* 0x001f280000300800 */
        /* <DEDUP_REMOVED lines=13> */
[----:B--2---:R-:W-:-:S05]  /*1b5d0*/  SEL R2, R249, R2, !P6 ;  /* 0x00000002f9027207 */ /* 0x004fca0007000000 */
[----:B------:R3:W-:Y:S02]  /*1b5e0*/  STL [R1+0x324], R2 ;  /* 0x0003240201007387 */ /* 0x0007e40000100800 */
[----:B---3--:R-:W-:-:S05]  /*1b5f0*/  SEL R2, R249, R3, !P6 ;  /* 0x00000003f9027207 */ /* 0x008fca0007000000 */
[----:B------:R0:W-:Y:S01]  /*1b600*/  STL [R1+0x330], R2 ;  /* 0x0003300201007387 */ /* 0x0001e20000100800 */
[C---:B----4-:R-:W-:Y:S02]  /*1b610*/  SEL R3, R249.reuse, R33, !P6 ;  /* 0x00000021f9037207 */ /* 0x050fe40007000000 */
[----:B------:R-:W-:-:S03]  /*1b620*/  SEL R31, R249, R31, !P6 ;  /* 0x0000001ff91f7207 */ /* 0x000fc60007000000 */
[----:B------:R1:W-:Y:S01]  /*1b630*/  STL [R1+0x338], R3 ;  /* 0x0003380301007387 */ /* 0x0003e20000100800 */
[----:B0-----:R-:W-:-:S03]  /*1b640*/  SEL R2, R249, R29, !P6 ;  /* 0x0000001df9027207 */ /* 0x001fc60007000000 */
[----:B------:R-:W-:Y:S04]  /*1b650*/  STL [R1+0x340], R31 ;  /* 0x0003401f01007387 */ /* 0x000fe80000100800 */
[----:B------:R0:W-:Y:S01]  /*1b660*/  STL [R1+0x348], R2 ;  /* 0x0003480201007387 */ /* 0x0001e20000100800 */
[C---:B-1----:R-:W-:Y:S02]  /*1b670*/  SEL R3, R249.reuse, R27, !P6 ;  /* 0x0000001bf9037207 */ /* 0x042fe40007000000 */
[----:B------:R-:W-:-:S03]  /*1b680*/  SEL R25, R249, R25, !P6 ;  /* 0x00000019f9197207 */ /* 0x000fc60007000000 */
[----:B------:R1:W-:Y:S01]  /*1b690*/  STL [R1+0x350], R3 ;  /* 0x0003500301007387 */ /* 0x0003e20000100800 */
[----:B0-----:R-:W-:-:S03]  /*1b6a0*/  SEL R2, R249, R23, !P6 ;  /* 0x00000017f9027207 */ /* 0x001fc60007000000 */
[----:B------:R-:W-:Y:S01]  /*1b6b0*/  STL [R1+0x354], R25 ;  /* 0x0003541901007387 */ /* 0x000fe20000100800 */
[----:B------:R-:W-:-:S03]  /*1b6c0*/  SEL R19, R249, R19, !P6 ;  /* 0x00000013f9137207 */ /* 0x000fc60007000000 */
[----:B------:R0:W-:Y:S01]  /*1b6d0*/  STL [R1+0x35c], R2 ;  /* 0x00035c0201007387 */ /* 0x0001e20000100800 */
[----:B-1----:R-:W-:-:S05]  /*1b6e0*/  SEL R3, R249, R21, !P6 ;  /* 0x00000015f9037207 */ /* 0x002fca0007000000 */
        /* <DEDUP_REMOVED lines=20> */
[----:B------:R0:W-:Y:S04]  /*1b830*/  STL [R1+0x3bc], R0 ;  /* 0x0003bc0001007387 */ /* 0x0001e80000100800 */
[----:B------:R2:W-:Y:S01]  /*1b840*/  STL [R1+0x3c4], R2 ;  /* 0x0003c40201007387 */ /* 0x0005e20000100800 */
[C---:B-1----:R-:W-:Y:S02]  /*1b850*/  SEL R3, R249.reuse, R241, !P6 ;  /* 0x000000f1f9037207 */ /* 0x042fe40007000000 */
[----:B0-----:R-:W-:-:S03]  /*1b860*/  SEL R0, R249, R239, !P6 ;  /* 0x000000eff9007207 */ /* 0x001fc60007000000 */
        /* <DEDUP_REMOVED lines=424> */
[----:B------:R4:W-:Y:S01]  /*1d2f0*/  STL [R1+0x430], R2 ;  /* 0x0004300201007387 */ /* 0x0009e20000100800 */
[----:B---3--:R-:W-:-:S05]  /*1d300*/  SEL R3, R249, R3, !P6 ;  /* 0x00000003f9037207 */ /* 0x008fca0007000000 */
[----:B------:R0:W-:Y:S01]  /*1d310*/  STL [R1+0x420], R3 ;  /* 0x0004200301007387 */ /* 0x0001e20000100800 */
[C---:B----4-:R-:W-:Y:S02]  /*1d320*/  SEL R2, R249.reuse, R33, !P6 ;  /* 0x00000021f9027207 */ /* 0x050fe40007000000 */
[----:B------:R-:W-:-:S03]  /*1d330*/  SEL R31, R249, R31, !P6 ;  /* 0x0000001ff91f7207 */ /* 0x000fc60007000000 */
[----:B------:R1:W-:Y:S01]  /*1d340*/  STL [R1+0x418], R2 ;  /* 0x0004180201007387 */ /* 0x0003e20000100800 */
[----:B0-----:R-:W-:-:S03]  /*1d350*/  SEL R3, R249, R29, !P6 ;  /* 0x0000001df9037207 */ /* 0x001fc60007000000 */
[----:B------:R-:W-:Y:S01]  /*1d360*/  STL [R1+0x414], R31 ;  /* 0x0004141f01007387 */ /* 0x000fe20000100800 */
[----:B-1----:R-:W-:-:S03]  /*1d370*/  SEL R2, R249, R27, !P6 ;  /* 0x0000001bf9027207 */ /* 0x002fc60007000000 */
[----:B------:R0:W-:Y:S01]  /*1d380*/  STL [R1+0x3f8], R3 ;  /* 0x0003f80301007387 */ /* 0x0001e20000100800 */
        /* <DEDUP_REMOVED lines=27> */
[----:B------:R0:W-:Y:S01]  /*1d540*/  STL [R1+0x388], R0 ;  /* 0x0003880001007387 */ /* 0x0001e20000100800 */
[----:B-1----:R-:W-:-:S03]  /*1d550*/  SEL R2, R249, R241, !P6 ;  /* 0x000000f1f9027207 */ /* 0x002fc60007000000 */
        /* <DEDUP_REMOVED lines=18> */
[----:B------:R-:W-:Y:S01]  /*1d680*/  STL [R1+0x33c], R3 ;  /* 0x00033c0301007387 */ /* 0x000fe20000100800 */
[----:B-1----:R-:W-:-:S03]  /*1d690*/  SEL R0, R249, R252, !P6 ;  /* 0x000000fcf9007207 */ /* 0x002fc60007000000 */
[----:B------:R-:W2:Y:S04]  /*1d6a0*/  LDL.LU R33, [R1+0x78] ;  /* 0x0000780001217983 */ /* 0x000ea80000300800 */
[----:B------:R-:W-:Y:S04]  /*1d6b0*/  STL [R1+0x334], R2 ;  /* 0x0003340201007387 */ /* 0x000fe80000100800 */
[----:B------:R-:W3:Y:S04]  /*1d6c0*/  LDL.LU R31, [R1+0x74] ;  /* 0x00007400011f7983 */ /* 0x000ee80000300800 */
        /* <DEDUP_REMOVED lines=29> */
[----:B------:R-:W4:Y:S01]  /*1d8a0*/  LDL.LU R3, [R1] ;  /* 0x0000000001037983 */ /* 0x000f220000300800 */
[----:B--2---:R-:W-:-:S05]  /*1d8b0*/  SEL R33, R249, R33, !P6 ;  /* 0x00000021f9217207 */ /* 0x004fca0007000000 */
[----:B------:R0:W-:Y:S01]  /*1d8c0*/  STL [R1+0x328], R33 ;  /* 0x0003282101007387 */ /* 0x0001e20000100800 */
[----:B---3--:R-:W-:-:S03]  /*1d8d0*/  SEL R31, R249, R31, !P6 ;  /* 0x0000001ff91f7207 */ /* 0x008fc60007000000 */
[----:B0-----:R-:W2:Y:S01]  /*1d8e0*/  LDL.LU R33, [R1+0x2080] ;  /* 0x0020800001217983 */ /* 0x001ea20000300800 */
[----:B----4-:R-:W-:-:S03]  /*1d8f0*/  SEL R29, R249, R29, !P6 ;  /* 0x0000001df91d7207 */ /* 0x010fc60007000000 */
[----:B------:R0:W-:Y:S01]  /*1d900*/  STL [R1+0x320], R31 ;  /* 0x0003201f01007387 */ /* 0x0001e20000100800 */
[C---:B------:R-:W-:Y:S02]  /*1d910*/  SEL R27, R249.reuse, R27, !P6 ;  /* 0x0000001bf91b7207 */ /* 0x040fe40007000000 */
[C---:B------:R-:W-:Y:S01]  /*1d920*/  SEL R25, R249.reuse, R25, !P6 ;  /* 0x00000019f9197207 */ /* 0x040fe20007000000 */
[----:B0-----:R-:W3:Y:S01]  /*1d930*/  LDL.LU R31, [R1+0x207c] ;  /* 0x00207c00011f7983 */ /* 0x001ee20000300800 */
[----:B------:R-:W-:-:S03]  /*1d940*/  SEL R23, R249, R23, !P6 ;  /* 0x00000017f9177207 */ /* 0x000fc60007000000 */
[----:B------:R0:W-:Y:S01]  /*1d950*/  STL [R1+0x31c], R29 ;  /* 0x00031c1d01007387 */ /* 0x0001e20000100800 */
[C---:B------:R-:W-:Y:S02]  /*1d960*/  SEL R21, R249.reuse, R21, !P6 ;  /* 0x00000015f9157207 */ /* 0x040fe40007000000 */
[C---:B------:R-:W-:Y:S01]  /*1d970*/  SEL R19, R249.reuse, R19, !P6 ;  /* 0x00000013f9137207 */ /* 0x040fe20007000000 */
[----:B0-----:R-:W4:Y:S04]  /*1d980*/  LDL.LU R29, [R1+0x2078] ;  /* 0x00207800011d7983 */ /* 0x001f280000300800 */
[----:B------:R0:W-:Y:S01]  /*1d990*/  STL [R1+0x314], R27 ;  /* 0x0003141b01007387 */ /* 0x0001e20000100800 */
[C---:B------:R-:W-:Y:S02]  /*1d9a0*/  SEL R17, R249.reuse, R17, !P6 ;  /* 0x00000011f9117207 */ /* 0x040fe40007000000 */
[C---:B------:R-:W-:Y:S01]  /*1d9b0*/  SEL R15, R249.reuse, R15, !P6 ;  /* 0x0000000ff90f7207 */ /* 0x040fe20007000000 */
[----:B0-----:R-:W2:Y:S04]  /*1d9c0*/  LDL.LU R27, [R1+0x2074] ;  /* 0x00207400011b7983 */ /* 0x001ea80000300800 */
[----:B------:R0:W-:Y:S01]  /*1d9d0*/  STL [R1+0x308], R25 ;  /* 0x0003081901007387 */ /* 0x0001e20000100800 */
[----:B------:R-:W-:-:S03]  /*1d9e0*/  SEL R13, R249, R13, !P6 ;  /* 0x0000000df90d7207 */ /* 0x000fc60007000000 */
[----:B0-----:R-:W3:Y:S04]  /*1d9f0*/  LDL.LU R25, [R1+0x2070] ;  /* 0x0020700001197983 */ /* 0x001ee80000300800 */
[----:B------:R0:W-:Y:S01]  /*1da00*/  STL [R1+0x304], R23 ;  /* 0x0003041701007387 */ /* 0x0001e20000100800 */
[----:B------:R-:W-:-:S03]  /*1da10*/  SEL R11, R249, R11, !P6 ;  /* 0x0000000bf90b7207 */ /* 0x000fc60007000000 */
[----:B0-----:R-:W4:Y:S04]  /*1da20*/  LDL.LU R23, [R1+0x206c] ;  /* 0x00206c0001177983 */ /* 0x001f280000300800 */
[----:B------:R0:W-:Y:S01]  /*1da30*/  STL [R1+0x2fc], R21 ;  /* 0x0002fc1501007387 */ /* 0x0001e20000100800 */
[----:B------:R-:W-:-:S03]  /*1da40*/  SEL R10, R249, R10, !P6 ;  /* 0x0000000af90a7207 */ /* 0x000fc60007000000 */
        /* <DEDUP_REMOVED lines=49> */
[----:B------:R0:W-:Y:S04]  /*1dd60*/  STL [R1+0x274], R231 ;  /* 0x000274e701007387 */ /* 0x0001e80000100800 */
[----:B0-----:R-:W4:Y:S04]  /*1dd70*/  LDL.LU R231, [R1+0x2024] ;  /* 0x0020240001e77983 */ /* 0x001f280000300800 */
[----:B------:R0:W-:Y:S04]  /*1dd80*/  STL [R1+0x26c], R229 ;  /* 0x00026ce501007387 */ /* 0x0001e80000100800 */
        /* <DEDUP_REMOVED lines=8> */
[----:B0-----:R-:W4:Y:S01]  /*1de10*/  LDL.LU R252, [R1+0x2010] ;  /* 0x0020100001fc7983 */ /* 0x001f220000300800 */
[----:B------:R-:W-:-:S02]  /*1de20*/  SEL R2, R249, R2, !P6 ;  /* 0x00000002f9027207 */ /* 0x000fc40007000000 */
[----:B------:R-:W-:-:S03]  /*1de30*/  SEL R3, R249, R3, !P6 ;  /* 0x00000003f9037207 */ /* 0x000fc60007000000 */
[----:B------:R-:W-:Y:S04]  /*1de40*/  STL [R1+0x24c], R2 ;  /* 0x00024c0201007387 */ /* 0x000fe80000100800 */
[----:B------:R3:W-:Y:S01]  /*1de50*/  STL [R1+0x248], R3 ;  /* 0x0002480301007387 */ /* 0x0007e20000100800 */
[C---:B--2---:R-:W-:Y:S02]  /*1de60*/  SEL R0, R249.reuse, R0, !P6 ;  /* 0x00000000f9007207 */ /* 0x044fe40007000000 */
[C---:B---3--:R-:W-:Y:S02]  /*1de70*/  SEL R3, R249.reuse, R225, !P6 ;  /* 0x000000e1f9037207 */ /* 0x048fe40007000000 */
[C---:B----4-:R-:W-:Y:S02]  /*1de80*/  SEL R223, R249.reuse, R223, !P6 ;  /* 0x000000dff9df7207 */ /* 0x050fe40007000000 */
[----:B------:R-:W-:-:S05]  /*1de90*/  SEL R2, R249, R252, !P6 ;  /* 0x000000fcf9027207 */ /* 0x000fca0007000000 */
[----:B------:R0:W-:Y:S04]  /*1dea0*/  STL [R1+0x240], R2 ;  /* 0x0002400201007387 */ /* 0x0001e80000100800 */
        /* <DEDUP_REMOVED lines=18> */
[----:B------:R-:W-:Y:S01]  /*1dfd0*/  STL [R1+0x218], R223 ;  /* 0x000218df01007387 */ /* 0x000fe20000100800 */
[----:B--2---:R-:W-:-:S03]  /*1dfe0*/  SEL R2, R249, R245, !P6 ;  /* 0x000000f5f9027207 */ /* 0x004fc60007000000 */
        /* <DEDUP_REMOVED lines=175> */
[----:B------:R-:W4:Y:S01]  /*1eae0*/  LDL.LU R231, [R1+0x14c] ;  /* 0x00014c0001e77983 */ /* 0x000f220000300800 */
[----:B------:R-:W-:-:S02]  /*1eaf0*/  SEL R2, R249, R142, !P6 ;  /* 0x0000008ef9027207 */ /* 0x000fc40007000000 */
[C---:B------:R-:W-:Y:S01]  /*1eb00*/  SEL R3, R249.reuse, R144, !P6 ;  /* 0x00000090f9037207 */ /* 0x040fe20007000000 */
[----:B------:R-:W4:Y:S01]  /*1eb10*/  LDL.LU R229, [R1+0x144] ;  /* 0x0001440001e57983 */ /* 0x000f220000300800 */
[C---:B------:R-:W-:Y:S02]  /*1eb20*/  SEL R252, R249.reuse, R145, !P6 ;  /* 0x00000091f9fc7207 */ /* 0x040fe40007000000 */
[C---:B------:R-:W-:Y:S01]  /*1eb30*/  SEL R243, R249.reuse, R147, !P6 ;  /* 0x00000093f9f37207 */ /* 0x040fe20007000000 */
[----:B------:R-:W4:Y:S01]  /*1eb40*/  LDL.LU R227, [R1+0x140] ;  /* 0x0001400001e37983 */ /* 0x000f220000300800 */
[----:B------:R-:W-:-:S03]  /*1eb50*/  SEL R239, R249, R148, !P6 ;  /* 0x00000094f9ef7207 */ /* 0x000fc60007000000 */
[----:B------:R-:W4:Y:S01]  /*1eb60*/  LDL.LU R225, [R1+0x13c] ;  /* 0x00013c0001e17983 */ /* 0x000f220000300800 */
[----:B------:R-:W-:-:S03]  /*1eb70*/  SEL R149, R249, R149, !P6 ;  /* 0x00000095f9957207 */ /* 0x000fc60007000000 */
[----:B------:R-:W4:Y:S01]  /*1eb80*/  LDL.LU R223, [R1+0x138] ;  /* 0x0001380001df7983 */ /* 0x000f220000300800 */
[----:B------:R-:W-:-:S03]  /*1eb90*/  SEL R150, R249, R150, !P6 ;  /* 0x00000096f9967207 */ /* 0x000fc60007000000 */
[----:B------:R-:W-:Y:S01]  /*1eba0*/  STL [R1+0x1f9c], R2 ;  /* 0x001f9c0201007387 */ /* 0x000fe20000100800 */
        /* <DEDUP_REMOVED lines=27> */
[----:B------:R0:W-:Y:S01]  /*1ed60*/  STL [R1+0x1fd4], R164 ;  /* 0x001fd4a401007387 */ /* 0x0001e20000100800 */
        /* <DEDUP_REMOVED lines=15> */
[----:B------:R1:W-:Y:S04]  /*1ee60*/  STL [R1+0x1ff4], R179 ;  /* 0x001ff4b301007387 */ /* 0x0003e80000100800 */
[----:B------:R-:W-:Y:S04]  /*1ee70*/  STL [R1+0x1ff8], R181 ;  /* 0x001ff8b501007387 */ /* 0x000fe80000100800 */
[----:B------:R-:W-:Y:S04]  /*1ee80*/  STL [R1+0x1ffc], R183 ;  /* 0x001ffcb701007387 */ /* 0x000fe80000100800 */
[----:B------:R-:W-:Y:S04]  /*1ee90*/  STL [R1+0x2000], R185 ;  /* 0x002000b901007387 */ /* 0x000fe80000100800 */
[----:B------:R-:W-:Y:S04]  /*1eea0*/  STL [R1+0x2004], R187 ;  /* 0x002004bb01007387 */ /* 0x000fe80000100800 */
[----:B------:R-:W-:Y:S04]  /*1eeb0*/  STL [R1+0x2008], R189 ;  /* 0x002008bd01007387 */ /* 0x000fe80000100800 */
[----:B------:R-:W-:Y:S04]  /*1eec0*/  STL [R1+0x200c], R191 ;  /* 0x00200cbf01007387 */ /* 0x000fe80000100800 */
[----:B------:R-:W4:Y:S04]  /*1eed0*/  LDL.LU R126, [R1+0xc0] ;  /* 0x0000c000017e7983 */ /* 0x000f280000300800 */
[----:B------:R-:W4:Y:S04]  /*1eee0*/  LDL.LU R122, [R1+0xbc] ;  /* 0x0000bc00017a7983 */ /* 0x000f280000300800 */
[----:B------:R-:W4:Y:S01]  /*1eef0*/  LDL.LU R119, [R1+0xe4] ;  /* 0x0000e40001777983 */ /* 0x000f220000300800 */
[----:B--2---:R-:W-:-:S02]  /*1ef00*/  SEL R44, R249, R37, !P6 ;  /* 0x00000025f92c7207 */ /* 0x004fc40007000000 */
[C---:B---3--:R-:W-:Y:S02]  /*1ef10*/  SEL R46, R249.reuse, R35, !P6 ;  /* 0x00000023f92e7207 */ /* 0x048fe40007000000 */
[C---:B----4-:R-:W-:Y:S02]  /*1ef20*/  SEL R48, R249.reuse, R21, !P6 ;  /* 0x00000015f9307207 */ /* 0x050fe40007000000 */
[C---:B------:R-:W-:Y:S02]  /*1ef30*/  SEL R50, R249.reuse, R19, !P6 ;  /* 0x00000013f9327207 */ /* 0x040fe40007000000 */
[C---:B------:R-:W-:Y:S02]  /*1ef40*/  SEL R52, R249.reuse, R17, !P6 ;  /* 0x00000011f9347207 */ /* 0x040fe40007000000 */
[C---:B------:R-:W-:Y:S02]  /*1ef50*/  SEL R54, R249.reuse, R15, !P6 ;  /* 0x0000000ff9367207 */ /* 0x040fe40007000000 */
[----:B------:R-:W-:-:S02]  /*1ef60*/  SEL R70, R249, R237, !P6 ;  /* 0x000000edf9467207 */ /* 0x000fc40007000000 */
[----:B------:R-:W2:Y:S01]  /*1ef70*/  LDL.LU R237, [R1+0x244] ;  /* 0x0002440001ed7983 */ /* 0x000ea20000300800 */
[----:B------:R-:W-:-:S03]  /*1ef80*/  SEL R72, R249, R235, !P6 ;  /* 0x000000ebf9487207 */ /* 0x000fc60007000000 */
[----:B------:R-:W3:Y:S01]  /*1ef90*/  LDL.LU R235, [R1+0x250] ;  /* 0x0002500001eb7983 */ /* 0x000ee20000300800 */
[----:B------:R-:W-:-:S03]  /*1efa0*/  SEL R75, R249, R231, !P6 ;  /* 0x000000e7f94b7207 */ /* 0x000fc60007000000 */
[----:B------:R-:W4:Y:S04]  /*1efb0*/  LDL.LU R231, [R1+0x260] ;  /* 0x0002600001e77983 */ /* 0x000f280000300800 */
        /* <DEDUP_REMOVED lines=14> */
[----:B------:R-:W-:-:S03]  /*1f0a0*/  SEL R56, R249, R13, !P6 ;  /* 0x0000000df9387207 */ /* 0x000fc60007000000 */
        /* <DEDUP_REMOVED lines=10> */
[----:B------:R-:W4:Y:S04]  /*1f150*/  LDL.LU R8, [R1+0x300] ;  /* 0x0003000001087983 */ /* 0x000f280000300800 */
[----:B------:R-:W4:Y:S04]  /*1f160*/  LDL.LU R245, [R1+0x30c] ;  /* 0x00030c0001f57983 */ /* 0x000f280000300800 */
[----:B------:R-:W4:Y:S01]  /*1f170*/  LDL.LU R241, [R1+0x310] ;  /* 0x0003100001f17983 */ /* 0x000f220000300800 */
[----:B------:R-:W-:Y:S01]  /*1f180*/  @!P0 IMAD.MOV R246, RZ, RZ, -R246 ;  /* 0x000000fffff68224 */ /* 0x000fe200078e0af6 */
[----:B------:R-:W-:-:S02]  /*1f190*/  SEL R141, R249, R154, !P6 ;  /* 0x0000009af98d7207 */ /* 0x000fc40007000000 */
[C---:B------:R-:W-:Y:S02]  /*1f1a0*/  SEL R64, R249.reuse, R0, !P6 ;  /* 0x00000000f9407207 */ /* 0x040fe40007000000 */
[----:B------:R-:W1:Y:S01]  /*1f1b0*/  S2R R0, SR_TID.X ;  /* 0x0000000000007919 */ /* 0x000e620000002100 */
[C---:B------:R-:W-:Y:S02]  /*1f1c0*/  SEL R79, R249.reuse, R227, !P6 ;  /* 0x000000e3f94f7207 */ /* 0x040fe40007000000 */
[C---:B------:R-:W-:Y:S02]  /*1f1d0*/  SEL R227, R249.reuse, R137, !P6 ;  /* 0x00000089f9e37207 */ /* 0x040fe40007000000 */
[----:B------:R-:W-:Y:S02]  /*1f1e0*/  SEL R138, R249, R131, !P6 ;  /* 0x00000083f98a7207 */ /* 0x000fe40007000000 */
[C---:B------:R-:W-:Y:S02]  /*1f1f0*/  LEA R154, P0, R122.reuse, R126, 0x1 ;  /* 0x0000007e7a9a7211 */ /* 0x040fe400078008ff */
[----:B------:R-:W1:Y:S02]  /*1f200*/  LDC R126, c[0x0][0x23c] ;  /* 0x00008f00ff7e7b82 */ /* 0x000e640000000800 */
[----:B------:R-:W-:-:S06]  /*1f210*/  LEA.HI.X.SX32 R153, R122, R4, 0x1, P0 ;  /* 0x000000047a997211 */ /* 0x000fcc00000f0eff */
[----:B------:R-:W2:Y:S01]  /*1f220*/  LDC R4, c[0x0][0x240] ;  /* 0x00009000ff047b82 */ /* 0x000ea20000000800 */
[----:B------:R4:W-:Y:S04]  /*1f230*/  STL [R1+0x1f90], R154 ;  /* 0x001f909a01007387 */ /* 0x0009e80000100800 */
[----:B------:R4:W-:Y:S04]  /*1f240*/  STL [R1+0x1f94], R153 ;  /* 0x001f949901007387 */ /* 0x0009e80000100800 */
[----:B0-----:R-:W4:Y:S04]  /*1f250*/  LDL.LU R164, [R1+0x318] ;  /* 0x0003180001a47983 */ /* 0x001f280000300800 */
[----:B------:R-:W4:Y:S04]  /*1f260*/  LDL.LU R162, [R1+0x324] ;  /* 0x0003240001a27983 */ /* 0x000f280000300800 */
[----:B------:R-:W4:Y:S04]  /*1f270*/  LDL.LU R160, [R1+0x330] ;  /* 0x0003300001a07983 */ /* 0x000f280000300800 */
[----:B------:R-:W4:Y:S04]  /*1f280*/  LDL.LU R158, [R1+0x338] ;  /* 0x00033800019e7983 */ /* 0x000f280000300800 */
[----:B------:R-:W4:Y:S01]  /*1f290*/  LDL.LU R156, [R1+0x340] ;  /* 0x00034000019c7983 */ /* 0x000f220000300800 */
[----:B-1----:R-:W-:-:S05]  /*1f2a0*/  LOP3.LUT R0, R0, 0x7f, RZ, 0xc0, !PT ;  /* 0x0000007f00007812 */ /* 0x002fca00078ec0ff */
[----:B------:R-:W-:Y:S01]  /*1f2b0*/  IMAD R0, R0, R126, RZ ;  /* 0x0000007e00007224 */ /* 0x000fe200078e02ff */
[C---:B------:R-:W-:Y:S02]  /*1f2c0*/  SEL R73, R249.reuse, R233, !P6 ;  /* 0x000000e9f9497207 */ /* 0x040fe40007000000 */
[C---:B------:R-:W-:Y:S02]  /*1f2d0*/  SEL R136, R249.reuse, R120, !P6 ;  /* 0x00000078f9887207 */ /* 0x040fe40007000000 */
[C---:B------:R-:W-:Y:S02]  /*1f2e0*/  SEL R77, R249.reuse, R229, !P6 ;  /* 0x000000e5f94d7207 */ /* 0x040fe40007000000 */
[C---:B------:R-:W-:Y:S02]  /*1f2f0*/  SEL R233, R249.reuse, R192, !P6 ;  /* 0x000000c0f9e97207 */ /* 0x040fe40007000000 */
[----:B------:R-:W-:Y:S02]  /*1f300*/  LEA.HI.X.SX32 R0, R0, R119, 0x1, P1 ;  /* 0x0000007700007211 */ /* 0x000fe400008f0eff */
[----:B------:R-:W-:-:S02]  /*1f310*/  SEL R229, R249, R161, !P6 ;  /* 0x000000a1f9e57207 */ /* 0x000fc40007000000 */
[C---:B------:R-:W-:Y:S02]  /*1f320*/  SEL R81, R249.reuse, R225, !P6 ;  /* 0x000000e1f9517207 */ /* 0x040fe40007000000 */
[C---:B------:R-:W-:Y:S02]  /*1f330*/  SEL R225, R249.reuse, R114, !P6 ;  /* 0x00000072f9e17207 */ /* 0x040fe40007000000 */
[C---:B------:R-:W-:Y:S02]  /*1f340*/  SEL R135, R249.reuse, R108, !P6 ;  /* 0x0000006cf9877207 */ /* 0x040fe40007000000 */
[----:B------:R-:W-:Y:S01]  /*1f350*/  SEL R109, R249, R105, !P6 ;  /* 0x00000069f96d7207 */ /* 0x000fe20007000000 */
[-C--:B--2---:R-:W-:Y:S02]  /*1f360*/  IMAD R192, R118, R4.reuse, RZ ;  /* 0x0000000476c07224 */ /* 0x084fe400078e02ff */
[-C--:B---3--:R-:W-:Y:S02]  /*1f370*/  IMAD R161, R116, R4.reuse, RZ ;  /* 0x0000000474a17224 */ /* 0x088fe400078e02ff */
[----:B----4-:R-:W-:-:S02]  /*1f380*/  IMAD R137, R85, R4, RZ ;  /* 0x0000000455897224 */ /* 0x010fc400078e02ff */
[----:B------:R-:W2:Y:S04]  /*1f390*/  LDL.LU R85, [R1+0x348] ;  /* 0x0003480001557983 */ /* 0x000ea80000300800 */
[----:B------:R-:W3:Y:S04]  /*1f3a0*/  LDL.LU R155, [R1+0x350] ;  /* 0x00035000019b7983 */ /* 0x000ee80000300800 */
[----:B------:R-:W4:Y:S04]  /*1f3b0*/  LDL.LU R6, [R1+0x354] ;  /* 0x0003540001067983 */ /* 0x000f280000300800 */
[----:B------:R-:W2:Y:S04]  /*1f3c0*/  LDL.LU R152, [R1+0x35c] ;  /* 0x00035c0001987983 */ /* 0x000ea80000300800 */
[----:B------:R-:W2:Y:S04]  /*1f3d0*/  LDL.LU R150, [R1+0x364] ;  /* 0x0003640001967983 */ /* 0x000ea80000300800 */
[----:B------:R-:W2:Y:S04]  /*1f3e0*/  LDL.LU R149, [R1+0x36c] ;  /* 0x00036c0001957983 */ /* 0x000ea80000300800 */
[----:B------:R-:W2:Y:S01]  /*1f3f0*/  LDL.LU R239, [R1+0x378] ;  /* 0x0003780001ef7983 */ /* 0x000ea20000300800 */
[----:B------:R-:W-:-:S03]  /*1f400*/  IMAD R131, R42, R4, RZ ;  /* 0x000000042a837224 */ /* 0x000fc600078e02ff */
        /* <DEDUP_REMOVED lines=18> */
[----:B------:R-:W2:Y:S04]  /*1f530*/  LDL.LU R21, [R1+0x3cc] ;  /* 0x0003cc0001157983 */ /* 0x000ea80000300800 */
[----:B------:R-:W2:Y:S01]  /*1f540*/  LDL.LU R19, [R1+0x3d4] ;  /* 0x0003d40001137983 */ /* 0x000ea20000300800 */
[----:B------:R-:W-:-:S03]  /*1f550*/  IMAD R114, R13, R4, RZ ;  /* 0x000000040d727224 */ /* 0x000fc600078e02ff */
[----:B------:R-:W2:Y:S01]  /*1f560*/  LDL.LU R17, [R1+0x400] ;  /* 0x0004000001117983 */ /* 0x000ea20000300800 */
[----:B------:R-:W-:-:S03]  /*1f570*/  IMAD R144, R113, R4, RZ ;  /* 0x0000000471907224 */ /* 0x000fc600078e02ff */
[----:B------:R-:W2:Y:S01]  /*1f580*/  LDL.LU R15, [R1+0x404] ;  /* 0x00040400010f7983 */ /* 0x000ea20000300800 */
[-C--:B------:R-:W-:Y:S02]  /*1f590*/  IMAD R142, R112, R4.reuse, RZ ;  /* 0x00000004708e7224 */ /* 0x080fe400078e02ff */
[-C--:B------:R-:W-:Y:S01]  /*1f5a0*/  IMAD R113, R11, R4.reuse, RZ ;  /* 0x000000040b717224 */ /* 0x080fe200078e02ff */
[----:B------:R-:W2:Y:S01]  /*1f5b0*/  LDL.LU R13, [R1+0x408] ;  /* 0x00040800010d7983 */ /* 0x000ea20000300800 */
[-C--:B------:R-:W-:Y:S02]  /*1f5c0*/  IMAD R112, R10, R4.reuse, RZ ;  /* 0x000000040a707224 */ /* 0x080fe400078e02ff */
[-C--:B------:R-:W-:Y:S01]  /*1f5d0*/  IMAD R139, R110, R4.reuse, RZ ;  /* 0x000000046e8b7224 */ /* 0x080fe200078e02ff */
        /* <DEDUP_REMOVED lines=8> */
[C---:B------:R-:W-:Y:S02]  /*1f660*/  SEL R92, R249.reuse, R30, !P6 ;  /* 0x0000001ef95c7207 */ /* 0x040fe40007000000 */
[C---:B------:R-:W-:Y:S02]  /*1f670*/  SEL R147, R249.reuse, R26, !P6 ;  /* 0x0000001af9937207 */ /* 0x040fe40007000000 */
[C---:B------:R-:W-:Y:S02]  /*1f680*/  SEL R33, R249.reuse, R24, !P6 ;  /* 0x00000018f9217207 */ /* 0x040fe40007000000 */
[----:B------:R-:W-:-:S02]  /*1f690*/  SEL R93, R249, R38, !P6 ;  /* 0x00000026f95d7207 */ /* 0x000fc40007000000 */
[C---:B------:R-:W-:Y:S02]  /*1f6a0*/  SEL R90, R249.reuse, R22, !P6 ;  /* 0x00000016f95a7207 */ /* 0x040fe40007000000 */
[C---:B------:R-:W-:Y:S02]  /*1f6b0*/  SEL R31, R249.reuse, R20, !P6 ;  /* 0x00000014f91f7207 */ /* 0x040fe40007000000 */
[C---:B------:R-:W-:Y:S02]  /*1f6c0*/  SEL R124, R249.reuse, R18, !P6 ;  /* 0x00000012f97c7207 */ /* 0x040fe40007000000 */
[C---:B------:R-:W-:Y:S02]  /*1f6d0*/  SEL R125, R249.reuse, R34, !P6 ;  /* 0x00000022f97d7207 */ /* 0x040fe40007000000 */
[C---:B------:R-:W-:Y:S02]  /*1f6e0*/  SEL R121, R249.reuse, R102, !P6 ;  /* 0x00000066f9797207 */ /* 0x040fe40007000000 */
[----:B------:R-:W-:-:S02]  /*1f6f0*/  SEL R107, R249, R98, !P6 ;  /* 0x00000062f96b7207 */ /* 0x000fc40007000000 */
[C---:B------:R-:W-:Y:S01]  /*1f700*/  SEL R133, R249.reuse, R94, !P6 ;  /* 0x0000005ef9857207 */ /* 0x040fe20007000000 */
[-C--:B------:R-:W-:Y:S02]  /*1f710*/  IMAD R102, R164, R4.reuse, RZ ;  /* 0x00000004a4667224 */ /* 0x080fe400078e02ff */
[-C--:B------:R-:W-:Y:S01]  /*1f720*/  IMAD R98, R162, R4.reuse, RZ ;  /* 0x00000004a2627224 */ /* 0x080fe200078e02ff */
[C---:B------:R-:W-:Y:S01]  /*1f730*/  SEL R83, R249.reuse, R223, !P6 ;  /* 0x000000dff9537207 */ /* 0x040fe20007000000 */
[----:B------:R-:W-:Y:S01]  /*1f740*/  IMAD R94, R160, R4, RZ ;  /* 0x00000004a05e7224 */ /* 0x000fe200078e02ff */
[C---:B------:R-:W-:Y:S02]  /*1f750*/  SEL R106, R249.reuse, R91, !P6 ;  /* 0x0000005bf96a7207 */ /* 0x040fe40007000000 */
[C---:B------:R-:W-:Y:S01]  /*1f760*/  SEL R223, R249.reuse, R88, !P6 ;  /* 0x00000058f9df7207 */ /* 0x040fe20007000000 */
[----:B------:R-:W-:Y:S01]  /*1f770*/  IMAD R91, R158, R4, RZ ;  /* 0x000000049e5b7224 */ /* 0x000fe200078e02ff */
[----:B------:R-:W-:-:S02]  /*1f780*/  SEL R104, R249, R84, !P6 ;  /* 0x00000054f9687207 */ /* 0x000fc40007000000 */
[C---:B------:R-:W-:Y:S01]  /*1f790*/  SEL R132, R249.reuse, R80, !P6 ;  /* 0x00000050f9847207 */ /* 0x040fe20007000000 */
[----:B------:R-:W-:Y:S01]  /*1f7a0*/  IMAD R88, R156, R4, RZ ;  /* 0x000000049c587224 */ /* 0x000fe200078e02ff */
[C---:B------:R-:W-:Y:S02]  /*1f7b0*/  SEL R103, R249.reuse, R76, !P6 ;  /* 0x0000004cf9677207 */ /* 0x040fe40007000000 */
[C---:B------:R-:W-:Y:S02]  /*1f7c0*/  SEL R101, R249.reuse, R69, !P6 ;  /* 0x00000045f9657207 */ /* 0x040fe40007000000 */
[C---:B------:R-:W-:Y:S02]  /*1f7d0*/  SEL R129, R249.reuse, R65, !P6 ;  /* 0x00000041f9817207 */ /* 0x040fe40007000000 */
[C---:B------:R-:W-:Y:S02]  /*1f7e0*/  SEL R99, R249.reuse, R61, !P6 ;  /* 0x0000003df9637207 */ /* 0x040fe40007000000 */
[----:B------:R-:W-:-:S02]  /*1f7f0*/  SEL R148, R249, R57, !P6 ;  /* 0x00000039f9947207 */ /* 0x000fc40007000000 */
[C---:B------:R-:W-:Y:S02]  /*1f800*/  SEL R97, R249.reuse, R53, !P6 ;  /* 0x00000035f9617207 */ /* 0x040fe40007000000 */
[C---:B------:R-:W-:Y:S02]  /*1f810*/  SEL R127, R249.reuse, R49, !P6 ;  /* 0x00000031f97f7207 */ /* 0x040fe40007000000 */
[----:B------:R-:W-:Y:S01]  /*1f820*/  SEL R95, R249, R45, !P6 ;  /* 0x0000002df95f7207 */ /* 0x000fe20007000000 */
[-C--:B---3--:R-:W-:Y:S02]  /*1f830*/  IMAD R84, R155, R4.reuse, RZ ;  /* 0x000000049b547224 */ /* 0x088fe400078e02ff */
[-C--:B----4-:R-:W-:Y:S02]  /*1f840*/  IMAD R80, R6, R4.reuse, RZ ;  /* 0x0000000406507224 */ /* 0x090fe400078e02ff */
[-C--:B--2---:R-:W-:Y:S02]  /*1f850*/  IMAD R76, R152, R4.reuse, RZ ;  /* 0x00000004984c7224 */ /* 0x084fe400078e02ff */
[----:B------:R-:W-:-:S02]  /*1f860*/  IMAD R69, R150, R4, RZ ;  /* 0x0000000496457224 */ /* 0x000fc400078e02ff */
[-C--:B------:R-:W-:Y:S02]  /*1f870*/  IMAD R65, R149, R4.reuse, RZ ;  /* 0x0000000495417224 */ /* 0x080fe400078e02ff */
[-C--:B------:R-:W-:Y:S02]  /*1f880*/  IMAD R38, R37, R4.reuse, RZ ;  /* 0x0000000425267224 */ /* 0x080fe400078e02ff */
[-C--:B------:R-:W-:Y:S02]  /*1f890*/  IMAD R37, R35, R4.reuse, RZ ;  /* 0x0000000423257224 */ /* 0x080fe400078e02ff */
[-C--:B------:R-:W-:Y:S02]  /*1f8a0*/  IMAD R35, R21, R4.reuse, RZ ;  /* 0x0000000415237224 */ /* 0x080fe400078e02ff */
[-C--:B------:R-:W-:Y:S02]  /*1f8b0*/  IMAD R30, R17, R4.reuse, RZ ;  /* 0x00000004111e7224 */ /* 0x080fe400078e02ff */
[----:B------:R-:W2:Y:S01]  /*1f8c0*/  LDL.LU R17, [R1+0x42c] ;  /* 0x00042c0001117983 */ /* 0x000ea20000300800 */
[----:B------:R-:W-:-:S03]  /*1f8d0*/  IMAD R26, R15, R4, RZ ;  /* 0x000000040f1a7224 */ /* 0x000fc600078e02ff */
[----:B------:R-:W3:Y:S01]  /*1f8e0*/  LDL.LU R179, [R1+0x434] ;  /* 0x0004340001b37983 */ /* 0x000ee20000300800 */
[----:B------:R-:W-:-:S03]  /*1f8f0*/  IMAD R24, R13, R4, RZ ;  /* 0x000000040d187224 */ /* 0x000fc600078e02ff */
[----:B------:R-:W4:Y:S01]  /*1f900*/  LDL.LU R15, [R1+0x614] ;  /* 0x00061400010f7983 */ /* 0x000f220000300800 */
[----:B------:R-:W-:-:S03]  /*1f910*/  IMAD R22, R11, R4, RZ ;  /* 0x000000040b167224 */ /* 0x000fc600078e02ff */
[----:B------:R-:W2:Y:S01]  /*1f920*/  LDL.LU R177, [R1+0x610] ;  /* 0x0006100001b17983 */ /* 0x000ea20000300800 */
[----:B------:R-:W-:-:S03]  /*1f930*/  IMAD R21, R10, R4, RZ ;  /* 0x000000040a157224 */ /* 0x000fc600078e02ff */
[----:B------:R-:W4:Y:S04]  /*1f940*/  LDL.LU R13, [R1+0x60c] ;  /* 0x00060c00010d7983 */ /* 0x000f280000300800 */
[----:B------:R-:W4:Y:S01]  /*1f950*/  LDL.LU R176, [R1+0x608] ;  /* 0x0006080001b07983 */ /* 0x000f220000300800 */
[----:B------:R-:W-:-:S03]  /*1f960*/  IMAD R20, R8, R4, RZ ;  /* 0x0000000408147224 */ /* 0x000fc600078e02ff */
[----:B------:R-:W4:Y:S04]  /*1f970*/  LDL.LU R11, [R1+0x5fc] ;  /* 0x0005fc00010b7983 */ /* 0x000f280000300800 */
[----:B------:R-:W4:Y:S01]  /*1f980*/  LDL.LU R10, [R1+0x5f8] ;  /* 0x0005f800010a7983 */ /* 0x000f220000300800 */
[----:B------:R-:W-:-:S03]  /*1f990*/  IMAD R34, R19, R4, RZ ;  /* 0x0000000413227224 */ /* 0x000fc600078e02ff */
[----:B------:R-:W4:Y:S01]  /*1f9a0*/  LDL.LU R174, [R1+0x5f4] ;  /* 0x0005f40001ae7983 */ /* 0x000f220000300800 */
[----:B------:R-:W-:-:S03]  /*1f9b0*/  IMAD R18, R241, R4, RZ ;  /* 0x00000004f1127224 */ /* 0x000fc600078e02ff */
[----:B------:R-:W4:Y:S01]  /*1f9c0*/  LDL.LU R8, [R1+0x5f0] ;  /* 0x0005f00001087983 */ /* 0x000f220000300800 */
[----:B------:R-:W-:-:S03]  /*1f9d0*/  IMAD R19, R245, R4, RZ ;  /* 0x00000004f5137224 */ /* 0x000fc600078e02ff */
[----:B------:R-:W4:Y:S04]  /*1f9e0*/  LDL.LU R172, [R1+0x5ec] ;  /* 0x0005ec0001ac7983 */ /* 0x000f280000300800 */
[----:B------:R-:W4:Y:S04]  /*1f9f0*/  LDL.LU R170, [R1+0x5e8] ;  /* 0x0005e80001aa7983 */ /* 0x000f280000300800 */
[----:B------:R-:W4:Y:S04]  /*1fa00*/  LDL.LU R241, [R1+0x5e4] ;  /* 0x0005e40001f17983 */ /* 0x000f280000300800 */
[----:B------:R-:W4:Y:S04]  /*1fa10*/  LDL.LU R245, [R1+0x5e0] ;  /* 0x0005e00001f57983 */ /* 0x000f280000300800 */
[----:B------:R-:W4:Y:S04]  /*1fa20*/  LDL.LU R168, [R1+0x5dc] ;  /* 0x0005dc0001a87983 */ /* 0x000f280000300800 */
[----:B------:R-:W2:Y:S04]  /*1fa30*/  LDL.LU R166, [R1+0x5d8] ;  /* 0x0005d80001a67983 */ /* 0x000ea80000300800 */
        /* <DEDUP_REMOVED lines=9> */
[----:B------:R-:W-:-:S03]  /*1fad0*/  IMAD R61, R239, R4, RZ ;  /* 0x00000004ef3d7224 */ /* 0x000fc600078e02ff */
[----:B------:R-:W4:Y:S01]  /*1fae0*/  LDL.LU R149, [R1+0x5b0] ;  /* 0x0005b00001957983 */ /* 0x000f220000300800 */
[-C--:B------:R-:W-:Y:S02]  /*1faf0*/  IMAD R57, R243, R4.reuse, RZ ;  /* 0x00000004f3397224 */ /* 0x080fe400078e02ff */
[-C--:B------:R-:W-:Y:S01]  /*1fb00*/  IMAD R53, R252, R4.reuse, RZ ;  /* 0x00000004fc357224 */ /* 0x080fe200078e02ff */
[----:B------:R-:W4:Y:S01]  /*1fb10*/  LDL.LU R239, [R1+0x5ac] ;  /* 0x0005ac0001ef7983 */ /* 0x000f220000300800 */
[----:B------:R-:W-:-:S03]  /*1fb20*/  IMAD R49, R3, R4, RZ ;  /* 0x0000000403317224 */ /* 0x000fc600078e02ff */
[----:B------:R-:W4:Y:S04]  /*1fb30*/  LDL.LU R243, [R1+0x5a8] ;  /* 0x0005a80001f37983 */ /* 0x000f280000300800 */
[----:B------:R-:W4:Y:S04]  /*1fb40*/  LDL.LU R252, [R1+0x5a4] ;  /* 0x0005a40001fc7983 */ /* 0x000f280000300800 */
[----:B------:R-:W4:Y:S01]  /*1fb50*/  LDL.LU R3, [R1+0x5a0] ;  /* 0x0005a00001037983 */ /* 0x000f220000300800 */
[----:B------:R-:W-:-:S03]  /*1fb60*/  IMAD R45, R2, R4, RZ ;  /* 0x00000004022d7224 */ /* 0x000fc600078e02ff */
[----:B------:R-:W4:Y:S01]  /*1fb70*/  LDL.LU R2, [R1+0x59c] ;  /* 0x00059c0001027983 */ /* 0x000f220000300800 */
[C---:B------:R-:W-:Y:S02]  /*1fb80*/  SEL R29, R249.reuse, R16, !P6 ;  /* 0x00000010f91d7207 */ /* 0x040fe40007000000 */
[C---:B------:R-:W-:Y:S02]  /*1fb90*/  SEL R89, R249.reuse, R14, !P6 ;  /* 0x0000000ef9597207 */ /* 0x040fe40007000000 */
[C---:B------:R-:W-:Y:S01]  /*1fba0*/  SEL R27, R249.reuse, R12, !P6 ;  /* 0x0000000cf91b7207 */ /* 0x040fe20007000000 */
[----:B------:R-:W-:Y:S01]  /*1fbb0*/  @!P2 IMAD.MOV R250, RZ, RZ, -R250 ;  /* 0x000000fffffaa224 */ /* 0x000fe200078e0afa */
[C---:B------:R-:W-:Y:S01]  /*1fbc0*/  SEL R25, R249.reuse, R9, !P6 ;  /* 0x00000009f9197207 */ /* 0x040fe20007000000 */
[----:B------:R-:W-:Y:S01]  /*1fbd0*/  @!P3 IMAD.MOV R251, RZ, RZ, -R251 ;  /* 0x000000fffffbb224 */ /* 0x000fe200078e0afb */
[----:B------:R-:W-:Y:S01]  /*1fbe0*/  SEL R87, R249, R7, !P6 ;  /* 0x00000007f9577207 */ /* 0x000fe20007000000 */
[----:B------:R-:W-:-:S02]  /*1fbf0*/  @!P5 IMAD.MOV R248, RZ, RZ, -R248 ;  /* 0x000000fffff8d224 */ /* 0x000fc400078e0af8 */
[----:B------:R-:W-:Y:S01]  /*1fc00*/  @!P4 IMAD.MOV R247, RZ, RZ, -R247 ;  /* 0x000000fffff7c224 */ /* 0x000fe200078e0af7 */
[C---:B------:R-:W-:Y:S02]  /*1fc10*/  SEL R23, R249.reuse, R5, !P6 ;  /* 0x00000005f9177207 */ /* 0x040fe40007000000 */
[C---:B------:R-:W-:Y:S02]  /*1fc20*/  SEL R193, R249.reuse, R193, !P6 ;  /* 0x000000c1f9c17207 */ /* 0x040fe40007000000 */
        /* <DEDUP_REMOVED lines=80> */
[-C--:B--2---:R-:W-:Y:S02]  /*20130*/  IMAD R154, R166, R4.reuse, RZ ;  /* 0x00000004a69a7224 */ /* 0x084fe400078e02ff */
[----:B----4-:R-:W-:-:S03]  /*20140*/  IMAD R164, R164, R4, RZ ;  /* 0x00000004a4a47224 */ /* 0x010fc600078e02ff */
[----:B------:R0:W-:Y:S01]  /*20150*/  STL [R1], R154 ;  /* 0x0000009a01007387 */ /* 0x0001e20000100800 */
[----:B------:R-:W-:-:S03]  /*20160*/  IMAD R153, R162, R4, RZ ;  /* 0x00000004a2997224 */ /* 0x000fc600078e02ff */
[----:B------:R-:W-:Y:S01]  /*20170*/  STL [R1+0x4], R164 ;  /* 0x000004a401007387 */ /* 0x000fe20000100800 */
[----:B0-----:R-:W-:-:S03]  /*20180*/  IMAD R154, R160, R4, RZ ;  /* 0x00000004a09a7224 */ /* 0x001fc600078e02ff */
[----:B------:R0:W-:Y:S01]  /*20190*/  STL [R1+0x8], R153 ;  /* 0x0000089901007387 */ /* 0x0001e20000100800 */
[----:B------:R-:W-:-:S03]  /*201a0*/  IMAD R158, R158, R4, RZ ;  /* 0x000000049e9e7224 */ /* 0x000fc600078e02ff */
[----:B------:R1:W-:Y:S01]  /*201b0*/  STL [R1+0x10], R154 ;  /* 0x0000109a01007387 */ /* 0x0003e20000100800 */
[-C--:B0-----:R-:W-:Y:S02]  /*201c0*/  IMAD R153, R156, R4.reuse, RZ ;  /* 0x000000049c997224 */ /* 0x081fe400078e02ff */
[-C--:B------:R-:W-:Y:S02]  /*201d0*/  IMAD R6, R6, R4.reuse, RZ ;  /* 0x0000000406067224 */ /* 0x080fe400078e02ff */
[-C--:B-1----:R-:W-:Y:S01]  /*201e0*/  IMAD R154, R155, R4.reuse, RZ ;  /* 0x000000049b9a7224 */ /* 0x082fe200078e02ff */
[----:B------:R-:W-:Y:S04]  /*201f0*/  STL [R1+0x18], R158 ;  /* 0x0000189e01007387 */ /* 0x000fe80000100800 */
[----:B------:R0:W-:Y:S04]  /*20200*/  STL [R1+0x24], R153 ;  /* 0x0000249901007387 */ /* 0x0001e80000100800 */
[----:B------:R-:W-:Y:S04]  /*20210*/  STL [R1+0x28], R154 ;  /* 0x0000289a01007387 */ /* 0x000fe80000100800 */
[----:B------:R1:W-:Y:S01]  /*20220*/  STL [R1+0x2c], R6 ;  /* 0x00002c0601007387 */ /* 0x0003e20000100800 */
[----:B0-----:R-:W-:-:S02]  /*20230*/  IMAD R153, R152, R4, RZ ;  /* 0x0000000498997224 */ /* 0x001fc400078e02ff */
[-C--:B------:R-:W-:Y:S02]  /*20240*/  IMAD R152, R150, R4.reuse, RZ ;  /* 0x0000000496987224 */ /* 0x080fe400078e02ff */
[-C--:B------:R-:W-:Y:S01]  /*20250*/  IMAD R150, R239, R4.reuse, RZ ;  /* 0x00000004ef967224 */ /* 0x080fe200078e02ff */
[----:B------:R-:W-:Y:S01]  /*20260*/  STL [R1+0x34], R153 ;  /* 0x0000349901007387 */ /* 0x000fe20000100800 */
[----:B-1----:R-:W-:-:S03]  /*20270*/  IMAD R6, R149, R4, RZ ;  /* 0x0000000495067224 */ /* 0x002fc600078e02ff */
[----:B------:R-:W-:Y:S01]  /*20280*/  STL [R1+0x38], R152 ;  /* 0x0000389801007387 */ /* 0x000fe20000100800 */
[----:B------:R-:W-:-:S03]  /*20290*/  IMAD R149, R243, R4, RZ ;  /* 0x00000004f3957224 */ /* 0x000fc600078e02ff */
[----:B------:R0:W-:Y:S01]  /*202a0*/  STL [R1+0x40], R6 ;  /* 0x0000400601007387 */ /* 0x0001e20000100800 */
[----:B------:R-:W-:-:S03]  /*202b0*/  IMAD R3, R3, R4, RZ ;  /* 0x0000000403037224 */ /* 0x000fc600078e02ff */
[----:B------:R-:W-:Y:S01]  /*202c0*/  STL [R1+0x50], R150 ;  /* 0x0000509601007387 */ /* 0x000fe20000100800 */
[----:B0-----:R-:W-:-:S03]  /*202d0*/  IMAD R6, R252, R4, RZ ;  /* 0x00000004fc067224 */ /* 0x001fc600078e02ff */
[----:B------:R-:W-:Y:S01]  /*202e0*/  STL [R1+0x58], R149 ;  /* 0x0000589501007387 */ /* 0x000fe20000100800 */
[----:B------:R-:W-:-:S03]  /*202f0*/  IMAD R2, R2, R4, RZ ;  /* 0x0000000402027224 */ /* 0x000fc600078e02ff */
[----:B------:R0:W-:Y:S04]  /*20300*/  STL [R1+0x60], R6 ;  /* 0x0000600601007387 */ /* 0x0001e80000100800 */
[----:B------:R-:W2:Y:S04]  /*20310*/  LDL.LU R153, [R1+0x598] ;  /* 0x0005980001997983 */ /* 0x000ea80000300800 */
[----:B------:R1:W-:Y:S04]  /*20320*/  STL [R1+0x6c], R3 ;  /* 0x00006c0301007387 */ /* 0x0003e80000100800 */
[----:B------:R-:W3:Y:S04]  /*20330*/  LDL.LU R154, [R1+0x594] ;  /* 0x00059400019a7983 */ /* 0x000ee80000300800 */
[----:B------:R4:W-:Y:S04]  /*20340*/  STL [R1+0x7c], R2 ;  /* 0x00007c0201007387 */ /* 0x0009e80000100800 */
[----:B------:R-:W3:Y:S04]  /*20350*/  LDL.LU R191, [R1+0x590] ;  /* 0x0005900001bf7983 */ /* 0x000ee80000300800 */
[----:B------:R-:W3:Y:S04]  /*20360*/  LDL.LU R189, [R1+0x58c] ;  /* 0x00058c0001bd7983 */ /* 0x000ee80000300800 */
[----:B------:R-:W3:Y:S04]  /*20370*/  LDL.LU R187, [R1+0x588] ;  /* 0x0005880001bb7983 */ /* 0x000ee80000300800 */
[----:B------:R-:W3:Y:S04]  /*20380*/  LDL.LU R185, [R1+0x584] ;  /* 0x0005840001b97983 */ /* 0x000ee80000300800 */
[----:B------:R-:W3:Y:S01]  /*20390*/  LDL.LU R183, [R1+0x580] ;  /* 0x0005800001b77983 */ /* 0x000ee20000300800 */
[----:B------:R-:W-:-:S03]  /*203a0*/  IMAD R14, R177, R4, RZ ;  /* 0x00000004b10e7224 */ /* 0x000fc600078e02ff */
[----:B------:R-:W3:Y:S04]  /*203b0*/  LDL.LU R181, [R1+0x57c] ;  /* 0x00057c0001b57983 */ /* 0x000ee80000300800 */
[----:B------:R-:W3:Y:S01]  /*203c0*/  LDL.LU R179, [R1+0x578] ;  /* 0x0005780001b37983 */ /* 0x000ee20000300800 */
[----:B------:R-:W-:-:S03]  /*203d0*/  IMAD R12, R176, R4, RZ ;  /* 0x00000004b00c7224 */ /* 0x000fc600078e02ff */
[----:B------:R-:W3:Y:S01]  /*203e0*/  LDL.LU R177, [R1+0x574] ;  /* 0x0005740001b17983 */ /* 0x000ee20000300800 */
[-C--:B------:R-:W-:Y:S02]  /*203f0*/  IMAD R9, R174, R4.reuse, RZ ;  /* 0x00000004ae097224 */ /* 0x080fe400078e02ff */
[----:B------:R-:W-:Y:S01]  /*20400*/  IMAD R7, R172, R4, RZ ;  /* 0x00000004ac077224 */ /* 0x000fe200078e02ff */
[----:B------:R-:W3:Y:S04]  /*20410*/  LDL.LU R176, [R1+0x570] ;  /* 0x0005700001b07983 */ /* 0x000ee80000300800 */
[----:B------:R-:W3:Y:S01]  /*20420*/  LDL.LU R174, [R1+0x56c] ;  /* 0x00056c0001ae7983 */ /* 0x000ee20000300800 */
[----:B------:R-:W-:-:S03]  /*20430*/  SEL R184, R249, R184, !P6 ;  /* 0x000000b8f9b87207 */ /* 0x000fc60007000000 */
[----:B------:R-:W3:Y:S01]  /*20440*/  LDL.LU R172, [R1+0x568] ;  /* 0x0005680001ac7983 */ /* 0x000ee20000300800 */
[C---:B------:R-:W-:Y:S01]  /*20450*/  SEL R200, R249.reuse, R200, !P6 ;  /* 0x000000c8f9c87207 */ /* 0x040fe20007000000 */
[----:B------:R-:W-:Y:S01]  /*20460*/  IMAD R5, R170, R4, RZ ;  /* 0x00000004aa057224 */ /* 0x000fe200078e02ff */
[C---:B------:R-:W-:Y:S01]  /*20470*/  SEL R215, R249.reuse, R215, !P6 ;  /* 0x000000d7f9d77207 */ /* 0x040fe20007000000 */
[----:B------:R-:W3:Y:S01]  /*20480*/  LDL.LU R170, [R1+0x564] ;  /* 0x0005640001aa7983 */ /* 0x000ee20000300800 */
[C---:B------:R-:W-:Y:S02]  /*20490*/  SEL R238, R249.reuse, R238, !P6 ;  /* 0x000000eef9ee7207 */ /* 0x040fe40007000000 */
[C---:B------:R-:W-:Y:S02]  /*204a0*/  SEL R250, R249.reuse, R250, !P6 ;  /* 0x000000faf9fa7207 */ /* 0x040fe40007000000 */
[C---:B------:R-:W-:Y:S02]  /*204b0*/  SEL R251, R249.reuse, R251, !P6 ;  /* 0x000000fbf9fb7207 */ /* 0x040fe40007000000 */
[----:B------:R-:W-:-:S02]  /*204c0*/  SEL R248, R249, R248, !P6 ;  /* 0x000000f8f9f87207 */ /* 0x000fc40007000000 */
[C---:B------:R-:W-:Y:S02]  /*204d0*/  SEL R246, R249.reuse, R246, !P6 ;  /* 0x000000f6f9f67207 */ /* 0x040fe40007000000 */
[----:B------:R-:W-:Y:S01]  /*204e0*/  SEL R247, R249, R247, !P6 ;  /* 0x000000f7f9f77207 */ /* 0x000fe20007000000 */
[-C--:B------:R-:W-:Y:S02]  /*204f0*/  IMAD R249, R168, R4.reuse, RZ ;  /* 0x00000004a8f97224 */ /* 0x080fe400078e02ff */
[----:B------:R-:W3:Y:S04]  /*20500*/  LDL.LU R168, [R1+0x560] ;  /* 0x0005600001a87983 */ /* 0x000ee80000300800 */
[----:B------:R-:W3:Y:S04]  /*20510*/  LDL.LU R166, [R1+0x55c] ;  /* 0x00055c0001a67983 */ /* 0x000ee80000300800 */
[----:B------:R-:W3:Y:S04]  /*20520*/  LDL.LU R164, [R1+0x558] ;  /* 0x0005580001a47983 */ /* 0x000ee80000300800 */
[----:B------:R-:W3:Y:S04]  /*20530*/  LDL.LU R162, [R1+0x554] ;  /* 0x0005540001a27983 */ /* 0x000ee80000300800 */
[----:B------:R-:W3:Y:S04]  /*20540*/  LDL.LU R160, [R1+0x550] ;  /* 0x0005500001a07983 */ /* 0x000ee80000300800 */
[----:B------:R-:W3:Y:S04]  /*20550*/  LDL.LU R158, [R1+0x54c] ;  /* 0x00054c00019e7983 */ /* 0x000ee80000300800 */
[----:B------:R-:W3:Y:S04]  /*20560*/  LDL.LU R156, [R1+0x548] ;  /* 0x00054800019c7983 */ /* 0x000ee80000300800 */
[----:B------:R-:W3:Y:S04]  /*20570*/  LDL.LU R155, [R1+0x544] ;  /* 0x00054400019b7983 */ /* 0x000ee80000300800 */
[----:B0-----:R-:W3:Y:S04]  /*20580*/  LDL.LU R6, [R1+0x540] ;  /* 0x0005400001067983 */ /* 0x001ee80000300800 */
[----:B------:R-:W3:Y:S04]  /*20590*/  LDL.LU R152, [R1+0x53c] ;  /* 0x00053c0001987983 */ /* 0x000ee80000300800 */
[----:B------:R-:W3:Y:S04]  /*205a0*/  LDL.LU R150, [R1+0x538] ;  /* 0x0005380001967983 */ /* 0x000ee80000300800 */
[----:B------:R-:W3:Y:S04]  /*205b0*/  LDL.LU R149, [R1+0x534] ;  /* 0x0005340001957983 */ /* 0x000ee80000300800 */
[----:B------:R-:W3:Y:S04]  /*205c0*/  LDL.LU R239, [R1+0x530] ;  /* 0x0005300001ef7983 */ /* 0x000ee80000300800 */
[----:B------:R-:W3:Y:S04]  /*205d0*/  LDL.LU R243, [R1+0x52c] ;  /* 0x00052c0001f37983 */ /* 0x000ee80000300800 */
[----:B------:R-:W3:Y:S04]  /*205e0*/  LDL.LU R252, [R1+0x528] ;  /* 0x0005280001fc7983 */ /* 0x000ee80000300800 */
[----:B-1----:R-:W3:Y:S04]  /*205f0*/  LDL.LU R3, [R1+0x524] ;  /* 0x0005240001037983 */ /* 0x002ee80000300800 */
[----:B----4-:R-:W4:Y:S01]  /*20600*/  LDL.LU R2, [R1+0x520] ;  /* 0x0005200001027983 */ /* 0x010f220000300800 */
[----:B--2---:R-:W-:-:S02]  /*20610*/  IMAD R153, R153, R4, RZ ;  /* 0x0000000499997224 */ /* 0x004fc400078e02ff */
[----:B---3--:R-:W-:-:S03]  /*20620*/  IMAD R154, R154, R4, RZ ;  /* 0x000000049a9a7224 */ /* 0x008fc600078e02ff */
[----:B------:R0:W-:Y:S04]  /*20630*/  STL [R1+0x88], R153 ;  /* 0x0000889901007387 */ /* 0x0001e80000100800 */
[----:B------:R1:W-:Y:S01]  /*20640*/  STL [R1+0x94], R154 ;  /* 0x0000949a01007387 */ /* 0x0003e20000100800 */
[-C--:B0-----:R-:W-:Y:S02]  /*20650*/  IMAD R153, R191, R4.reuse, RZ ;  /* 0x00000004bf997224 */ /* 0x081fe400078e02ff */
[----:B-1----:R-:W-:-:S03]  /*20660*/  IMAD R154, R189, R4, RZ ;  /* 0x00000004bd9a7224 */ /* 0x002fc600078e02ff */
[----:B------:R0:W-:Y:S01]  /*20670*/  STL [R1+0xa0], R153 ;  /* 0x0000a09901007387 */ /* 0x0001e20000100800 */
[----:B------:R-:W-:-:S03]  /*20680*/  IMAD R187, R187, R4, RZ ;  /* 0x00000004bbbb7224 */ /* 0x000fc600078e02ff */
[----:B------:R1:W-:Y:S01]  /*20690*/  STL [R1+0xb0], R154 ;  /* 0x0000b09a01007387 */ /* 0x0003e20000100800 */
[----:B0-----:R-:W-:-:S03]  /*206a0*/  IMAD R153, R185, R4, RZ ;  /* 0x00000004b9997224 */ /* 0x001fc600078e02ff */
[----:B------:R-:W-:Y:S01]  /*206b0*/  STL [R1+0xb8], R187 ;  /* 0x0000b8bb01007387 */ /* 0x000fe20000100800 */
        /* <DEDUP_REMOVED lines=28> */
[-C--:B------:R-:W-:Y:S02]  /*20880*/  IMAD R6, R6, R4.reuse, RZ ;  /* 0x0000000406067224 */ /* 0x080fe400078e02ff */
[-C--:B0-----:R-:W-:Y:S01]  /*20890*/  IMAD R153, R156, R4.reuse, RZ ;  /* 0x000000049c997224 */ /* 0x081fe200078e02ff */
[----:B------:R-:W-:Y:S01]  /*208a0*/  STL [R1+0x14c], R158 ;  /* 0x00014c9e01007387 */ /* 0x000fe20000100800 */
[----:B-1----:R-:W-:-:S03]  /*208b0*/  IMAD R154, R155, R4, RZ ;  /* 0x000000049b9a7224 */ /* 0x002fc600078e02ff */
[----:B------:R0:W-:Y:S04]  /*208c0*/  STL [R1+0x150], R153 ;  /* 0x0001509901007387 */ /* 0x0001e80000100800 */
[----:B------:R-:W-:Y:S04]  /*208d0*/  STL [R1+0x154], R154 ;  /* 0x0001549a01007387 */ /* 0x000fe80000100800 */
[----:B------:R1:W-:Y:S01]  /*208e0*/  STL [R1+0x158], R6 ;  /* 0x0001580601007387 */ /* 0x0003e20000100800 */
[-C--:B0-----:R-:W-:Y:S02]  /*208f0*/  IMAD R153, R152, R4.reuse, RZ ;  /* 0x0000000498997224 */ /* 0x081fe400078e02ff */
[----:B------:R-:W-:-:S02]  /*20900*/  IMAD R152, R150, R4, RZ ;  /* 0x0000000496987224 */ /* 0x000fc400078e02ff */
        /* <DEDUP_REMOVED lines=10> */
[----:B----4-:R-:W-:-:S03]  /*209b0*/  IMAD R2, R2, R4, RZ ;  /* 0x0000000402027224 */ /* 0x010fc600078e02ff */
        /* <DEDUP_REMOVED lines=66> */
[----:B------:R1:W-:Y:S01]  /*20de0*/  STL [R1+0x2ac], R154 ;  /* 0x0002ac9a01007387 */ /* 0x0003e20000100800 */
[-C--:B------:R-:W-:Y:S02]  /*20df0*/  IMAD R158, R158, R4.reuse, RZ ;  /* 0x000000049e9e7224 */ /* 0x080fe400078e02ff */
[-C--:B0-----:R-:W-:Y:S01]  /*20e00*/  IMAD R153, R162, R4.reuse, RZ ;  /* 0x00000004a2997224 */ /* 0x081fe200078e02ff */
        /* <DEDUP_REMOVED lines=484> */
[-C--:B------:R-:W-:Y:S02]  /*22c50*/  IMAD R3, R3, R4.reuse, RZ ;  /* 0x0000000403037224 */ /* 0x080fe400078e02ff */
[-C--:B----4-:R-:W-:Y:S01]  /*22c60*/  IMAD R2, R2, R4.reuse, RZ ;  /* 0x0000000402027224 */ /* 0x090fe200078e02ff */
[----:B------:R-:W-:Y:S01]  /*22c70*/  STL [R1+0xfc], R150 ;  /* 0x0000fc9601007387 */ /* 0x000fe20000100800 */
[----:B0-----:R-:W-:-:S03]  /*22c80*/  IMAD R6, R252, R4, RZ ;  /* 0x00000004fc067224 */ /* 0x001fc600078e02ff */
[----:B------:R-:W-:Y:S04]  /*22c90*/  STL [R1+0xf4], R149 ;  /* 0x0000f49501007387 */ /* 0x000fe80000100800 */
        /* <DEDUP_REMOVED lines=31> */
[----:B----4-:R-:W4:Y:S04]  /*22e90*/  LDL.LU R2, [R1+0x30] ;  /* 0x0000300001027983 */ /* 0x010f280000300800 */
[----:B------:R-:W4:Y:S04]  /*22ea0*/  LDL.LU R153, [R1+0x20] ;  /* 0x0000200001997983 */ /* 0x000f280000300800 */
[----:B------:R-:W4:Y:S01]  /*22eb0*/  LDL.LU R154, [R1+0x1c] ;  /* 0x00001c00019a7983 */ /* 0x000f220000300800 */
[----:B--2---:R-:W-:-:S05]  /*22ec0*/  IMAD R191, R191, R4, RZ ;  /* 0x00000004bfbf7224 */ /* 0x004fca00078e02ff */
[----:B------:R0:W-:Y:S01]  /*22ed0*/  STL [R1+0xe0], R191 ;  /* 0x0000e0bf01007387 */ /* 0x0001e20000100800 */
[----:B---3--:R-:W-:-:S03]  /*22ee0*/  IMAD R189, R189, R4, RZ ;  /* 0x00000004bdbd7224 */ /* 0x008fc600078e02ff */
[----:B0-----:R-:W2:Y:S01]  /*22ef0*/  LDL.LU R191, [R1+0x200c] ;  /* 0x00200c0001bf7983 */ /* 0x001ea20000300800 */
[----:B------:R-:W-:-:S03]  /*22f00*/  IMAD R187, R187, R4, RZ ;  /* 0x00000004bbbb7224 */ /* 0x000fc600078e02ff */
[----:B------:R0:W-:Y:S01]  /*22f10*/  STL [R1+0xdc], R189 ;  /* 0x0000dcbd01007387 */ /* 0x0001e20000100800 */
[-C--:B------:R-:W-:Y:S02]  /*22f20*/  IMAD R185, R185, R4.reuse, RZ ;  /* 0x00000004b9b97224 */ /* 0x080fe400078e02ff */
[-C--:B------:R-:W-:Y:S01]  /*22f30*/  IMAD R183, R183, R4.reuse, RZ ;  /* 0x00000004b7b77224 */ /* 0x080fe200078e02ff */
[----:B0-----:R-:W3:Y:S01]  /*22f40*/  LDL.LU R189, [R1+0x2008] ;  /* 0x0020080001bd7983 */ /* 0x001ee20000300800 */
[----:B------:R-:W-:-:S03]  /*22f50*/  IMAD R181, R181, R4, RZ ;  /* 0x00000004b5b57224 */ /* 0x000fc600078e02ff */
[----:B------:R0:W-:Y:S01]  /*22f60*/  STL [R1+0xd8], R187 ;  /* 0x0000d8bb01007387 */ /* 0x0001e20000100800 */
[-C--:B------:R-:W-:Y:S02]  /*22f70*/  IMAD R179, R179, R4.reuse, RZ ;  /* 0x00000004b3b37224 */ /* 0x080fe400078e02ff */
[-C--:B------:R-:W-:Y:S01]  /*22f80*/  IMAD R177, R177, R4.reuse, RZ ;  /* 0x00000004b1b17224 */ /* 0x080fe200078e02ff */
[----:B0-----:R-:W2:Y:S04]  /*22f90*/  LDL.LU R187, [R1+0x2004] ;  /* 0x0020040001bb7983 */ /* 0x001ea80000300800 */
[----:B------:R0:W-:Y:S01]  /*22fa0*/  STL [R1+0xd4], R185 ;  /* 0x0000d4b901007387 */ /* 0x0001e20000100800 */
[-C--:B------:R-:W-:Y:S02]  /*22fb0*/  IMAD R176, R176, R4.reuse, RZ ;  /* 0x00000004b0b07224 */ /* 0x080fe400078e02ff */
[-C--:B------:R-:W-:Y:S01]  /*22fc0*/  IMAD R174, R174, R4.reuse, RZ ;  /* 0x00000004aeae7224 */ /* 0x080fe200078e02ff */
[----:B0-----:R-:W3:Y:S04]  /*22fd0*/  LDL.LU R185, [R1+0x2000] ;  /* 0x0020000001b97983 */ /* 0x001ee80000300800 */
[----:B------:R0:W-:Y:S01]  /*22fe0*/  STL [R1+0xd0], R183 ;  /* 0x0000d0b701007387 */ /* 0x0001e20000100800 */
[----:B------:R-:W-:-:S03]  /*22ff0*/  IMAD R172, R172, R4, RZ ;  /* 0x00000004acac7224 */ /* 0x000fc600078e02ff */
[----:B0-----:R-:W2:Y:S04]  /*23000*/  LDL.LU R183, [R1+0x1ffc] ;  /* 0x001ffc0001b77983 */ /* 0x001ea80000300800 */
[----:B------:R0:W-:Y:S01]  /*23010*/  STL [R1+0xcc], R181 ;  /* 0x0000ccb501007387 */ /* 0x0001e20000100800 */
[----:B------:R-:W-:-:S03]  /*23020*/  IMAD R170, R170, R4, RZ ;  /* 0x00000004aaaa7224 */ /* 0x000fc600078e02ff */
        /* <DEDUP_REMOVED lines=50> */
[----:B----4-:R-:W-:-:S03]  /*23350*/  IMAD R2, R2, R4, RZ ;  /* 0x0000000402027224 */ /* 0x010fc600078e02ff */
[----:B0-----:R-:W4:Y:S04]  /*23360*/  LDL.LU R150, [R1+0x1fb4] ;  /* 0x001fb40001967983 */ /* 0x001f280000300800 */
[----:B------:R0:W-:Y:S04]  /*23370*/  STL [R1+0x54], R149 ;  /* 0x0000549501007387 */ /* 0x0001e80000100800 */
[----:B0-----:R-:W2:Y:S04]  /*23380*/  LDL.LU R149, [R1+0x1fb0] ;  /* 0x001fb00001957983 */ /* 0x001ea80000300800 */
[----:B------:R0:W-:Y:S04]  /*23390*/  STL [R1+0x4c], R239 ;  /* 0x00004cef01007387 */ /* 0x0001e80000100800 */
[----:B0-----:R-:W3:Y:S04]  /*233a0*/  LDL.LU R239, [R1+0x1fac] ;  /* 0x001fac0001ef7983 */ /* 0x001ee80000300800 */
[----:B------:R0:W-:Y:S04]  /*233b0*/  STL [R1+0x48], R243 ;  /* 0x000048f301007387 */ /* 0x0001e80000100800 */
[----:B0-----:R-:W4:Y:S04]  /*233c0*/  LDL.LU R243, [R1+0x1fa8] ;  /* 0x001fa80001f37983 */ /* 0x001f280000300800 */
[----:B------:R0:W-:Y:S04]  /*233d0*/  STL [R1+0x44], R252 ;  /* 0x000044fc01007387 */ /* 0x0001e80000100800 */
[----:B0-----:R-:W2:Y:S04]  /*233e0*/  LDL.LU R252, [R1+0x1fa4] ;  /* 0x001fa40001fc7983 */ /* 0x001ea80000300800 */
[----:B------:R0:W-:Y:S04]  /*233f0*/  STL [R1+0x3c], R3 ;  /* 0x00003c0301007387 */ /* 0x0001e80000100800 */
[----:B0-----:R-:W3:Y:S04]  /*23400*/  LDL.LU R3, [R1+0x1fa0] ;  /* 0x001fa00001037983 */ /* 0x001ee80000300800 */
[----:B------:R0:W-:Y:S04]  /*23410*/  STL [R1+0x30], R2 ;  /* 0x0000300201007387 */ /* 0x0001e80000100800 */
[----:B0-----:R-:W4:Y:S01]  /*23420*/  LDL.LU R2, [R1+0x1f9c] ;  /* 0x001f9c0001027983 */ /* 0x001f220000300800 */
[----:B------:R-:W-:-:S05]  /*23430*/  IMAD R153, R153, R4, RZ ;  /* 0x0000000499997224 */ /* 0x000fca00078e02ff */
[----:B------:R0:W-:Y:S02]  /*23440*/  STL [R1+0x20], R153 ;  /* 0x0000209901007387 */ /* 0x0001e40000100800 */
[-C--:B0-----:R-:W-:Y:S02]  /*23450*/  IMAD R153, R154, R4.reuse, RZ ;  /* 0x000000049a997224 */ /* 0x081fe400078e02ff */
[-C--:B----4-:R-:W-:Y:S02]  /*23460*/  IMAD R154, R2, R4.reuse, RZ ;  /* 0x00000004029a7224 */ /* 0x090fe400078e02ff */
[----:B------:R-:W4:Y:S01]  /*23470*/  LDL.LU R2, [R1+0x1f98] ;  /* 0x001f980001027983 */ /* 0x000f220000300800 */
[-C--:B------:R-:W-:Y:S02]  /*23480*/  IMAD R237, R237, R4.reuse, RZ ;  /* 0x00000004eded7224 */ /* 0x080fe400078e02ff */
[-C--:B------:R-:W-:Y:S02]  /*23490*/  IMAD R235, R235, R4.reuse, RZ ;  /* 0x00000004ebeb7224 */ /* 0x080fe400078e02ff */
[----:B------:R-:W-:-:S02]  /*234a0*/  IMAD R231, R231, R4, RZ ;  /* 0x00000004e7e77224 */ /* 0x000fc400078e02ff */
[-C--:B------:R-:W-:Y:S02]  /*234b0*/  IMAD R85, R85, R4.reuse, RZ ;  /* 0x0000000455557224 */ /* 0x080fe400078e02ff */
[-C--:B------:R-:W-:Y:S02]  /*234c0*/  IMAD R42, R42, R4.reuse, RZ ;  /* 0x000000042a2a7224 */ /* 0x080fe400078e02ff */
[-C--:B------:R-:W-:Y:S02]  /*234d0*/  IMAD R41, R41, R4.reuse, RZ ;  /* 0x0000000429297224 */ /* 0x080fe400078e02ff */
        /* <DEDUP_REMOVED lines=9> */
[-C--:B---3--:R-:W-:Y:S02]  /*23570*/  IMAD R3, R3, R4.reuse, RZ ;  /* 0x0000000403037224 */ /* 0x088fe400078e02ff */
[-C--:B--2---:R-:W-:Y:S02]  /*23580*/  IMAD R252, R252, R4.reuse, RZ ;  /* 0x00000004fcfc7224 */ /* 0x084fe400078e02ff */
        /* <DEDUP_REMOVED lines=173> */
[----:B------:R-:W-:Y:S01]  /*24060*/  IMAD R251, R251, R4, RZ ;  /* 0x00000004fbfb7224 */ /* 0x000fe200078e02ff */
[----:B----4-:R-:W-:-:S05]  /*24070*/  LEA R4, P6, R237, R2, 0x1 ;  /* 0x00000002ed047211 */ /* 0x010fca00078c08ff */
[----:B------:R0:W-:Y:S02]  /*24080*/  STL [R1+0xb68], R4 ;  /* 0x000b680401007387 */ /* 0x0001e40000100800 */
[----:B0-----:R-:W-:-:S05]  /*24090*/  LEA R4, P5, R235, R2, 0x1 ;  /* 0x00000002eb047211 */ /* 0x001fca00078a08ff */
        /* <DEDUP_REMOVED lines=10> */
[----:B------:R0:W-:Y:S01]  /*24140*/  STL [R1+0xb98], R4 ;  /* 0x000b980401007387 */ /* 0x0001e20000100800 */
[-C--:B------:R-:W-:Y:S02]  /*24150*/  LEA.HI.X.SX32 R235, R235, R0.reuse, 0x1, P5 ;  /* 0x00000000ebeb7211 */ /* 0x080fe400028f0eff */
[----:B0-----:R-:W-:Y:S02]  /*24160*/  LEA.HI.X.SX32 R4, R237, R0, 0x1, P6 ;  /* 0x00000000ed047211 */ /* 0x001fe400030f0eff */
[----:B------:R-:W-:-:S03]  /*24170*/  LEA R237, P6, R142, R2, 0x1 ;  /* 0x000000028eed7211 */ /* 0x000fc600078c08ff */
[----:B------:R0:W-:Y:S01]  /*24180*/  STL [R1+0xb64], R4 ;  /* 0x000b640401007387 */ /* 0x0001e20000100800 */
[----:B------:R-:W-:-:S03]  /*24190*/  LEA.HI.X.SX32 R231, R231, R0, 0x1, P4 ;  /* 0x00000000e7e77211 */ /* 0x000fc600020f0eff */
[----:B------:R-:W-:Y:S01]  /*241a0*/  STL [R1+0xba0], R237 ;  /* 0x000ba0ed01007387 */ /* 0x000fe20000100800 */
[----:B0-----:R-:W-:-:S03]  /*241b0*/  LEA R4, P5, R139, R2, 0x1 ;  /* 0x000000028b047211 */ /* 0x001fc600078a08ff */
[----:B------:R0:W-:Y:S04]  /*241c0*/  STL [R1+0xb6c], R235 ;  /* 0x000b6ceb01007387 */ /* 0x0001e80000100800 */
[----:B------:R1:W-:Y:S01]  /*241d0*/  STL [R1+0xba8], R4 ;  /* 0x000ba80401007387 */ /* 0x0003e20000100800 */
[----:B0-----:R-:W-:-:S03]  /*241e0*/  LEA R235, P4, R137, R2, 0x1 ;  /* 0x0000000289eb7211 */ /* 0x001fc600078808ff */
[----:B------:R0:W-:Y:S01]  /*241f0*/  STL [R1+0xb74], R231 ;  /* 0x000b74e701007387 */ /* 0x0001e20000100800 */
[----:B-1----:R-:W-:-:S03]  /*24200*/  LEA.HI.X.SX32 R4, R192, R0, 0x1, P3 ;  /* 0x00000000c0047211 */ /* 0x002fc600018f0eff */
[----:B------:R-:W-:Y:S01]  /*24210*/  STL [R1+0xbb0], R235 ;  /* 0x000bb0eb01007387 */ /* 0x000fe20000100800 */
[----:B------:R-:W-:-:S03]  /*24220*/  LEA.HI.X.SX32 R192, R161, R0, 0x1, P2 ;  /* 0x00000000a1c07211 */ /* 0x000fc600010f0eff */
[----:B------:R1:W-:Y:S01]  /*24230*/  STL [R1+0xb7c], R4 ;  /* 0x000b7c0401007387 */ /* 0x0003e20000100800 */
[----:B0-----:R-:W-:Y:S02]  /*24240*/  LEA R231, P3, R131, R2, 0x1 ;  /* 0x0000000283e77211 */ /* 0x001fe400078608ff */
[----:B------:R-:W-:-:S03]  /*24250*/  LEA.HI.X.SX32 R161, R145, R0, 0x1, P1 ;  /* 0x0000000091a17211 */ /* 0x000fc600008f0eff */
[----:B------:R-:W-:Y:S01]  /*24260*/  STL [R1+0xbb8], R231 ;  /* 0x000bb8e701007387 */ /* 0x000fe20000100800 */
[----:B-1----:R-:W-:-:S03]  /*24270*/  LEA R4, P2, R130, R2, 0x1 ;  /* 0x0000000282047211 */ /* 0x002fc600078408ff */
[----:B------:R-:W-:Y:S01]  /*24280*/  STL [R1+0xb84], R192 ;  /* 0x000b84c001007387 */ /* 0x000fe20000100800 */
[----:B------:R-:W-:-:S03]  /*24290*/  LEA R145, P1, R126, R2, 0x1 ;  /* 0x000000027e917211 */ /* 0x000fc600078208ff */
[----:B------:R0:W-:Y:S01]  /*242a0*/  STL [R1+0xbc0], R4 ;  /* 0x000bc00401007387 */ /* 0x0001e20000100800 */
[----:B------:R-:W-:-:S03]  /*242b0*/  LEA.HI.X.SX32 R142, R142, R0, 0x1, P6 ;  /* 0x000000008e8e7211 */ /* 0x000fc600030f0eff */
[----:B------:R-:W-:Y:S01]  /*242c0*/  STL [R1+0xb8c], R161 ;  /* 0x000b8ca101007387 */ /* 0x000fe20000100800 */
[----:B0-----:R-:W-:-:S03]  /*242d0*/  LEA.HI.X.SX32 R4, R144, R0, 0x1, P0 ;  /* 0x0000000090047211 */ /* 0x001fc600000f0eff */
[----:B------:R-:W-:Y:S01]  /*242e0*/  STL [R1+0xbc8], R145 ;  /* 0x000bc89101007387 */ /* 0x000fe20000100800 */
        /* <DEDUP_REMOVED lines=187> */
[----:B------:R0:W-:Y:S04]  /*24ea0*/  STL [R1+0xd40], R4 ;  /* 0x000d400401007387 */ /* 0x0001e80000100800 */
[----:B------:R-:W-:Y:S04]  /*24eb0*/  STL [R1+0xd0c], R21 ;  /* 0x000d0c1501007387 */ /* 0x000fe80000100800 */
[----:B------:R-:W2:Y:S01]  /*24ec0*/  LDL.LU R120, [R1] ;  /* 0x0000000001787983 */ /* 0x000ea20000300800 */
[----:B0-----:R-:W-:-:S03]  /*24ed0*/  LEA.HI.X.SX32 R4, R19, R0, 0x1, P1 ;  /* 0x0000000013047211 */ /* 0x001fc600008f0eff */
[----:B------:R0:W-:Y:S01]  /*24ee0*/  STL [R1+0xd48], R20 ;  /* 0x000d481401007387 */ /* 0x0001e20000100800 */
[----:B------:R-:W-:-:S03]  /*24ef0*/  LEA.HI.X.SX32 R19, R18, R0, 0x1, P0 ;  /* 0x0000000012137211 */ /* 0x000fc600000f0eff */
[----:B------:R1:W-:Y:S01]  /*24f00*/  STL [R1+0xd14], R4 ;  /* 0x000d140401007387 */ /* 0x0003e20000100800 */
[----:B0-----:R-:W-:-:S03]  /*24f10*/  LEA R20, P1, R12, R2, 0x1 ;  /* 0x000000020c147211 */ /* 0x001fc600078208ff */
[----:B-1----:R-:W3:Y:S01]  /*24f20*/  LDL.LU R4, [R1+0x4] ;  /* 0x0000040001047983 */ /* 0x002ee20000300800 */
[----:B------:R-:W-:-:S03]  /*24f30*/  LEA R18, P0, R11, R2, 0x1 ;  /* 0x000000020b127211 */ /* 0x000fc600078008ff */
[----:B------:R-:W-:Y:S01]  /*24f40*/  STL [R1+0xd50], R20 ;  /* 0x000d501401007387 */ /* 0x000fe20000100800 */
[----:B------:R-:W-:-:S03]  /*24f50*/  LEA.HI.X.SX32 R17, R17, R0, 0x1, P6 ;  /* 0x0000000011117211 */ /* 0x000fc600030f0eff */
[----:B------:R-:W-:Y:S04]  /*24f60*/  STL [R1+0xd1c], R19 ;  /* 0x000d1c1301007387 */ /* 0x000fe80000100800 */
[----:B------:R-:W4:Y:S04]  /*24f70*/  LDL.LU R122, [R1+0x8] ;  /* 0x00000800017a7983 */ /* 0x000f280000300800 */
[----:B------:R0:W-:Y:S04]  /*24f80*/  STL [R1+0xd58], R18 ;  /* 0x000d581201007387 */ /* 0x0001e80000100800 */
[----:B------:R1:W-:Y:S04]  /*24f90*/  STL [R1+0xd24], R17 ;  /* 0x000d241101007387 */ /* 0x0003e80000100800 */
[----:B------:R-:W4:Y:S01]  /*24fa0*/  LDL.LU R126, [R1+0x10] ;  /* 0x00001000017e7983 */ /* 0x000f220000300800 */
[----:B0-----:R-:W-:-:S02]  /*24fb0*/  LEA R18, P6, R10, R2, 0x1 ;  /* 0x000000020a127211 */ /* 0x001fc400078c08ff */
[----:B-1----:R-:W-:-:S03]  /*24fc0*/  LEA.HI.X.SX32 R17, R16, R0, 0x1, P5 ;  /* 0x0000000010117211 */ /* 0x002fc600028f0eff */
[----:B------:R-:W-:Y:S01]  /*24fd0*/  STL [R1+0xd60], R18 ;  /* 0x000d601201007387 */ /* 0x000fe20000100800 */
[----:B------:R-:W-:Y:S02]  /*24fe0*/  LEA R16, P5, R9, R2, 0x1 ;  /* 0x0000000209107211 */ /* 0x000fe400078a08ff */
[----:B------:R-:W-:Y:S01]  /*24ff0*/  LEA.HI.X.SX32 R15, R15, R0, 0x1, P4 ;  /* 0x000000000f0f7211 */ /* 0x000fe200020f0eff */
        /* <DEDUP_REMOVED lines=8> */
[----:B------:R-:W-:-:S03]  /*25080*/  LEA R14, P3, R7, R2, 0x1 ;  /* 0x00000002070e7211 */ /* 0x000fc600078608ff */
[----:B------:R-:W-:Y:S01]  /*25090*/  STL [R1+0xd3c], R15 ;  /* 0x000d3c0f01007387 */ /* 0x000fe20000100800 */
[----:B------:R-:W-:-:S03]  /*250a0*/  LEA.HI.X.SX32 R13, R13, R0, 0x1, P2 ;  /* 0x000000000d0d7211 */ /* 0x000fc600010f0eff */
[----:B------:R-:W4:Y:S04]  /*250b0*/  LDL.LU R137, [R1+0x28] ;  /* 0x0000280001897983 */ /* 0x000f280000300800 */
[----:B------:R0:W-:Y:S04]  /*250c0*/  STL [R1+0xd78], R14 ;  /* 0x000d780e01007387 */ /* 0x0001e80000100800 */
[----:B------:R1:W-:Y:S04]  /*250d0*/  STL [R1+0xd44], R13 ;  /* 0x000d440d01007387 */ /* 0x0003e80000100800 */
[----:B------:R-:W4:Y:S01]  /*250e0*/  LDL.LU R139, [R1+0x2c] ;  /* 0x00002c00018b7983 */ /* 0x000f220000300800 */
[----:B0-----:R-:W-:-:S02]  /*250f0*/  LEA R14, P2, R5, R2, 0x1 ;  /* 0x00000002050e7211 */ /* 0x001fc400078408ff */
[----:B-1----:R-:W-:-:S03]  /*25100*/  LEA.HI.X.SX32 R13, R12, R0, 0x1, P1 ;  /* 0x000000000c0d7211 */ /* 0x002fc600008f0eff */
[----:B------:R-:W-:Y:S04]  /*25110*/  STL [R1+0xd80], R14 ;  /* 0x000d800e01007387 */ /* 0x000fe80000100800 */
[----:B------:R0:W-:Y:S04]  /*25120*/  STL [R1+0xd4c], R13 ;  /* 0x000d4c0d01007387 */ /* 0x0001e80000100800 */
[----:B------:R-:W4:Y:S01]  /*25130*/  LDL.LU R142, [R1+0x34] ;  /* 0x00003400018e7983 */ /* 0x000f220000300800 */
[----:B------:R-:W-:Y:S02]  /*25140*/  LEA R12, P1, R241, R2, 0x1 ;  /* 0x00000002f10c7211 */ /* 0x000fe400078208ff */
[----:B------:R-:W-:-:S03]  /*25150*/  LEA.HI.X.SX32 R11, R11, R0, 0x1, P0 ;  /* 0x000000000b0b7211 */ /* 0x000fc600000f0eff */
[----:B------:R1:W-:Y:S01]  /*25160*/  STL [R1+0xd88], R12 ;  /* 0x000d880c01007387 */ /* 0x0003e20000100800 */
[----:B------:R-:W-:Y:S01]  /*25170*/  LEA.HI.X.SX32 R9, R9, R0, 0x1, P5 ;  /* 0x0000000009097211 */ /* 0x000fe200028f0eff */
[----:B0-----:R-:W0:Y:S02]  /*25180*/  LDC R13, c[0x0][0x238] ;  /* 0x00008e00ff0d7b82 */ /* 0x001e240000000800 */
[----:B------:R1:W-:Y:S04]  /*25190*/  STL [R1+0xd54], R11 ;  /* 0x000d540b01007387 */ /* 0x0003e80000100800 */
[----:B------:R-:W4:Y:S01]  /*251a0*/  LDL.LU R144, [R1+0x38] ;  /* 0x0000380001907983 */ /* 0x000f220000300800 */
[----:B-1----:R-:W-:Y:S02]  /*251b0*/  LEA R12, P0, R245, R2, 0x1 ;  /* 0x00000002f50c7211 */ /* 0x002fe400078008ff */
[----:B------:R-:W-:-:S03]  /*251c0*/  LEA.HI.X.SX32 R11, R10, R0, 0x1, P6 ;  /* 0x000000000a0b7211 */ /* 0x000fc600030f0eff */
[----:B------:R-:W-:Y:S01]  /*251d0*/  STL [R1+0xd90], R12 ;  /* 0x000d900c01007387 */ /* 0x000fe20000100800 */
[----:B------:R-:W-:-:S03]  /*251e0*/  LEA R10, P6, R249, R2, 0x1 ;  /* 0x00000002f90a7211 */ /* 0x000fc600078c08ff */
[----:B------:R-:W-:Y:S04]  /*251f0*/  STL [R1+0xd5c], R11 ;  /* 0x000d5c0b01007387 */ /* 0x000fe80000100800 */
[----:B------:R-:W4:Y:S04]  /*25200*/  LDL.LU R145, [R1+0x40] ;  /* 0x0000400001917983 */ /* 0x000f280000300800 */
[----:B------:R-:W-:Y:S04]  /*25210*/  STL [R1+0xd98], R10 ;  /* 0x000d980a01007387 */ /* 0x000fe80000100800 */
[----:B------:R1:W-:Y:S04]  /*25220*/  STL [R1+0xd64], R9 ;  /* 0x000d640901007387 */ /* 0x0003e80000100800 */
[----:B------:R-:W4:Y:S01]  /*25230*/  LDL.LU R161, [R1+0x50] ;  /* 0x0000500001a17983 */ /* 0x000f220000300800 */
[----:B-1----:R-:W-:-:S02]  /*25240*/  LEA.HI.X.SX32 R9, R8, R0, 0x1, P4 ;  /* 0x0000000008097211 */ /* 0x002fc400020f0eff */
[----:B------:R-:W-:Y:S02]  /*25250*/  LEA.HI.X.SX32 R7, R7, R0, 0x1, P3 ;  /* 0x0000000007077211 */ /* 0x000fe400018f0eff */
[----:B--2---:R-:W-:-:S05]  /*25260*/  LEA R10, P5, R120, R2, 0x1 ;  /* 0x00000002780a7211 */ /* 0x004fca00078a08ff */
[----:B------:R-:W-:Y:S04]  /*25270*/  STL [R1+0xda0], R10 ;  /* 0x000da00a01007387 */ /* 0x000fe80000100800 */
[----:B------:R-:W-:Y:S04]  /*25280*/  STL [R1+0xd6c], R9 ;  /* 0x000d6c0901007387 */ /* 0x000fe80000100800 */
[----:B------:R-:W2:Y:S01]  /*25290*/  LDL.LU R192, [R1+0x58] ;  /* 0x0000580001c07983 */ /* 0x000ea20000300800 */
[----:B---3--:R-:W-:-:S05]  /*252a0*/  LEA R8, P4, R4, R2, 0x1 ;  /* 0x0000000204087211 */ /* 0x008fca00078808ff */
[----:B------:R4:W-:Y:S04]  /*252b0*/  STL [R1+0xda8], R8 ;  /* 0x000da80801007387 */ /* 0x0009e80000100800 */
[----:B------:R1:W-:Y:S04]  /*252c0*/  STL [R1+0xd74], R7 ;  /* 0x000d740701007387 */ /* 0x0003e80000100800 */
[----:B------:R-:W3:Y:S01]  /*252d0*/  LDL.LU R231, [R1+0x60] ;  /* 0x0000600001e77983 */ /* 0x000ee20000300800 */
[----:B----4-:R-:W-:Y:S02]  /*252e0*/  LEA R8, P3, R122, R2, 0x1 ;  /* 0x000000027a087211 */ /* 0x010fe400078608ff */
[----:B-1----:R-:W-:-:S03]  /*252f0*/  LEA.HI.X.SX32 R7, R5, R0, 0x1, P2 ;  /* 0x0000000005077211 */ /* 0x002fc600010f0eff */
[----:B------:R-:W-:Y:S04]  /*25300*/  STL [R1+0xdb0], R8 ;  /* 0x000db00801007387 */ /* 0x000fe80000100800 */
[----:B------:R1:W-:Y:S01]  /*25310*/  STL [R1+0xd7c], R7 ;  /* 0x000d7c0701007387 */ /* 0x0003e20000100800 */
[----:B------:R-:W-:-:S03]  /*25320*/  LEA R5, P2, R126, R2, 0x1 ;  /* 0x000000027e057211 */ /* 0x000fc600078408ff */
[----:B------:R-:W4:Y:S01]  /*25330*/  LDL.LU R235, [R1+0x6c] ;  /* 0x00006c0001eb7983 */ /* 0x000f220000300800 */
[----:B-1----:R-:W-:-:S03]  /*25340*/  LEA.HI.X.SX32 R7, R241, R0, 0x1, P1 ;  /* 0x00000000f1077211 */ /* 0x002fc600008f0eff */
[----:B------:R1:W-:Y:S04]  /*25350*/  STL [R1+0xdb8], R5 ;  /* 0x000db80501007387 */ /* 0x0003e80000100800 */
[----:B------:R0:W-:Y:S04]  /*25360*/  STL [R1+0xd84], R7 ;  /* 0x000d840701007387 */ /* 0x0001e80000100800 */
[----:B------:R-:W4:Y:S01]  /*25370*/  LDL.LU R119, [R1+0x7c] ;  /* 0x00007c0001777983 */ /* 0x000f220000300800 */
[----:B-1----:R-:W-:Y:S02]  /*25380*/  LEA R5, P1, R130, R2, 0x1 ;  /* 0x0000000282057211 */ /* 0x002fe400078208ff */
[----:B0-----:R-:W-:-:S03]  /*25390*/  LEA.HI.X.SX32 R7, R245, R0, 0x1, P0 ;  /* 0x00000000f5077211 */ /* 0x001fc600000f0eff */
[----:B------:R0:W-:Y:S04]  /*253a0*/  STL [R1+0xdc0], R5 ;  /* 0x000dc00501007387 */ /* 0x0001e80000100800 */
[----:B------:R1:W-:Y:S04]  /*253b0*/  STL [R1+0xd8c], R7 ;  /* 0x000d8c0701007387 */ /* 0x0003e80000100800 */
[----:B------:R-:W4:Y:S01]  /*253c0*/  LDL.LU R237, [R1+0x88] ;  /* 0x0000880001ed7983 */ /* 0x000f220000300800 */
[----:B0-----:R-:W-:Y:S02]  /*253d0*/  LEA R5, P0, R131, R2, 0x1 ;  /* 0x0000000283057211 */ /* 0x001fe400078008ff */
[----:B-1----:R-:W-:-:S03]  /*253e0*/  LEA.HI.X.SX32 R7, R249, R0, 0x1, P6 ;  /* 0x00000000f9077211 */ /* 0x002fc600030f0eff */
[----:B------:R0:W-:Y:S04]  /*253f0*/  STL [R1+0xdc8], R5 ;  /* 0x000dc80501007387 */ /* 0x0001e80000100800 */
[----:B------:R1:W-:Y:S01]  /*25400*/  STL [R1+0xd94], R7 ;  /* 0x000d940701007387 */ /* 0x0003e20000100800 */
[----:B0-----:R-:W-:Y:S02]  /*25410*/  LEA R5, P6, R137, R2, 0x1 ;  /* 0x0000000289057211 */ /* 0x001fe400078c08ff */
[----:B-1----:R-:W-:Y:S02]  /*25420*/  LEA.HI.X.SX32 R7, R120, R0, 0x1, P5 ;  /* 0x0000000078077211 */ /* 0x002fe400028f0eff */
[----:B------:R-:W4:Y:S04]  /*25430*/  LDL.LU R120, [R1+0x94] ;  /* 0x0000940001787983 */ /* 0x000f280000300800 */
[----:B------:R0:W-:Y:S04]  /*25440*/  STL [R1+0xdd0], R5 ;  /* 0x000dd00501007387 */ /* 0x0001e80000100800 */
[----:B------:R1:W-:Y:S01]  /*25450*/  STL [R1+0xd9c], R7 ;  /* 0x000d9c0701007387 */ /* 0x0003e20000100800 */
[----:B0-----:R-:W-:-:S02]  /*25460*/  LEA R5, P5, R139, R2, 0x1 ;  /* 0x000000028b057211 */ /* 0x001fc400078a08ff */
[----:B-1----:R-:W-:Y:S02]  /*25470*/  LEA.HI.X.SX32 R7, R4, R0, 0x1, P4 ;  /* 0x0000000004077211 */ /* 0x002fe400020f0eff */
[----:B------:R-:W4:Y:S04]  /*25480*/  LDL.LU R4, [R1+0xa0] ;  /* 0x0000a00001047983 */ /* 0x000f280000300800 */
[----:B------:R0:W-:Y:S04]  /*25490*/  STL [R1+0xdd8], R5 ;  /* 0x000dd80501007387 */ /* 0x0001e80000100800 */
[----:B------:R1:W-:Y:S01]  /*254a0*/  STL [R1+0xda4], R7 ;  /* 0x000da40701007387 */ /* 0x0003e20000100800 */
[----:B0-----:R-:W-:-:S02]  /*254b0*/  LEA R5, P4, R142, R2, 0x1 ;  /* 0x000000028e057211 */ /* 0x001fc400078808ff */
[-C--:B-1----:R-:W-:Y:S02]  /*254c0*/  LEA.HI.X.SX32 R7, R122, R0.reuse, 0x1, P3 ;  /* 0x000000007a077211 */ /* 0x082fe400018f0eff */
[----:B------:R-:W4:Y:S04]  /*254d0*/  LDL.LU R122, [R1+0xb0] ;  /* 0x0000b000017a7983 */ /* 0x000f280000300800 */
[----:B------:R-:W-:Y:S04]  /*254e0*/  STL [R1+0xde0], R5 ;  /* 0x000de00501007387 */ /* 0x000fe80000100800 */
[----:B------:R0:W-:Y:S02]  /*254f0*/  STL [R1+0xdac], R7 ;  /* 0x000dac0701007387 */ /* 0x0001e40000100800 */
[----:B0-----:R-:W-:-:S02]  /*25500*/  LEA.HI.X.SX32 R7, R126, R0, 0x1, P2 ;  /* 0x000000007e077211 */ /* 0x001fc400010f0eff */
[----:B------:R-:W4:Y:S01]  /*25510*/  LDL.LU R126, [R1+0xb8] ;  /* 0x0000b800017e7983 */ /* 0x000f220000300800 */
[----:B------:R-:W-:-:S05]  /*25520*/  LEA R5, P3, R144, R2, 0x1 ;  /* 0x0000000290057211 */ /* 0x000fca00078608ff */
        /* <DEDUP_REMOVED lines=14> */
[----:B--2---:R-:W-:-:S05]  /*25610*/  LEA R5, P0, R192, R2, 0x1 ;  /* 0x00000002c0057211 */ /* 0x004fca00078008ff */
[----:B------:R3:W-:Y:S04]  /*25620*/  STL [R1+0xe00], R5 ;  /* 0x000e000501007387 */ /* 0x0007e80000100800 */
[----:B------:R0:W-:Y:S01]  /*25630*/  STL [R1+0xdcc], R7 ;  /* 0x000dcc0701007387 */ /* 0x0001e20000100800 */
[----:B---3--:R-:W-:Y:S02]  /*25640*/  LEA R5, P6, R231, R2, 0x1 ;  /* 0x00000002e7057211 */ /* 0x008fe400078c08ff */
[----:B0-----:R-:W-:Y:S02]  /*25650*/  LEA.HI.X.SX32 R7, R139, R0, 0x1, P5 ;  /* 0x000000008b077211 */ /* 0x001fe400028f0eff */
[----:B------:R-:W2:Y:S04]  /*25660*/  LDL.LU R139, [R1+0xe4] ;  /* 0x0000e400018b7983 */ /* 0x000ea80000300800 */
[----:B------:R4:W-:Y:S04]  /*25670*/  STL [R1+0xe08], R5 ;  /* 0x000e080501007387 */ /* 0x0009e80000100800 */
[----:B------:R0:W-:Y:S01]  /*25680*/  STL [R1+0xdd4], R7 ;  /* 0x000dd40701007387 */ /* 0x0001e20000100800 */
[----:B----4-:R-:W-:-:S02]  /*25690*/  LEA R5, P5, R235, R2, 0x1 ;  /* 0x00000002eb057211 */ /* 0x010fc400078a08ff */
[----:B0-----:R-:W-:Y:S02]  /*256a0*/  LEA.HI.X.SX32 R7, R142, R0, 0x1, P4 ;  /* 0x000000008e077211 */ /* 0x001fe400020f0eff */
[----:B------:R-:W3:Y:S04]  /*256b0*/  LDL.LU R142, [R1+0xf8] ;  /* 0x0000f800018e7983 */ /* 0x000ee80000300800 */
        /* <DEDUP_REMOVED lines=50> */
[----:B------:R-:W-:Y:S04]  /*259e0*/  STL [R1+0xe60], R5 ;  /* 0x000e600501007387 */ /* 0x000fe80000100800 */
[----:B------:R0:W-:Y:S02]  /*259f0*/  STL [R1+0xe2c], R7 ;  /* 0x000e2c0701007387 */ /* 0x0001e40000100800 */
[----:B0-----:R-:W-:Y:S02]  /*25a00*/  LEA.HI.X.SX32 R7, R122, R0, 0x1, P0 ;  /* 0x000000007a077211 */ /* 0x001fe400000f0eff */
[-C--:B---3--:R-:W-:Y:S01]  /*25a10*/  LEA R5, P1, R142, R2.reuse, 0x1 ;  /* 0x000000028e057211 */ /* 0x088fe200078208ff */
        /* <DEDUP_REMOVED lines=59> */
[----:B------:R-:W2:Y:S01]  /*25dd0*/  LDL.LU R235, [R1+0x180] ;  /* 0x0001800001eb7983 */ /* 0x000ea20000300800 */
[----:B---3--:R-:W-:-:S05]  /*25de0*/  LEA R5, P3, R126, R2, 0x1 ;  /* 0x000000027e057211 */ /* 0x008fca00078608ff */
[----:B------:R-:W-:Y:S04]  /*25df0*/  STL [R1+0xec8], R5 ;  /* 0x000ec80501007387 */ /* 0x000fe80000100800 */
[----:B------:R0:W-:Y:S02]  /*25e00*/  STL [R1+0xe94], R7 ;  /* 0x000e940701007387 */ /* 0x0001e40000100800 */
[----:B0-----:R-:W-:Y:S02]  /*25e10*/  LEA.HI.X.SX32 R7, R119, R0, 0x1, P1 ;  /* 0x0000000077077211 */ /* 0x001fe400008f0eff */
[----:B----4-:R-:W-:Y:S01]  /*25e20*/  LEA R5, P2, R130, R2, 0x1 ;  /* 0x0000000282057211 */ /* 0x010fe200078408ff */
[----:B------:R-:W3:Y:S04]  /*25e30*/  LDL.LU R119, [R1+0x18c] ;  /* 0x00018c0001777983 */ /* 0x000ee80000300800 */
[----:B------:R-:W-:Y:S04]  /*25e40*/  STL [R1+0xed0], R5 ;  /* 0x000ed00501007387 */ /* 0x000fe80000100800 */
[----:B------:R0:W-:Y:S02]  /*25e50*/  STL [R1+0xe9c], R7 ;  /* 0x000e9c0701007387 */ /* 0x0001e40000100800 */
[----:B0-----:R-:W-:-:S02]  /*25e60*/  LEA.HI.X.SX32 R7, R237, R0, 0x1, P0 ;  /* 0x00000000ed077211 */ /* 0x001fc400000f0eff */
[-C--:B------:R-:W-:Y:S01]  /*25e70*/  LEA R5, P1, R131, R2.reuse, 0x1 ;  /* 0x0000000283057211 */ /* 0x080fe200078208ff */
        /* <DEDUP_REMOVED lines=59> */
[----:B------:R-:W-:Y:S01]  /*26230*/  LEA R5, P3, R120, R2, 0x1 ;  /* 0x0000000278057211 */ /* 0x000fe200078608ff */
[----:B------:R-:W4:Y:S04]  /*26240*/  LDL.LU R161, [R1+0x2ac] ;  /* 0x0002ac0001a17983 */ /* 0x000f280000300800 */
        /* <DEDUP_REMOVED lines=63> */
[----:B------:R-:W4:Y:S01]  /*26640*/  LDL.LU R139, [R1+0x310] ;  /* 0x00031000018b7983 */ /* 0x000f220000300800 */
[----:B------:R-:W-:-:S05]  /*26650*/  LEA R5, P4, R231, R2, 0x1 ;  /* 0x00000002e7057211 */ /* 0x000fca00078808ff */
[----:B------:R-:W-:Y:S04]  /*26660*/  STL [R1+0x13b8], R5 ;  /* 0x0013b80501007387 */ /* 0x000fe80000100800 */
[----:B------:R0:W-:Y:S02]  /*26670*/  STL [R1+0x1384], R7 ;  /* 0x0013840701007387 */ /* 0x0001e40000100800 */
[----:B0-----:R-:W-:Y:S02]  /*26680*/  LEA.HI.X.SX32 R7, R142, R0, 0x1, P2 ;  /* 0x000000008e077211 */ /* 0x001fe400010f0eff */
        /* <DEDUP_REMOVED lines=195> */
[----:B------:R-:W-:Y:S01]  /*272c0*/  LEA R5, P6, R122, R2, 0x1 ;  /* 0x000000027a057211 */ /* 0x000fe200078c08ff */
        /* <DEDUP_REMOVED lines=432> */
[----:B------:R0:W-:Y:S04]  /*28dd0*/  STL [R1+0x1774], R7 ;  /* 0x0017740701007387 */ /* 0x0001e80000100800 */
[----:B------:R-:W4:Y:S01]  /*28de0*/  LDL.LU R118, [R1+0x1c8] ;  /* 0x0001c80001767983 */ /* 0x000f220000300800 */
[----:B0-----:R-:W-:Y:S02]  /*28df0*/  LEA.HI.X.SX32 R7, R119, R0, 0x1, P2 ;  /* 0x0000000077077211 */ /* 0x001fe400010f0eff */
[----:B------:R-:W-:-:S05]  /*28e00*/  LEA R5, P3, R130, R2, 0x1 ;  /* 0x0000000282057211 */ /* 0x000fca00078608ff */
[----:B------:R-:W-:Y:S04]  /*28e10*/  STL [R1+0x17b0], R5 ;  /* 0x0017b00501007387 */ /* 0x000fe80000100800 */
[----:B------:R0:W-:Y:S02]  /*28e20*/  STL [R1+0x177c], R7 ;  /* 0x00177c0701007387 */ /* 0x0001e40000100800 */
[----:B0-----:R-:W-:Y:S02]  /*28e30*/  LEA.HI.X.SX32 R7, R237, R0, 0x1, P1 ;  /* 0x00000000ed077211 */ /* 0x001fe400008f0eff */
[----:B------:R-:W4:Y:S01]  /*28e40*/  LDL.LU R237, [R1+0x1c4] ;  /* 0x0001c40001ed7983 */ /* 0x000f220000300800 */
[----:B--2---:R-:W-:-:S05]  /*28e50*/  LEA R5, P2, R131, R2, 0x1 ;  /* 0x0000000283057211 */ /* 0x004fca00078408ff */
[----:B------:R-:W-:Y:S04]  /*28e60*/  STL [R1+0x17b8], R5 ;  /* 0x0017b80501007387 */ /* 0x000fe80000100800 */
[----:B------:R0:W-:Y:S04]  /*28e70*/  STL [R1+0x1784], R7 ;  /* 0x0017840701007387 */ /* 0x0001e80000100800 */
[----:B------:R-:W2:Y:S01]  /*28e80*/  LDL.LU R119, [R1+0x1c0] ;  /* 0x0001c00001777983 */ /* 0x000ea20000300800 */
[----:B0-----:R-:W-:Y:S02]  /*28e90*/  LEA.HI.X.SX32 R7, R120, R0, 0x1, P0 ;  /* 0x0000000078077211 */ /* 0x001fe400000f0eff */
[----:B---3--:R-:W-:-:S05]  /*28ea0*/  LEA R5, P1, R137, R2, 0x1 ;  /* 0x0000000289057211 */ /* 0x008fca00078208ff */
[----:B------:R-:W-:Y:S04]  /*28eb0*/  STL [R1+0x17c0], R5 ;  /* 0x0017c00501007387 */ /* 0x000fe80000100800 */
[----:B------:R0:W-:Y:S02]  /*28ec0*/  STL [R1+0x178c], R7 ;  /* 0x00178c0701007387 */ /* 0x0001e40000100800 */
[----:B0-----:R-:W-:Y:S02]  /*28ed0*/  LEA.HI.X.SX32 R7, R4, R0, 0x1, P6 ;  /* 0x0000000004077211 */ /* 0x001fe400030f0eff */
[----:B----4-:R-:W-:Y:S01]  /*28ee0*/  LEA R5, P0, R139, R2, 0x1 ;  /* 0x000000028b057211 */ /* 0x010fe200078008ff */
[----:B------:R-:W3:Y:S04]  /*28ef0*/  LDL.LU R4, [R1+0x1bc] ;  /* 0x0001bc0001047983 */ /* 0x000ee80000300800 */
[----:B------:R-:W-:Y:S04]  /*28f00*/  STL [R1+0x17c8], R5 ;  /* 0x0017c80501007387 */ /* 0x000fe80000100800 */
[----:B------:R0:W-:Y:S04]  /*28f10*/  STL [R1+0x1794], R7 ;  /* 0x0017940701007387 */ /* 0x0001e80000100800 */
[----:B------:R-:W4:Y:S01]  /*28f20*/  LDL.LU R120, [R1+0x1b8] ;  /* 0x0001b80001787983 */ /* 0x000f220000300800 */
[----:B0-----:R-:W-:-:S02]  /*28f30*/  LEA.HI.X.SX32 R7, R122, R0, 0x1, P5 ;  /* 0x000000007a077211 */ /* 0x001fc400028f0eff */
[----:B------:R-:W-:-:S05]  /*28f40*/  LEA R5, P6, R142, R2, 0x1 ;  /* 0x000000028e057211 */ /* 0x000fca00078c08ff */
[----:B------:R-:W-:Y:S04]  /*28f50*/  STL [R1+0x17d0], R5 ;  /* 0x0017d00501007387 */ /* 0x000fe80000100800 */
[----:B------:R0:W-:Y:S04]  /*28f60*/  STL [R1+0x179c], R7 ;  /* 0x00179c0701007387 */ /* 0x0001e80000100800 */
[----:B------:R-:W4:Y:S01]  /*28f70*/  LDL.LU R122, [R1+0x1b4] ;  /* 0x0001b400017a7983 */ /* 0x000f220000300800 */
[----:B0-----:R-:W-:Y:S02]  /*28f80*/  LEA.HI.X.SX32 R7, R126, R0, 0x1, P4 ;  /* 0x000000007e077211 */ /* 0x001fe400020f0eff */
        /* <DEDUP_REMOVED lines=26> */
[----:B------:R0:W-:Y:S04]  /*29130*/  STL [R1+0x1800], R5 ;  /* 0x0018000501007387 */ /* 0x0001e80000100800 */
[----:B------:R1:W-:Y:S04]  /*29140*/  STL [R1+0x17cc], R7 ;  /* 0x0017cc0701007387 */ /* 0x0003e80000100800 */
[----:B------:R-:W4:Y:S01]  /*29150*/  LDL.LU R142, [R1+0x19c] ;  /* 0x00019c00018e7983 */ /* 0x000f220000300800 */
[----:B0-----:R-:W-:Y:S02]  /*29160*/  LEA R5, P6, R118, R2, 0x1 ;  /* 0x0000000276057211 */ /* 0x001fe400078c08ff */
[----:B-1----:R-:W-:-:S03]  /*29170*/  LEA.HI.X.SX32 R7, R144, R0, 0x1, P5 ;  /* 0x0000000090077211 */ /* 0x002fc600028f0eff */
        /* <DEDUP_REMOVED lines=8> */
[-C--:B0-----:R-:W-:Y:S02]  /*29200*/  LEA.HI.X.SX32 R7, R161, R0.reuse, 0x1, P3 ;  /* 0x00000000a1077211 */ /* 0x081fe400018f0eff */
[----:B------:R-:W-:-:S02]  /*29210*/  LEA.HI.X.SX32 R8, R118, R0, 0x1, P6 ;  /* 0x0000000076087211 */ /* 0x000fc400030f0eff */
[----:B--2---:R-:W-:-:S05]  /*29220*/  LEA R5, P4, R119, R2, 0x1 ;  /* 0x0000000277057211 */ /* 0x004fca00078808ff */
[----:B------:R-:W-:Y:S04]  /*29230*/  STL [R1+0x1818], R5 ;  /* 0x0018180501007387 */ /* 0x000fe80000100800 */
[----:B------:R-:W2:Y:S04]  /*29240*/  LDL.LU R161, [R1+0x188] ;  /* 0x0001880001a17983 */ /* 0x000ea80000300800 */
[----:B------:R0:W-:Y:S02]  /*29250*/  STL [R1+0x17e4], R7 ;  /* 0x0017e40701007387 */ /* 0x0001e40000100800 */
[----:B0-----:R-:W-:-:S02]  /*29260*/  LEA.HI.X.SX32 R7, R192, R0, 0x1, P2 ;  /* 0x00000000c0077211 */ /* 0x001fc400010f0eff */
[----:B---3--:R-:W-:-:S05]  /*29270*/  LEA R5, P3, R4, R2, 0x1 ;  /* 0x0000000204057211 */ /* 0x008fca00078608ff */
[----:B------:R4:W-:Y:S04]  /*29280*/  STL [R1+0x1820], R5 ;  /* 0x0018200501007387 */ /* 0x0009e80000100800 */
[----:B------:R-:W3:Y:S01]  /*29290*/  LDL.LU R192, [R1+0x184] ;  /* 0x0001840001c07983 */ /* 0x000ee20000300800 */
[----:B----4-:R-:W-:-:S03]  /*292a0*/  LEA R5, P2, R120, R2, 0x1 ;  /* 0x0000000278057211 */ /* 0x010fc600078408ff */
[----:B------:R0:W-:Y:S04]  /*292b0*/  STL [R1+0x17ec], R7 ;  /* 0x0017ec0701007387 */ /* 0x0001e80000100800 */
[----:B------:R1:W-:Y:S01]  /*292c0*/  STL [R1+0x1828], R5 ;  /* 0x0018280501007387 */ /* 0x0003e20000100800 */
[----:B0-----:R-:W-:-:S03]  /*292d0*/  LEA.HI.X.SX32 R7, R231, R0, 0x1, P1 ;  /* 0x00000000e7077211 */ /* 0x001fc600008f0eff */
[----:B------:R-:W4:Y:S01]  /*292e0*/  LDL.LU R231, [R1+0x134] ;  /* 0x0001340001e77983 */ /* 0x000f220000300800 */
[----:B-1----:R-:W-:-:S03]  /*292f0*/  LEA R5, P1, R122, R2, 0x1 ;  /* 0x000000027a057211 */ /* 0x002fc600078208ff */
[----:B------:R0:W-:Y:S04]  /*29300*/  STL [R1+0x17f4], R7 ;  /* 0x0017f40701007387 */ /* 0x0001e80000100800 */
[----:B------:R1:W-:Y:S01]  /*29310*/  STL [R1+0x1830], R5 ;  /* 0x0018300501007387 */ /* 0x0003e20000100800 */
[----:B0-----:R-:W-:-:S03]  /*29320*/  LEA.HI.X.SX32 R7, R235, R0, 0x1, P0 ;  /* 0x00000000eb077211 */ /* 0x001fc600000f0eff */
[----:B------:R-:W4:Y:S04]  /*29330*/  LDL.LU R235, [R1+0x130] ;  /* 0x0001300001eb7983 */ /* 0x000f280000300800 */
[----:B------:R-:W-:Y:S01]  /*29340*/  STL [R1+0x17fc], R7 ;  /* 0x0017fc0701007387 */ /* 0x000fe20000100800 */
[----:B-1----:R-:W-:-:S05]  /*29350*/  LEA R5, P0, R126, R2, 0x1 ;  /* 0x000000027e057211 */ /* 0x002fca00078008ff */
[----:B------:R0:W-:Y:S04]  /*29360*/  STL [R1+0x1838], R5 ;  /* 0x0018380501007387 */ /* 0x0001e80000100800 */
[----:B------:R-:W-:Y:S01]  /*29370*/  STL [R1+0x1804], R8 ;  /* 0x0018040801007387 */ /* 0x000fe20000100800 */
[----:B0-----:R-:W-:-:S03]  /*29380*/  LEA.HI.X.SX32 R5, R237, R0, 0x1, P5 ;  /* 0x00000000ed057211 */ /* 0x001fc600028f0eff */
        /* <DEDUP_REMOVED lines=23> */
[----:B------:R-:W-:Y:S01]  /*29500*/  STL [R1+0x182c], R5 ;  /* 0x00182c0501007387 */ /* 0x000fe20000100800 */
[----:B------:R-:W-:Y:S02]  /*29510*/  LEA R8, P1, R144, R2, 0x1 ;  /* 0x0000000290087211 */ /* 0x000fe400078208ff */
[----:B0-----:R-:W-:-:S03]  /*29520*/  LEA.HI.X.SX32 R7, R126, R0, 0x1, P0 ;  /* 0x000000007e077211 */ /* 0x001fc600000f0eff */
[----:B------:R-:W-:Y:S04]  /*29530*/  STL [R1+0x1868], R8 ;  /* 0x0018680801007387 */ /* 0x000fe80000100800 */
[----:B------:R-:W4:Y:S04]  /*29540*/  LDL.LU R120, [R1+0x10c] ;  /* 0x00010c0001787983 */ /* 0x000f280000300800 */
[----:B------:R0:W-:Y:S02]  /*29550*/  STL [R1+0x1834], R7 ;  /* 0x0018340701007387 */ /* 0x0001e40000100800 */
[----:B0-----:R-:W-:-:S02]  /*29560*/  LEA.HI.X.SX32 R7, R130, R0, 0x1, P6 ;  /* 0x0000000082077211 */ /* 0x001fc400030f0eff */
[----:B------:R-:W-:-:S05]  /*29570*/  LEA R5, P0, R145, R2, 0x1 ;  /* 0x0000000291057211 */ /* 0x000fca00078008ff */
[----:B------:R-:W-:Y:S04]  /*29580*/  STL [R1+0x1870], R5 ;  /* 0x0018700501007387 */ /* 0x000fe80000100800 */
[----:B------:R-:W4:Y:S04]  /*29590*/  LDL.LU R122, [R1+0x104] ;  /* 0x00010400017a7983 */ /* 0x000f280000300800 */
[----:B------:R0:W-:Y:S02]  /*295a0*/  STL [R1+0x183c], R7 ;  /* 0x00183c0701007387 */ /* 0x0001e40000100800 */
[----:B0-----:R-:W-:-:S02]  /*295b0*/  LEA.HI.X.SX32 R7, R131, R0, 0x1, P5 ;  /* 0x0000000083077211 */ /* 0x001fc400028f0eff */
[----:B--2---:R-:W-:-:S05]  /*295c0*/  LEA R5, P6, R161, R2, 0x1 ;  /* 0x00000002a1057211 */ /* 0x004fca00078c08ff */
[----:B------:R-:W-:Y:S04]  /*295d0*/  STL [R1+0x1878], R5 ;  /* 0x0018780501007387 */ /* 0x000fe80000100800 */
[----:B------:R-:W2:Y:S04]  /*295e0*/  LDL.LU R126, [R1+0x100] ;  /* 0x00010000017e7983 */ /* 0x000ea80000300800 */
[----:B------:R0:W-:Y:S02]  /*295f0*/  STL [R1+0x1844], R7 ;  /* 0x0018440701007387 */ /* 0x0001e40000100800 */
[----:B0-----:R-:W-:-:S02]  /*29600*/  LEA.HI.X.SX32 R7, R137, R0, 0x1, P4 ;  /* 0x0000000089077211 */ /* 0x001fc400020f0eff */
[----:B---3--:R-:W-:-:S05]  /*29610*/  LEA R5, P5, R192, R2, 0x1 ;  /* 0x00000002c0057211 */ /* 0x008fca00078a08ff */
[----:B------:R4:W-:Y:S04]  /*29620*/  STL [R1+0x1880], R5 ;  /* 0x0018800501007387 */ /* 0x0009e80000100800 */
[----:B------:R-:W3:Y:S04]  /*29630*/  LDL.LU R130, [R1+0xfc] ;  /* 0x0000fc0001827983 */ /* 0x000ee80000300800 */
[----:B------:R0:W-:Y:S01]  /*29640*/  STL [R1+0x184c], R7 ;  /* 0x00184c0701007387 */ /* 0x0001e20000100800 */
[----:B----4-:R-:W-:Y:S02]  /*29650*/  LEA R5, P4, R231, R2, 0x1 ;  /* 0x00000002e7057211 */ /* 0x010fe400078808ff */
[----:B0-----:R-:W-:-:S03]  /*29660*/  LEA.HI.X.SX32 R7, R139, R0, 0x1, P3 ;  /* 0x000000008b077211 */ /* 0x001fc600018f0eff */
[----:B------:R0:W-:Y:S04]  /*29670*/  STL [R1+0x1888], R5 ;  /* 0x0018880501007387 */ /* 0x0001e80000100800 */
[----:B------:R-:W4:Y:S04]  /*29680*/  LDL.LU R131, [R1+0xf4] ;  /* 0x0000f40001837983 */ /* 0x000f280000300800 */
[----:B------:R1:W-:Y:S01]  /*29690*/  STL [R1+0x1854], R7 ;  /* 0x0018540701007387 */ /* 0x0003e20000100800 */
[----:B0-----:R-:W-:Y:S02]  /*296a0*/  LEA R5, P3, R235, R2, 0x1 ;  /* 0x00000002eb057211 */ /* 0x001fe400078608ff */
[----:B-1----:R-:W-:-:S03]  /*296b0*/  LEA.HI.X.SX32 R7, R142, R0, 0x1, P2 ;  /* 0x000000008e077211 */ /* 0x002fc600010f0eff */
[----:B------:R-:W-:Y:S04]  /*296c0*/  STL [R1+0x1890], R5 ;  /* 0x0018900501007387 */ /* 0x000fe80000100800 */
[----:B------:R-:W4:Y:S04]  /*296d0*/  LDL.LU R137, [R1+0xf0] ;  /* 0x0000f00001897983 */ /* 0x000f280000300800 */
[----:B------:R0:W-:Y:S04]  /*296e0*/  STL [R1+0x185c], R7 ;  /* 0x00185c0701007387 */ /* 0x0001e80000100800 */
[----:B------:R-:W4:Y:S01]  /*296f0*/  LDL.LU R139, [R1+0xec] ;  /* 0x0000ec00018b7983 */ /* 0x000f220000300800 */
[----:B0-----:R-:W-:-:S02]  /*29700*/  LEA.HI.X.SX32 R7, R144, R0, 0x1, P1 ;  /* 0x0000000090077211 */ /* 0x001fc400008f0eff */
        /* <DEDUP_REMOVED lines=11> */
[----:B------:R0:W-:Y:S04]  /*297c0*/  STL [R1+0x18a8], R5 ;  /* 0x0018a80501007387 */ /* 0x0001e80000100800 */
[----:B------:R-:W4:Y:S04]  /*297d0*/  LDL.LU R145, [R1+0xdc] ;  /* 0x0000dc0001917983 */ /* 0x000f280000300800 */
[----:B------:R1:W-:Y:S01]  /*297e0*/  STL [R1+0x1874], R7 ;  /* 0x0018740701007387 */ /* 0x0003e20000100800 */
[----:B0-----:R-:W-:-:S05]  /*297f0*/  LEA R5, P6, R118, R2, 0x1 ;  /* 0x0000000276057211 */ /* 0x001fca00078c08ff */
[----:B------:R0:W-:Y:S01]  /*29800*/  STL [R1+0x18b0], R5 ;  /* 0x0018b00501007387 */ /* 0x0001e20000100800 */
[----:B-1----:R-:W-:-:S03]  /*29810*/  LEA.HI.X.SX32 R7, R192, R0, 0x1, P5 ;  /* 0x00000000c0077211 */ /* 0x002fc600028f0eff */
[----:B------:R-:W4:Y:S04]  /*29820*/  LDL.LU R161, [R1+0xd8] ;  /* 0x0000d80001a17983 */ /* 0x000f280000300800 */
[----:B------:R1:W-:Y:S01]  /*29830*/  STL [R1+0x187c], R7 ;  /* 0x00187c0701007387 */ /* 0x0003e20000100800 */
[----:B0-----:R-:W-:-:S05]  /*29840*/  LEA R5, P5, R119, R2, 0x1 ;  /* 0x0000000277057211 */ /* 0x001fca00078a08ff */
[----:B------:R-:W-:Y:S04]  /*29850*/  STL [R1+0x18b8], R5 ;  /* 0x0018b80501007387 */ /* 0x000fe80000100800 */
[----:B------:R-:W4:Y:S01]  /*29860*/  LDL.LU R192, [R1+0xd4] ;  /* 0x0000d40001c07983 */ /* 0x000f220000300800 */
[----:B-1----:R-:W-:-:S05]  /*29870*/  LEA.HI.X.SX32 R7, R231, R0, 0x1, P4 ;  /* 0x00000000e7077211 */ /* 0x002fca00020f0eff */
        /* <DEDUP_REMOVED lines=9> */
[----:B------:R-:W-:-:S05]  /*29910*/  LEA R5, P3, R122, R2, 0x1 ;  /* 0x000000027a057211 */ /* 0x000fca00078608ff */
[----:B------:R2:W-:Y:S04]  /*29920*/  STL [R1+0x18c8], R5 ;  /* 0x0018c80501007387 */ /* 0x0005e80000100800 */
[----:B------:R-:W-:Y:S04]  /*29930*/  STL [R1+0x1894], R7 ;  /* 0x0018940701007387 */ /* 0x000fe80000100800 */
[----:B------:R-:W4:Y:S01]  /*29940*/  LDL.LU R237, [R1+0xc8] ;  /* 0x0000c80001ed7983 */ /* 0x000f220000300800 */
[----:B--2---:R-:W-:-:S05]  /*29950*/  LEA R5, P2, R126, R2, 0x1 ;  /* 0x000000027e057211 */ /* 0x004fca00078408ff */
[----:B------:R0:W-:Y:S04]  /*29960*/  STL [R1+0x18d0], R5 ;  /* 0x0018d00501007387 */ /* 0x0001e80000100800 */
[----:B------:R4:W-:Y:S01]  /*29970*/  STL [R1+0x189c], R8 ;  /* 0x00189c0801007387 */ /* 0x0009e20000100800 */
[----:B0-----:R-:W-:-:S03]  /*29980*/  LEA.HI.X.SX32 R5, R4, R0, 0x1, P0 ;  /* 0x0000000004057211 */ /* 0x001fc600000f0eff */
[----:B------:R-:W2:Y:S01]  /*29990*/  LDL.LU R4, [R1+0xb4] ;  /* 0x0000b40001047983 */ /* 0x000ea20000300800 */
[----:B---3--:R-:W-:-:S05]  /*299a0*/  LEA R7, P1, R130, R2, 0x1 ;  /* 0x0000000282077211 */ /* 0x008fca00078208ff */
[----:B------:R0:W-:Y:S04]  /*299b0*/  STL [R1+0x18d8], R7 ;  /* 0x0018d80701007387 */ /* 0x0001e80000100800 */
[----:B------:R-:W-:Y:S01]  /*299c0*/  STL [R1+0x18a4], R5 ;  /* 0x0018a40501007387 */ /* 0x000fe20000100800 */
[----:B----4-:R-:W-:Y:S02]  /*299d0*/  LEA R8, P0, R131, R2, 0x1 ;  /* 0x0000000283087211 */ /* 0x010fe400078008ff */
[----:B0-----:R-:W-:-:S03]  /*299e0*/  LEA.HI.X.SX32 R7, R118, R0, 0x1, P6 ;  /* 0x0000000076077211 */ /* 0x001fc600030f0eff */
[----:B------:R0:W-:Y:S04]  /*299f0*/  STL [R1+0x18e0], R8 ;  /* 0x0018e00801007387 */ /* 0x0001e80000100800 */
[----:B------:R-:W3:Y:S01]  /*29a00*/  LDL.LU R113, [R1+0xac] ;  /* 0x0000ac0001717983 */ /* 0x000ee20000300800 */
[----:B0-----:R-:W-:Y:S02]  /*29a10*/  LEA.HI.X.SX32 R8, R119, R0, 0x1, P5 ;  /* 0x0000000077087211 */ /* 0x001fe400028f0eff */
[-C--:B------:R-:W-:Y:S01]  /*29a20*/  LEA R5, P6, R137, R2.reuse, 0x1 ;  /* 0x0000000289057211 */ /* 0x080fe200078c08ff */
[----:B------:R0:W-:Y:S04]  /*29a30*/  STL [R1+0x18ac], R7 ;  /* 0x0018ac0701007387 */ /* 0x0001e80000100800 */
[----:B------:R1:W-:Y:S04]  /*29a40*/  STL [R1+0x18e8], R5 ;  /* 0x0018e80501007387 */ /* 0x0003e80000100800 */
[----:B------:R4:W-:Y:S01]  /*29a50*/  STL [R1+0x18b4], R8 ;  /* 0x0018b40801007387 */ /* 0x0009e20000100800 */
[----:B0-----:R-:W-:-:S03]  /*29a60*/  LEA R7, P5, R139, R2, 0x1 ;  /* 0x000000028b077211 */ /* 0x001fc600078a08ff */
[----:B------:R-:W3:Y:S01]  /*29a70*/  LDL.LU R114, [R1+0xa8] ;  /* 0x0000a80001727983 */ /* 0x000ee20000300800 */
[----:B-1----:R-:W-:-:S03]  /*29a80*/  LEA.HI.X.SX32 R5, R120, R0, 0x1, P4 ;  /* 0x0000000078057211 */ /* 0x002fc600020f0eff */
[----:B------:R0:W-:Y:S04]  /*29a90*/  STL [R1+0x18f0], R7 ;  /* 0x0018f00701007387 */ /* 0x0001e80000100800 */
[----:B------:R-:W-:Y:S01]  /*29aa0*/  STL [R1+0x18bc], R5 ;  /* 0x0018bc0501007387 */ /* 0x000fe20000100800 */
[----:B----4-:R-:W-:Y:S02]  /*29ab0*/  LEA R8, P4, R142, R2, 0x1 ;  /* 0x000000028e087211 */ /* 0x010fe400078808ff */
[----:B0-----:R-:W-:-:S03]  /*29ac0*/  LEA.HI.X.SX32 R7, R122, R0, 0x1, P3 ;  /* 0x000000007a077211 */ /* 0x001fc600018f0eff */
[----:B------:R0:W-:Y:S04]  /*29ad0*/  STL [R1+0x18f8], R8 ;  /* 0x0018f80801007387 */ /* 0x0001e80000100800 */
[----:B------:R-:W4:Y:S01]  /*29ae0*/  LDL.LU R115, [R1+0xa4] ;  /* 0x0000a40001737983 */ /* 0x000f220000300800 */
[----:B0-----:R-:W-:Y:S02]  /*29af0*/  LEA.HI.X.SX32 R8, R126, R0, 0x1, P2 ;  /* 0x000000007e087211 */ /* 0x001fe400010f0eff */
[----:B------:R-:W-:Y:S01]  /*29b00*/  LEA R5, P3, R144, R2, 0x1 ;  /* 0x0000000290057211 */ /* 0x000fe200078608ff */
[----:B------:R-:W-:Y:S04]  /*29b10*/  STL [R1+0x18c4], R7 ;  /* 0x0018c40701007387 */ /* 0x000fe80000100800 */
[----:B------:R0:W-:Y:S04]  /*29b20*/  STL [R1+0x1900], R5 ;  /* 0x0019000501007387 */ /* 0x0001e80000100800 */
[----:B------:R1:W-:Y:S04]  /*29b30*/  STL [R1+0x18cc], R8 ;  /* 0x0018cc0801007387 */ /* 0x0003e80000100800 */
[----:B------:R-:W4:Y:S01]  /*29b40*/  LDL.LU R116, [R1+0x9c] ;  /* 0x00009c0001747983 */ /* 0x000f220000300800 */
[----:B0-----:R-:W-:-:S02]  /*29b50*/  LEA.HI.X.SX32 R5, R130, R0, 0x1, P1 ;  /* 0x0000000082057211 */ /* 0x001fc400008f0eff */
[----:B------:R-:W-:-:S05]  /*29b60*/  LEA R7, P2, R145, R2, 0x1 ;  /* 0x0000000291077211 */ /* 0x000fca00078408ff */
[----:B------:R0:W-:Y:S04]  /*29b70*/  STL [R1+0x1908], R7 ;  /* 0x0019080701007387 */ /* 0x0001e80000100800 */
[----:B------:R-:W-:Y:S01]  /*29b80*/  STL [R1+0x18d4], R5 ;  /* 0x0018d40501007387 */ /* 0x000fe20000100800 */
[----:B-1----:R-:W-:Y:S02]  /*29b90*/  LEA R8, P1, R161, R2, 0x1 ;  /* 0x00000002a1087211 */ /* 0x002fe400078208ff */
[----:B0-----:R-:W-:-:S03]  /*29ba0*/  LEA.HI.X.SX32 R7, R131, R0, 0x1, P0 ;  /* 0x0000000083077211 */ /* 0x001fc600000f0eff */
[----:B------:R0:W-:Y:S04]  /*29bb0*/  STL [R1+0x1910], R8 ;  /* 0x0019100801007387 */ /* 0x0001e80000100800 */
[----:B------:R-:W4:Y:S01]  /*29bc0*/  LDL.LU R118, [R1+0x98] ;  /* 0x0000980001767983 */ /* 0x000f220000300800 */
[----:B0-----:R-:W-:-:S03]  /*29bd0*/  LEA.HI.X.SX32 R8, R137, R0, 0x1, P6 ;  /* 0x0000000089087211 */ /* 0x001fc600030f0eff */
[----:B------:R0:W-:Y:S01]  /*29be0*/  STL [R1+0x18dc], R7 ;  /* 0x0018dc0701007387 */ /* 0x0001e20000100800 */
[----:B------:R-:W-:-:S05]  /*29bf0*/  LEA R5, P0, R192, R2, 0x1 ;  /* 0x00000002c0057211 */ /* 0x000fca00078008ff */
[----:B------:R1:W-:Y:S04]  /*29c00*/  STL [R1+0x1918], R5 ;  /* 0x0019180501007387 */ /* 0x0003e80000100800 */
[----:B------:R-:W-:Y:S04]  /*29c10*/  STL [R1+0x18e4], R8 ;  /* 0x0018e40801007387 */ /* 0x000fe80000100800 */
[----:B------:R-:W4:Y:S01]  /*29c20*/  LDL.LU R119, [R1+0x90] ;  /* 0x0000900001777983 */ /* 0x000f220000300800 */
[----:B0-----:R-:W-:Y:S02]  /*29c30*/  LEA R7, P6, R231, R2, 0x1 ;  /* 0x00000002e7077211 */ /* 0x001fe400078c08ff */
[----:B-1----:R-:W-:-:S03]  /*29c40*/  LEA.HI.X.SX32 R5, R139, R0, 0x1, P5 ;  /* 0x000000008b057211 */ /* 0x002fc600028f0eff */
[----:B------:R0:W-:Y:S04]  /*29c50*/  STL [R1+0x1920], R7 ;  /* 0x0019200701007387 */ /* 0x0001e80000100800 */
[----:B------:R-:W-:Y:S01]  /*29c60*/  STL [R1+0x18ec], R5 ;  /* 0x0018ec0501007387 */ /* 0x000fe20000100800 */
[----:B0-----:R-:W-:Y:S02]  /*29c70*/  LEA.HI.X.SX32 R7, R142, R0, 0x1, P4 ;  /* 0x000000008e077211 */ /* 0x001fe400020f0eff */
[----:B------:R-:W-:-:S05]  /*29c80*/  LEA R8, P5, R235, R2, 0x1 ;  /* 0x00000002eb087211 */ /* 0x000fca00078a08ff */
[----:B------:R-:W-:Y:S04]  /*29c90*/  STL [R1+0x1928], R8 ;  /* 0x0019280801007387 */ /* 0x000fe80000100800 */
[----:B------:R-:W4:Y:S04]  /*29ca0*/  LDL.LU R120, [R1+0x8c] ;  /* 0x00008c0001787983 */ /* 0x000f280000300800 */
[----:B------:R0:W-:Y:S02]  /*29cb0*/  STL [R1+0x18f4], R7 ;  /* 0x0018f40701007387 */ /* 0x0001e40000100800 */
[----:B0-----:R-:W-:-:S02]  /*29cc0*/  LEA.HI.X.SX32 R7, R144, R0, 0x1, P3 ;  /* 0x0000000090077211 */ /* 0x001fc400018f0eff */
[----:B------:R-:W-:-:S05]  /*29cd0*/  LEA R5, P4, R237, R2, 0x1 ;  /* 0x00000002ed057211 */ /* 0x000fca00078808ff */
[----:B------:R-:W-:Y:S04]  /*29ce0*/  STL [R1+0x1930], R5 ;  /* 0x0019300501007387 */ /* 0x000fe80000100800 */
[----:B------:R-:W4:Y:S04]  /*29cf0*/  LDL.LU R122, [R1+0x84] ;  /* 0x00008400017a7983 */ /* 0x000f280000300800 */
[----:B------:R0:W-:Y:S04]  /*29d00*/  STL [R1+0x18fc], R7 ;  /* 0x0018fc0701007387 */ /* 0x0001e80000100800 */
[----:B------:R-:W4:Y:S01]  /*29d10*/  LDL.LU R126, [R1+0x80] ;  /* 0x00008000017e7983 */ /* 0x000f220000300800 */
[----:B0-----:R-:W-:-:S02]  /*29d20*/  LEA.HI.X.SX32 R7, R145, R0, 0x1, P2 ;  /* 0x0000000091077211 */ /* 0x001fc400010f0eff */
[----:B--2---:R-:W-:-:S05]  /*29d30*/  LEA R5, P3, R4, R2, 0x1 ;  /* 0x0000000204057211 */ /* 0x004fca00078608ff */
[----:B------:R-:W-:Y:S04]  /*29d40*/  STL [R1+0x1938], R5 ;  /* 0x0019380501007387 */ /* 0x000fe80000100800 */
[----:B------:R-:W2:Y:S04]  /*29d50*/  LDL.LU R130, [R1+0x78] ;  /* 0x0000780001827983 */ /* 0x000ea80000300800 */
[----:B------:R0:W-:Y:S04]  /*29d60*/  STL [R1+0x1904], R7 ;  /* 0x0019040701007387 */ /* 0x0001e80000100800 */
[----:B------:R-:W2:Y:S01]  /*29d70*/  LDL.LU R131, [R1+0x74] ;  /* 0x0000740001837983 */ /* 0x000ea20000300800 */
[----:B0-----:R-:W-:-:S02]  /*29d80*/  LEA.HI.X.SX32 R7, R161, R0, 0x1, P1 ;  /* 0x00000000a1077211 */ /* 0x001fc400008f0eff */
[----:B---3--:R-:W-:-:S05]  /*29d90*/  LEA R5, P2, R113, R2, 0x1 ;  /* 0x0000000271057211 */ /* 0x008fca00078408ff */
[----:B------:R0:W-:Y:S04]  /*29da0*/  STL [R1+0x1940], R5 ;  /* 0x0019400501007387 */ /* 0x0001e80000100800 */
[----:B------:R-:W3:Y:S04]  /*29db0*/  LDL.LU R137, [R1+0x70] ;  /* 0x0000700001897983 */ /* 0x000ee80000300800 */
[----:B------:R1:W-:Y:S04]  /*29dc0*/  STL [R1+0x190c], R7 ;  /* 0x00190c0701007387 */ /* 0x0003e80000100800 */
[----:B------:R-:W3:Y:S01]  /*29dd0*/  LDL.LU R139, [R1+0x68] ;  /* 0x00006800018b7983 */ /* 0x000ee20000300800 */
[----:B0-----:R-:W-:-:S02]  /*29de0*/  LEA R5, P1, R114, R2, 0x1 ;  /* 0x0000000272057211 */ /* 0x001fc400078208ff */
[----:B-1----:R-:W-:-:S03]  /*29df0*/  LEA.HI.X.SX32 R7, R192, R0, 0x1, P0 ;  /* 0x00000000c0077211 */ /* 0x002fc600000f0eff */
[----:B------:R4:W-:Y:S04]  /*29e00*/  STL [R1+0x1948], R5 ;  /* 0x0019480501007387 */ /* 0x0009e80000100800 */
[----:B------:R-:W3:Y:S04]  /*29e10*/  LDL.LU R142, [R1+0x64] ;  /* 0x00006400018e7983 */ /* 0x000ee80000300800 */
[----:B------:R0:W-:Y:S04]  /*29e20*/  STL [R1+0x1914], R7 ;  /* 0x0019140701007387 */ /* 0x0001e80000100800 */
[----:B------:R-:W3:Y:S01]  /*29e30*/  LDL.LU R144, [R1+0x5c] ;  /* 0x00005c0001907983 */ /* 0x000ee20000300800 */
[----:B----4-:R-:W-:-:S02]  /*29e40*/  LEA R5, P0, R115, R2, 0x1 ;  /* 0x0000000273057211 */ /* 0x010fc400078008ff */
[----:B0-----:R-:W-:-:S03]  /*29e50*/  LEA.HI.X.SX32 R7, R231, R0, 0x1, P6 ;  /* 0x00000000e7077211 */ /* 0x001fc600030f0eff */
[----:B------:R0:W-:Y:S04]  /*29e60*/  STL [R1+0x1950], R5 ;  /* 0x0019500501007387 */ /* 0x0001e80000100800 */
[----:B------:R-:W4:Y:S04]  /*29e70*/  LDL.LU R145, [R1+0x54] ;  /* 0x0000540001917983 */ /* 0x000f280000300800 */
[----:B------:R1:W-:Y:S04]  /*29e80*/  STL [R1+0x191c], R7 ;  /* 0x00191c0701007387 */ /* 0x0003e80000100800 */
[----:B------:R-:W4:Y:S01]  /*29e90*/  LDL.LU R161, [R1+0x4c] ;  /* 0x00004c0001a17983 */ /* 0x000f220000300800 */
[----:B0-----:R-:W-:-:S02]  /*29ea0*/  LEA R5, P6, R116, R2, 0x1 ;  /* 0x0000000274057211 */ /* 0x001fc400078c08ff */
        /* <DEDUP_REMOVED lines=15> */
[----:B------:R0:W-:Y:S02]  /*29fa0*/  STL [R1+0x1934], R7 ;  /* 0x0019340701007387 */ /* 0x0001e40000100800 */
[----:B0-----:R-:W-:-:S02]  /*29fb0*/  LEA.HI.X.SX32 R7, R113, R0, 0x1, P2 ;  /* 0x0000000071077211 */ /* 0x001fc400010f0eff */
[----:B------:R-:W-:-:S05]  /*29fc0*/  LEA R5, P3, R120, R2, 0x1 ;  /* 0x0000000278057211 */ /* 0x000fca00078608ff */
[----:B------:R0:W-:Y:S04]  /*29fd0*/  STL [R1+0x1970], R5 ;  /* 0x0019700501007387 */ /* 0x0001e80000100800 */
[----:B------:R1:W-:Y:S01]  /*29fe0*/  STL [R1+0x193c], R7 ;  /* 0x00193c0701007387 */ /* 0x0003e20000100800 */
[----:B0-----:R-:W-:Y:S02]  /*29ff0*/  LEA.HI.X.SX32 R5, R114, R0, 0x1, P1 ;  /* 0x0000000072057211 */ /* 0x001fe400008f0eff */
[----:B------:R-:W-:-:S05]  /*2a000*/  LEA R8, P2, R122, R2, 0x1 ;  /* 0x000000027a087211 */ /* 0x000fca00078408ff */
[----:B------:R0:W-:Y:S01]  /*2a010*/  STL [R1+0x1978], R8 ;  /* 0x0019780801007387 */ /* 0x0001e20000100800 */
[----:B-1----:R-:W-:-:S03]  /*2a020*/  LEA R7, P1, R126, R2, 0x1 ;  /* 0x000000027e077211 */ /* 0x002fc600078208ff */
[----:B------:R-:W-:Y:S04]  /*2a030*/  STL [R1+0x1944], R5 ;  /* 0x0019440501007387 */ /* 0x000fe80000100800 */
[----:B------:R1:W-:Y:S01]  /*2a040*/  STL [R1+0x1980], R7 ;  /* 0x0019800701007387 */ /* 0x0003e20000100800 */
[----:B0-----:R-:W-:-:S05]  /*2a050*/  LEA.HI.X.SX32 R8, R115, R0, 0x1, P0 ;  /* 0x0000000073087211 */ /* 0x001fca00000f0eff */
[----:B------:R0:W-:Y:S01]  /*2a060*/  STL [R1+0x194c], R8 ;  /* 0x00194c0801007387 */ /* 0x0001e20000100800 */
[----:B-1----:R-:W-:Y:S02]  /*2a070*/  LEA.HI.X.SX32 R7, R116, R0, 0x1, P6 ;  /* 0x0000000074077211 */ /* 0x002fe400030f0eff */
[----:B--2---:R-:W-:-:S05]  /*2a080*/  LEA R5, P0, R130, R2, 0x1 ;  /* 0x0000000282057211 */ /* 0x004fca00078008ff */
[----:B------:R1:W-:Y:S01]  /*2a090*/  STL [R1+0x1988], R5 ;  /* 0x0019880501007387 */ /* 0x0003e20000100800 */
[----:B0-----:R-:W-:-:S03]  /*2a0a0*/  LEA R8, P6, R131, R2, 0x1 ;  /* 0x0000000283087211 */ /* 0x001fc600078c08ff */
[----:B------:R-:W-:Y:S01]  /*2a0b0*/  STL [R1+0x1954], R7 ;  /* 0x0019540701007387 */ /* 0x000fe20000100800 */
[----:B-1----:R-:W-:-:S03]  /*2a0c0*/  LEA.HI.X.SX32 R5, R118, R0, 0x1, P5 ;  /* 0x0000000076057211 */ /* 0x002fc600028f0eff */
[----:B------:R0:W-:Y:S04]  /*2a0d0*/  STL [R1+0x1990], R8 ;  /* 0x0019900801007387 */ /* 0x0001e80000100800 */
[----:B------:R1:W-:Y:S01]  /*2a0e0*/  STL [R1+0x195c], R5 ;  /* 0x00195c0501007387 */ /* 0x0003e20000100800 */
[----:B0-----:R-:W-:Y:S02]  /*2a0f0*/  LEA.HI.X.SX32 R8, R119, R0, 0x1, P4 ;  /* 0x0000000077087211 */ /* 0x001fe400020f0eff */
[----:B---3--:R-:W-:-:S05]  /*2a100*/  LEA R7, P5, R137, R2, 0x1 ;  /* 0x0000000289077211 */ /* 0x008fca00078a08ff */
[----:B------:R0:W-:Y:S01]  /*2a110*/  STL [R1+0x1998], R7 ;  /* 0x0019980701007387 */ /* 0x0001e20000100800 */
[----:B-1----:R-:W-:-:S03]  /*2a120*/  LEA R5, P4, R139, R2, 0x1 ;  /* 0x000000028b057211 */ /* 0x002fc600078808ff */
[----:B------:R1:W-:Y:S01]  /*2a130*/  STL [R1+0x1964], R8 ;  /* 0x0019640801007387 */ /* 0x0003e20000100800 */
[----:B0-----:R-:W-:-:S03]  /*2a140*/  LEA.HI.X.SX32 R7, R120, R0, 0x1, P3 ;  /* 0x0000000078077211 */ /* 0x001fc600018f0eff */
[----:B------:R0:W-:Y:S04]  /*2a150*/  STL [R1+0x19a0], R5 ;  /* 0x0019a00501007387 */ /* 0x0001e80000100800 */
[----:B------:R2:W-:Y:S01]  /*2a160*/  STL [R1+0x196c], R7 ;  /* 0x00196c0701007387 */ /* 0x0005e20000100800 */
[----:B-1----:R-:W-:Y:S02]  /*2a170*/  LEA R8, P3, R142, R2, 0x1 ;  /* 0x000000028e087211 */ /* 0x002fe400078608ff */
[----:B0-----:R-:W-:-:S03]  /*2a180*/  LEA.HI.X.SX32 R5, R122, R0, 0x1, P2 ;  /* 0x000000007a057211 */ /* 0x001fc600010f0eff */
[----:B------:R0:W-:Y:S01]  /*2a190*/  STL [R1+0x19a8], R8 ;  /* 0x0019a80801007387 */ /* 0x0001e20000100800 */
[----:B--2---:R-:W-:-:S03]  /*2a1a0*/  LEA R7, P2, R144, R2, 0x1 ;  /* 0x0000000290077211 */ /* 0x004fc600078408ff */
[----:B------:R-:W-:Y:S04]  /*2a1b0*/  STL [R1+0x1974], R5 ;  /* 0x0019740501007387 */ /* 0x000fe80000100800 */
[----:B------:R1:W-:Y:S01]  /*2a1c0*/  STL [R1+0x19b0], R7 ;  /* 0x0019b00701007387 */ /* 0x0003e20000100800 */
[----:B0-----:R-:W-:-:S05]  /*2a1d0*/  LEA.HI.X.SX32 R8, R126, R0, 0x1, P1 ;  /* 0x000000007e087211 */ /* 0x001fca00008f0eff */
[----:B------:R0:W-:Y:S01]  /*2a1e0*/  STL [R1+0x197c], R8 ;  /* 0x00197c0801007387 */ /* 0x0001e20000100800 */
[----:B-1----:R-:W-:Y:S02]  /*2a1f0*/  LEA.HI.X.SX32 R7, R130, R0, 0x1, P0 ;  /* 0x0000000082077211 */ /* 0x002fe400000f0eff */
[----:B----4-:R-:W-:-:S05]  /*2a200*/  LEA R5, P1, R145, R2, 0x1 ;  /* 0x0000000291057211 */ /* 0x010fca00078208ff */
[----:B------:R1:W-:Y:S01]  /*2a210*/  STL [R1+0x19b8], R5 ;  /* 0x0019b80501007387 */ /* 0x0003e20000100800 */
[----:B0-----:R-:W-:-:S03]  /*2a220*/  LEA R8, P0, R161, R2, 0x1 ;  /* 0x00000002a1087211 */ /* 0x001fc600078008ff */
[----:B------:R0:W-:Y:S01]  /*2a230*/  STL [R1+0x1984], R7 ;  /* 0x0019840701007387 */ /* 0x0001e20000100800 */
[----:B-1----:R-:W-:-:S03]  /*2a240*/  LEA.HI.X.SX32 R5, R131, R0, 0x1, P6 ;  /* 0x0000000083057211 */ /* 0x002fc600030f0eff */
[----:B------:R1:W-:Y:S01]  /*2a250*/  STL [R1+0x19c0], R8 ;  /* 0x0019c00801007387 */ /* 0x0003e20000100800 */
[----:B0-----:R-:W-:-:S03]  /*2a260*/  LEA R7, P6, R192, R2, 0x1 ;  /* 0x00000002c0077211 */ /* 0x001fc600078c08ff */
[----:B------:R0:W-:Y:S01]  /*2a270*/  STL [R1+0x198c], R5 ;  /* 0x00198c0501007387 */ /* 0x0001e20000100800 */
[----:B-1----:R-:W-:-:S03]  /*2a280*/  LEA.HI.X.SX32 R8, R137, R0, 0x1, P5 ;  /* 0x0000000089087211 */ /* 0x002fc600028f0eff */
[----:B------:R1:W-:Y:S01]  /*2a290*/  STL [R1+0x19c8], R7 ;  /* 0x0019c80701007387 */ /* 0x0003e20000100800 */
[----:B0-----:R-:W-:-:S03]  /*2a2a0*/  LEA R5, P5, R231, R2, 0x1 ;  /* 0x00000002e7057211 */ /* 0x001fc600078a08ff */
[----:B------:R-:W-:Y:S01]  /*2a2b0*/  STL [R1+0x1994], R8 ;  /* 0x0019940801007387 */ /* 0x000fe20000100800 */
[----:B-1----:R-:W-:-:S03]  /*2a2c0*/  LEA.HI.X.SX32 R7, R139, R0, 0x1, P4 ;  /* 0x000000008b077211 */ /* 0x002fc600020f0eff */
        /* <DEDUP_REMOVED lines=11> */
[-C--:B------:R-:W-:Y:S02]  /*2a380*/  LEA R5, P2, R4, R2.reuse, 0x1 ;  /* 0x0000000204057211 */ /* 0x080fe400078408ff */
[----:B0-----:R-:W-:-:S03]  /*2a390*/  LEA R8, P1, R153, R2, 0x1 ;  /* 0x0000000299087211 */ /* 0x001fc600078208ff */
[----:B------:R0:W-:Y:S04]  /*2a3a0*/  STL [R1+0x19e8], R5 ;  /* 0x0019e80501007387 */ /* 0x0001e80000100800 */
[----:B------:R1:W-:Y:S01]  /*2a3b0*/  STL [R1+0x19b4], R7 ;  /* 0x0019b40701007387 */ /* 0x0003e20000100800 */
[----:B0-----:R-:W-:-:S03]  /*2a3c0*/  LEA.HI.X.SX32 R5, R161, R0, 0x1, P0 ;  /* 0x00000000a1057211 */ /* 0x001fc600000f0eff */
[----:B------:R0:W-:Y:S01]  /*2a3d0*/  STL [R1+0x19f0], R8 ;  /* 0x0019f00801007387 */ /* 0x0001e20000100800 */
[----:B-1----:R-:W-:-:S03]  /*2a3e0*/  LEA R7, P0, R154, R2, 0x1 ;  /* 0x000000029a077211 */ /* 0x002fc600078008ff */
[----:B------:R1:W-:Y:S04]  /*2a3f0*/  STL [R1+0x19bc], R5 ;  /* 0x0019bc0501007387 */ /* 0x0003e80000100800 */
[----:B------:R2:W-:Y:S01]  /*2a400*/  STL [R1+0x19f8], R7 ;  /* 0x0019f80701007387 */ /* 0x0005e20000100800 */
[----:B0-----:R-:W-:Y:S02]  /*2a410*/  LEA.HI.X.SX32 R8, R192, R0, 0x1, P6 ;  /* 0x00000000c0087211 */ /* 0x001fe400030f0eff */
[----:B-1----:R-:W-:-:S03]  /*2a420*/  LEA R5, P6, R3, R2, 0x1 ;  /* 0x0000000203057211 */ /* 0x002fc600078c08ff */
[----:B------:R0:W-:Y:S01]  /*2a430*/  STL [R1+0x19c4], R8 ;  /* 0x0019c40801007387 */ /* 0x0001e20000100800 */
[----:B--2---:R-:W-:-:S03]  /*2a440*/  LEA.HI.X.SX32 R7, R231, R0, 0x1, P5 ;  /* 0x00000000e7077211 */ /* 0x004fc600028f0eff */
[----:B------:R1:W-:Y:S04]  /*2a450*/  STL [R1+0x1a00], R5 ;  /* 0x001a000501007387 */ /* 0x0003e80000100800 */
[----:B------:R2:W-:Y:S01]  /*2a460*/  STL [R1+0x19cc], R7 ;  /* 0x0019cc0701007387 */ /* 0x0005e20000100800 */
[----:B0-----:R-:W-:Y:S02]  /*2a470*/  LEA R8, P5, R252, R2, 0x1 ;  /* 0x00000002fc087211 */ /* 0x001fe400078a08ff */
[----:B-1----:R-:W-:-:S03]  /*2a480*/  LEA.HI.X.SX32 R5, R235, R0, 0x1, P4 ;  /* 0x00000000eb057211 */ /* 0x002fc600020f0eff */
[----:B------:R0:W-:Y:S01]  /*2a490*/  STL [R1+0x1a08], R8 ;  /* 0x001a080801007387 */ /* 0x0001e20000100800 */
[----:B--2---:R-:W-:-:S03]  /*2a4a0*/  LEA R7, P4, R243, R2, 0x1 ;  /* 0x00000002f3077211 */ /* 0x004fc600078808ff */
[----:B------:R1:W-:Y:S04]  /*2a4b0*/  STL [R1+0x19d4], R5 ;  /* 0x0019d40501007387 */ /* 0x0003e80000100800 */
[----:B------:R2:W-:Y:S01]  /*2a4c0*/  STL [R1+0x1a10], R7 ;  /* 0x001a100701007387 */ /* 0x0005e20000100800 */
[----:B0-----:R-:W-:Y:S02]  /*2a4d0*/  LEA.HI.X.SX32 R8, R237, R0, 0x1, P3 ;  /* 0x00000000ed087211 */ /* 0x001fe400018f0eff */
[----:B------:R-:W0:Y:S01]  /*2a4e0*/  LDC R237, c[0x0][0x230] ;  /* 0x00008c00ffed7b82 */ /* 0x000e220000000800 */
[----:B-1----:R-:W-:Y:S02]  /*2a4f0*/  LEA R5, P3, R239, R2, 0x1 ;  /* 0x00000002ef057211 */ /* 0x002fe400078608ff */
[----:B------:R-:W-:Y:S01]  /*2a500*/  STL [R1+0x19dc], R8 ;  /* 0x0019dc0801007387 */ /* 0x000fe20000100800 */
[----:B--2---:R-:W-:-:S02]  /*2a510*/  LEA.HI.X.SX32 R7, R4, R0, 0x1, P2 ;  /* 0x0000000004077211 */ /* 0x004fc400010f0eff */
[----:B------:R-:W-:Y:S01]  /*2a520*/  LEA R4, P2, R149, R2, 0x1 ;  /* 0x0000000295047211 */ /* 0x000fe200078408ff */
[----:B------:R1:W-:Y:S04]  /*2a530*/  STL [R1+0x1a18], R5 ;  /* 0x001a180501007387 */ /* 0x0003e80000100800 */
[----:B------:R2:W-:Y:S01]  /*2a540*/  STL [R1+0x19e4], R7 ;  /* 0x0019e40701007387 */ /* 0x0005e20000100800 */
[----:B-1----:R-:W-:-:S03]  /*2a550*/  LEA.HI.X.SX32 R5, R153, R0, 0x1, P1 ;  /* 0x0000000099057211 */ /* 0x002fc600008f0eff */
[----:B------:R-:W3:Y:S04]  /*2a560*/  LDL.LU R153, [R1+0x1f94] ;  /* 0x001f940001997983 */ /* 0x000ee80000300800 */
[----:B------:R1:W-:Y:S01]  /*2a570*/  STL [R1+0x1a20], R4 ;  /* 0x001a200401007387 */ /* 0x0003e20000100800 */
[----:B--2---:R-:W-:-:S03]  /*2a580*/  LEA.HI.X.SX32 R7, R154, R0, 0x1, P0 ;  /* 0x000000009a077211 */ /* 0x004fc600000f0eff */
[----:B------:R2:W-:Y:S04]  /*2a590*/  STL [R1+0x19ec], R5 ;  /* 0x0019ec0501007387 */ /* 0x0005e80000100800 */
[----:B------:R-:W4:Y:S01]  /*2a5a0*/  LDL.LU R154, [R1+0x1f90] ;  /* 0x001f9000019a7983 */ /* 0x000f220000300800 */
[-C--:B-1----:R-:W-:Y:S02]  /*2a5b0*/  LEA R4, P1, R150, R2.reuse, 0x1 ;  /* 0x0000000296047211 */ /* 0x082fe400078208ff */
[----:B--2---:R-:W-:-:S03]  /*2a5c0*/  LEA R5, P0, R152, R2, 0x1 ;  /* 0x0000000298057211 */ /* 0x004fc600078008ff */
[----:B------:R1:W-:Y:S04]  /*2a5d0*/  STL [R1+0x1a28], R4 ;  /* 0x001a280401007387 */ /* 0x0003e80000100800 */
[----:B------:R2:W-:Y:S01]  /*2a5e0*/  STL [R1+0x19f4], R7 ;  /* 0x0019f40701007387 */ /* 0x0005e20000100800 */
[----:B-1----:R-:W-:-:S03]  /*2a5f0*/  LEA.HI.X.SX32 R4, R3, R0, 0x1, P6 ;  /* 0x0000000003047211 */ /* 0x002fc600030f0eff */
[----:B------:R1:W5:Y:S01]  /*2a600*/  LDL.LU R3, [R1+0x1f8c] ;  /* 0x001f8c0001037983 */ /* 0x0003620000300800 */
[----:B--2---:R-:W-:-:S03]  /*2a610*/  LEA R7, P6, R6, R2, 0x1 ;  /* 0x0000000206077211 */ /* 0x004fc600078c08ff */
[----:B------:R2:W-:Y:S04]  /*2a620*/  STL [R1+0x1a30], R5 ;  /* 0x001a300501007387 */ /* 0x0005e80000100800 */
[----:B------:R0:W-:Y:S01]  /*2a630*/  STL [R1+0x19fc], R4 ;  /* 0x0019fc0401007387 */ /* 0x0001e20000100800 */
[----:B--2---:R-:W-:-:S03]  /*2a640*/  LEA.HI.X.SX32 R5, R252, R0, 0x1, P5 ;  /* 0x00000000fc057211 */ /* 0x004fc600028f0eff */
[----:B------:R2:W-:Y:S01]  /*2a650*/  STL [R1+0x1a38], R7 ;  /* 0x001a380701007387 */ /* 0x0005e20000100800 */
[----:B0-----:R-:W-:-:S03]  /*2a660*/  LEA R4, P5, R155, R2, 0x1 ;  /* 0x000000029b047211 */ /* 0x001fc600078a08ff */
[----:B------:R0:W-:Y:S04]  /*2a670*/  STL [R1+0x1a04], R5 ;  /* 0x001a040501007387 */ /* 0x0001e80000100800 */
[----:B------:R1:W-:Y:S01]  /*2a680*/  STL [R1+0x1a40], R4 ;  /* 0x001a400401007387 */ /* 0x0003e20000100800 */
[----:B--2---:R-:W-:Y:S02]  /*2a690*/  LEA.HI.X.SX32 R7, R243, R0, 0x1, P4 ;  /* 0x00000000f3077211 */ /* 0x004fe400020f0eff */
[----:B0-----:R-:W-:-:S03]  /*2a6a0*/  LEA R5, P4, R156, R2, 0x1 ;  /* 0x000000029c057211 */ /* 0x001fc600078808ff */
[----:B------:R0:W-:Y:S01]  /*2a6b0*/  STL [R1+0x1a0c], R7 ;  /* 0x001a0c0701007387 */ /* 0x0001e20000100800 */
[----:B-1----:R-:W-:-:S03]  /*2a6c0*/  LEA.HI.X.SX32 R4, R239, R0, 0x1, P3 ;  /* 0x00000000ef047211 */ /* 0x002fc600018f0eff */
        /* <DEDUP_REMOVED lines=16> */
[----:B------:R-:W-:Y:S01]  /*2a7d0*/  STL [R1+0x1a68], R7 ;  /* 0x001a680701007387 */ /* 0x000fe20000100800 */
[----:B--2---:R-:W-:-:S03]  /*2a7e0*/  LEA R4, P6, R166, R2, 0x1 ;  /* 0x00000002a6047211 */ /* 0x004fc600078c08ff */
[----:B------:R0:W-:Y:S01]  /*2a7f0*/  STL [R1+0x1a34], R5 ;  /* 0x001a340501007387 */ /* 0x0001e20000100800 */
[----:B------:R-:W-:-:S03]  /*2a800*/  LEA.HI.X.SX32 R6, R155, R0, 0x1, P5 ;  /* 0x000000009b067211 */ /* 0x000fc600028f0eff */
[----:B------:R1:W-:Y:S01]  /*2a810*/  STL [R1+0x1a70], R4 ;  /* 0x001a700401007387 */ /* 0x0003e20000100800 */
        /* <DEDUP_REMOVED lines=637> */
[----:B------:R-:W-:Y:S01]  /*2cff0*/  STL [R1+0x1f34], R6 ;  /* 0x001f340601007387 */ /* 0x000fe20000100800 */
[----:B--2---:R-:W-:Y:S02]  /*2d000*/  LEA.HI.X.SX32 R4, R227, R0, 0x1, P6 ;  /* 0x00000000e3047211 */ /* 0x004fe400030f0eff */
[----:B------:R-:W-:Y:S01]  /*2d010*/  LEA R2, P6, R247, R2, 0x1 ;  /* 0x00000002f7027211 */ /* 0x000fe200078c08ff */
[----:B------:R0:W-:Y:S04]  /*2d020*/  STL [R1+0x1f54], R5 ;  /* 0x001f540501007387 */ /* 0x0001e80000100800 */
[----:B------:R1:W-:Y:S04]  /*2d030*/  STL [R1+0x1f3c], R4 ;  /* 0x001f3c0401007387 */ /* 0x0003e80000100800 */
[----:B------:R2:W-:Y:S01]  /*2d040*/  STL [R1+0x1350], R2 ;  /* 0x0013500201007387 */ /* 0x0005e20000100800 */
[----:B0-----:R-:W-:-:S02]  /*2d050*/  LEA.HI.X.SX32 R5, R229, R0, 0x1, P5 ;  /* 0x00000000e5057211 */ /* 0x001fc400028f0eff */
[----:B-1----:R-:W-:-:S03]  /*2d060*/  LEA.HI.X.SX32 R4, R233, R0, 0x1, P4 ;  /* 0x00000000e9047211 */ /* 0x002fc600020f0eff */
[----:B------:R0:W-:Y:S01]  /*2d070*/  STL [R1+0xf40], R5 ;  /* 0x000f400501007387 */ /* 0x0001e20000100800 */
[----:B--2---:R-:W-:-:S03]  /*2d080*/  LEA.HI.X.SX32 R2, R250, R0, 0x1, P3 ;  /* 0x00000000fa027211 */ /* 0x004fc600018f0eff */
[----:B------:R1:W-:Y:S04]  /*2d090*/  STL [R1+0x1340], R4 ;  /* 0x0013400401007387 */ /* 0x0003e80000100800 */
[----:B------:R2:W-:Y:S01]  /*2d0a0*/  STL [R1+0x1344], R2 ;  /* 0x0013440201007387 */ /* 0x0005e20000100800 */
[-C--:B0-----:R-:W-:Y:S02]  /*2d0b0*/  LEA.HI.X.SX32 R5, R248, R0.reuse, 0x1, P2 ;  /* 0x00000000f8057211 */ /* 0x081fe400010f0eff */
[----:B-1----:R-:W-:-:S03]  /*2d0c0*/  LEA.HI.X.SX32 R4, R251, R0, 0x1, P1 ;  /* 0x00000000fb047211 */ /* 0x002fc600008f0eff */
[----:B------:R-:W-:Y:S01]  /*2d0d0*/  STL [R1+0x1354], R5 ;  /* 0x0013540501007387 */ /* 0x000fe20000100800 */
[-C--:B--2---:R-:W-:Y:S02]  /*2d0e0*/  LEA.HI.X.SX32 R2, R246, R0.reuse, 0x1, P0 ;  /* 0x00000000f6027211 */ /* 0x084fe400000f0eff */
[----:B------:R-:W-:Y:S01]  /*2d0f0*/  LEA.HI.X.SX32 R0, R247, R0, 0x1, P6 ;  /* 0x00000000f7007211 */ /* 0x000fe200030f0eff */
[----:B------:R0:W-:Y:S04]  /*2d100*/  STL [R1+0x1348], R4 ;  /* 0x0013480401007387 */ /* 0x0001e80000100800 */
[----:B------:R-:W-:Y:S04]  /*2d110*/  STL [R1+0x134c], R2 ;  /* 0x00134c0201007387 */ /* 0x000fe80000100800 */
[----:B------:R-:W-:Y:S01]  /*2d120*/  STL [R1+0xf44], R0 ;  /* 0x000f440001007387 */ /* 0x000fe20000100800 */
[----:B0-----:R-:W0:Y:S03]  /*2d130*/  LDC R4, c[0x0][0x23c] ;  /* 0x00008f00ff047b82 */ /* 0x001e260000000800 */
[----:B------:R-:W-:Y:S04]  /*2d140*/  STL [R1+0xae0], RZ ;  /* 0x000ae0ff01007387 */ /* 0x000fe80000100800 */
        /* <DEDUP_REMOVED lines=256> */
[----:B------:R-:W-:Y:S04]  /*2e150*/  STL [R1], RZ ;  /* 0x000000ff01007387 */ /* 0x000fe80000100800 */
        /* <DEDUP_REMOVED lines=66> */
[----:B------:R-:W-:Y:S01]  /*2e580*/  STL [R1+0x10c], RZ ;  /* 0x00010cff01007387 */ /* 0x000fe20000100800 */
[----:B------:R-:W-:-:S03]  /*2e590*/  VIADD R237, R237, 0x7f ;  /* 0x0000007feded7836 */ /* 0x000fc60000000000 */
[----:B------:R-:W-:Y:S04]  /*2e5a0*/  STL [R1+0x110], RZ ;  /* 0x000110ff01007387 */ /* 0x000fe80000100800 */
[----:B------:R-:W-:Y:S04]  /*2e5b0*/  STL [R1+0x114], RZ ;  /* 0x000114ff01007387 */ /* 0x000fe80000100800 */
[----:B------:R-:W-:Y:S04]  /*2e5c0*/  STL [R1+0x118], RZ ;  /* 0x000118ff01007387 */ /* 0x000fe80000100800 */
[----:B------:R-:W-:Y:S01]  /*2e5d0*/  STL [R1+0x11c], RZ ;  /* 0x00011cff01007387 */ /* 0x000fe20000100800 */
[----:B0-----:R-:W-:-:S03]  /*2e5e0*/  IMAD.SHL.U32 R12, R4, 0x80, RZ ;  /* 0x00000080040c7824 */ /* 0x001fc600078e00ff */
[----:B------:R-:W-:Y:S01]  /*2e5f0*/  STL [R1+0x120], RZ ;  /* 0x000120ff01007387 */ /* 0x000fe20000100800 */
[----:B------:R-:W-:-:S03]  /*2e600*/  SHF.R.S32.HI R4, RZ, 0x1f, R237 ;  /* 0x0000001fff047819 */ /* 0x000fc600000114ed */
[----:B------:R-:W-:Y:S04]  /*2e610*/  STL [R1+0x124], RZ ;  /* 0x000124ff01007387 */ /* 0x000fe80000100800 */
[----:B------:R-:W-:Y:S04]  /*2e620*/  STL [R1+0x128], RZ ;  /* 0x000128ff01007387 */ /* 0x000fe80000100800 */
[----:B------:R-:W-:Y:S04]  /*2e630*/  STL [R1+0x12c], RZ ;  /* 0x00012cff01007387 */ /* 0x000fe80000100800 */
[----:B------:R-:W-:Y:S01]  /*2e640*/  STL [R1+0x130], RZ ;  /* 0x000130ff01007387 */ /* 0x000fe20000100800 */
[----:B------:R-:W-:-:S03]  /*2e650*/  LEA.HI R4, R4, R237, RZ, 0x7 ;  /* 0x000000ed04047211 */ /* 0x000fc600078f38ff */
[----:B------:R-:W-:Y:S04]  /*2e660*/  STL [R1+0x134], RZ ;  /* 0x000134ff01007387 */ /* 0x000fe80000100800 */
[----:B------:R-:W-:Y:S04]  /*2e670*/  STL [R1+0x138], RZ ;  /* 0x000138ff01007387 */ /* 0x000fe80000100800 */
[----:B------:R-:W-:Y:S04]  /*2e680*/  STL [R1+0x13c], RZ ;  /* 0x00013cff01007387 */ /* 0x000fe80000100800 */
[----:B------:R-:W-:Y:S01]  /*2e690*/  STL [R1+0x140], RZ ;  /* 0x000140ff01007387 */ /* 0x000fe20000100800 */
[----:B------:R-:W-:-:S03]  /*2e6a0*/  SHF.R.S32.HI R4, RZ, 0x7, R4 ;  /* 0x00000007ff047819 */ /* 0x000fc60000011404 */
        /* <DEDUP_REMOVED lines=10> */
[----:B------:R-:W0:Y:S03]  /*2e750*/  S2R R4, SR_TID.X ;  /* 0x0000000000047919 */ /* 0x000e260000002100 */
        /* <DEDUP_REMOVED lines=28> */
[----:B0-----:R-:W-:-:S03]  /*2e920*/  IMAD.SHL.U32 R237, R4, 0x2, RZ ;  /* 0x0000000204ed7824 */ /* 0x001fc600078e00ff */
[----:B------:R-:W-:Y:S04]  /*2e930*/  STL [R1+0x1dc], RZ ;  /* 0x0001dcff01007387 */ /* 0x000fe80000100800 */
[----:B------:R-:W-:Y:S04]  /*2e940*/  STL [R1+0x1e0], RZ ;  /* 0x0001e0ff01007387 */ /* 0x000fe80000100800 */
[----:B------:R-:W-:Y:S04]  /*2e950*/  STL [R1+0x1e4], RZ ;  /* 0x0001e4ff01007387 */ /* 0x000fe80000100800 */
[----:B------:R-:W-:Y:S04]  /*2e960*/  STL [R1+0x1e8], RZ ;  /* 0x0001e8ff01007387 */ /* 0x000fe80000100800 */
[----:B------:R-:W-:Y:S01]  /*2e970*/  STL [R1+0x1ec], RZ ;  /* 0x0001ecff01007387 */ /* 0x000fe20000100800 */
[----:B------:R-:W-:-:S03]  /*2e980*/  LOP3.LUT R21, R237, 0x7e, RZ, 0xc0, !PT ;  /* 0x0000007eed157812 */ /* 0x000fc600078ec0ff */
[----:B------:R-:W-:Y:S04]  /*2e990*/  STL [R1+0x1f0], RZ ;  /* 0x0001f0ff01007387 */ /* 0x000fe80000100800 */
[----:B------:R-:W-:Y:S04]  /*2e9a0*/  STL [R1+0x1f4], RZ ;  /* 0x0001f4ff01007387 */ /* 0x000fe80000100800 */
[----:B------:R-:W-:Y:S04]  /*2e9b0*/  STL [R1+0x1f8], RZ ;  /* 0x0001f8ff01007387 */ /* 0x000fe80000100800 */
[----:B------:R-:W-:Y:S04]  /*2e9c0*/  STL [R1+0x1fc], RZ ;  /* 0x0001fcff01007387 */ /* 0x000fe80000100800 */
[----:B------:R-:W2:Y:S01]  /*2e9d0*/  LDL R237, [R1+0x1f80] ;  /* 0x001f800001ed7983 */ /* 0x000ea20000100800 */
[----:B------:R-:W-:Y:S01]  /*2e9e0*/  LOP3.LUT R22, R4, 0x40, RZ, 0xc0, !PT ;  /* 0x0000004004167812 */ /* 0x000fe200078ec0ff */
[----:B------:R-:W-:-:S02]  /*2e9f0*/  UIADD3.64 UR8, UR38, 0x4, URZ ;  /* 0x0000000426087897 */ /* 0x000fc4000fffe03f */
[----:B------:R-:W-:Y:S02]  /*2ea00*/  UIADD3.64 UR8, UR38, 0x800, URZ ;  /* 0x0000080026087897 */ /* 0x000fe4000fffe03f */
[----:B------:R-:W-:Y:S01]  /*2ea10*/  UIADD3.64 UR8, UR38, 0x804, URZ ;  /* 0x0000080426087897 */ /* 0x000fe2000fffe03f */
[C-C-:B------:R-:W-:Y:S02]  /*2ea20*/  IMAD R4, R22.reuse, 0x100, R21.reuse ;  /* 0x0000010016047824 */ /* 0x140fe400078e0215 */
[----:B------:R-:W-:-:S03]  /*2ea30*/  IMAD R241, R22, 0x200, R21 ;  /* 0x0000020016f17824 */ /* 0x000fc600078e0215 */
[C---:B------:R-:W-:Y:S01]  /*2ea40*/  LOP3.LUT R20, R4.reuse, 0x10, RZ, 0x3c, !PT ;  /* 0x0000001004147812 */ /* 0x040fe200078e3cff */
[----:B------:R-:W-:Y:S01]  /*2ea50*/  UMOV UR8, UR7 ;  /* 0x0000000700087c82 */ /* 0x000fe20008000000 */
[----:B------:R-:W-:Y:S01]  /*2ea60*/  UMOV UR9, 0x40000040 ;  /* 0x4000004000097882 */ /* 0x000fe20000000000 */
[C---:B------:R-:W-:Y:S01]  /*2ea70*/  LOP3.LUT R19, R4.reuse, 0x20, RZ, 0x3c, !PT ;  /* 0x0000002004137812 */ /* 0x040fe200078e3cff */
[----:B------:R-:W-:Y:S01]  /*2ea80*/  IMAD.U32 R5, RZ, RZ, UR9 ;  /* 0x00000009ff057e24 */ /* 0x000fe2000f8e00ff */
[C---:B------:R-:W-:Y:S02]  /*2ea90*/  LOP3.LUT R18, R4.reuse, 0x30, RZ, 0x3c, !PT ;  /* 0x0000003004127812 */ /* 0x040fe400078e3cff */
[C---:B------:R-:W-:Y:S02]  /*2eaa0*/  LOP3.LUT R17, R4.reuse, 0x40, RZ, 0x3c, !PT ;  /* 0x0000004004117812 */ /* 0x040fe400078e3cff */
[C---:B------:R-:W-:Y:S02]  /*2eab0*/  LOP3.LUT R16, R4.reuse, 0x50, RZ, 0x3c, !PT ;  /* 0x0000005004107812 */ /* 0x040fe400078e3cff */
[----:B------:R-:W-:-:S02]  /*2eac0*/  LOP3.LUT R15, R4, 0x60, RZ, 0x3c, !PT ;  /* 0x00000060040f7812 */ /* 0x000fc400078e3cff */
[----:B------:R-:W-:Y:S01]  /*2ead0*/  LOP3.LUT R14, R4, 0x70, RZ, 0x3c, !PT ;  /* 0x00000070040e7812 */ /* 0x000fe200078e3cff */
[----:B------:R-:W-:Y:S01]  /*2eae0*/  IMAD R103, R13, 0xfe, RZ ;  /* 0x000000fe0d677824 */ /* 0x000fe200078e02ff */
[----:B------:R-:W-:Y:S01]  /*2eaf0*/  LOP3.LUT R22, R241, 0x60, RZ, 0x3c, !PT ;  /* 0x00000060f1167812 */ /* 0x000fe200078e3cff */
[----:B------:R-:W-:Y:S01]  /*2eb00*/  IMAD R104, R13, 0xfa, RZ ;  /* 0x000000fa0d687824 */ /* 0x000fe200078e02ff */
[----:B------:R-:W-:Y:S01]  /*2eb10*/  LOP3.LUT R44, R241, 0x70, RZ, 0x3c, !PT ;  /* 0x00000070f12c7812 */ /* 0x000fe200078e3cff */
[C---:B------:R-:W-:Y:S02]  /*2eb20*/  IMAD R105, R13.reuse, 0xf6, RZ ;  /* 0x000000f60d697824 */ /* 0x040fe400078e02ff */
[C---:B------:R-:W-:Y:S02]  /*2eb30*/  IMAD R106, R13.reuse, 0xf2, RZ ;  /* 0x000000f20d6a7824 */ /* 0x040fe400078e02ff */
[----:B------:R-:W-:Y:S01]  /*2eb40*/  IMAD R107, R13, 0xee, RZ ;  /* 0x000000ee0d6b7824 */ /* 0x000fe200078e02ff */
[----:B----4-:R-:W-:Y:S01]  /*2eb50*/  IADD3 R23, P5, R105, R154, RZ ;  /* 0x0000009a69177210 */ /* 0x010fe20007fbe0ff */
[----:B------:R-:W-:-:S02]  /*2eb60*/  IMAD R108, R13, 0xea, RZ ;  /* 0x000000ea0d6c7824 */ /* 0x000fc400078e02ff */
[C---:B------:R-:W-:Y:S02]  /*2eb70*/  IMAD R109, R13.reuse, 0xe6, RZ ;  /* 0x000000e60d6d7824 */ /* 0x040fe400078e02ff */
[C---:B------:R-:W-:Y:S02]  /*2eb80*/  IMAD R110, R13.reuse, 0x7f, RZ ;  /* 0x0000007f0d6e7824 */ /* 0x040fe400078e02ff */
[C---:B------:R-:W-:Y:S02]  /*2eb90*/  IMAD R111, R13.reuse, 0xe2, RZ ;  /* 0x000000e20d6f7824 */ /* 0x040fe400078e02ff */
[C---:B------:R-:W-:Y:S02]  /*2eba0*/  IMAD R112, R13.reuse, 0x7d, RZ ;  /* 0x0000007d0d707824 */ /* 0x040fe400078e02ff */
[C---:B------:R-:W-:Y:S02]  /*2ebb0*/  IMAD R113, R13.reuse, 0xde, RZ ;  /* 0x000000de0d717824 */ /* 0x040fe400078e02ff */
        /* <DEDUP_REMOVED lines=55> */
[----:B------:R-:W-:Y:S02]  /*2ef30*/  IMAD R172, R13, 0xdc, RZ ;  /* 0x000000dc0dac7824 */ /* 0x000fe400078e02ff */
[----:B--2---:R-:W-:Y:S02]  /*2ef40*/  IMAD.IADD R21, R237, 0x1, R4 ;  /* 0x00000001ed157824 */ /* 0x004fe400078e0204 */
[----:B------:R-:W-:Y:S01]  /*2ef50*/  IMAD.U32 R4, RZ, RZ, UR8 ;  /* 0x00000008ff047e24 */ /* 0x000fe2000f8e00ff */
[----:B------:R-:W-:Y:S02]  /*2ef60*/  UIADD3.64 UR8, UR36, 0x100, URZ ;  /* 0x0000010024087897 */ /* 0x000fe4000fffe03f */
[----:B------:R-:W-:Y:S02]  /*2ef70*/  UIADD3.64 UR8, UR36, 0x200, URZ ;  /* 0x0000020024087897 */ /* 0x000fe4000fffe03f */
[----:B------:R-:W-:Y:S02]  /*2ef80*/  UIADD3.64 UR8, UR36, 0x300, URZ ;  /* 0x0000030024087897 */ /* 0x000fe4000fffe03f */
[----:B------:R-:W-:Y:S01]  /*2ef90*/  UIADD3.64 UR8, UR36, 0x400, URZ ;  /* 0x0000040024087897 */ /* 0x000fe2000fffe03f */
[----:B------:R0:W-:Y:S06]  /*2efa0*/  STL.64 [R1+0x1f70], R4 ;  /* 0x001f700401007387 */ /* 0x0001ec0000100a00 */
[----:B------:R-:W-:Y:S01]  /*2efb0*/  UMOV UR8, UR6 ;  /* 0x0000000600087c82 */ /* 0x000fe20008000000 */
[----:B------:R-:W-:Y:S01]  /*2efc0*/  UMOV UR9, 0x40000040 ;  /* 0x4000004000097882 */ /* 0x000fe20000000000 */
[----:B------:R-:W-:-:S02]  /*2efd0*/  IMAD.U32 R238, RZ, RZ, UR8 ;  /* 0x00000008ffee7e24 */ /* 0x000fc4000f8e00ff */
[----:B0-----:R-:W-:Y:S01]  /*2efe0*/  IMAD.IADD R5, R237, 0x1, R22 ;  /* 0x00000001ed057824 */ /* 0x001fe200078e0216 */
[-C--:B------:R-:W-:Y:S01]  /*2eff0*/  IADD3 R22, P2, R103, R154.reuse, RZ ;  /* 0x0000009a67167210 */ /* 0x080fe20007f5e0ff */
[----:B------:R-:W-:Y:S01]  /*2f000*/  IMAD.IADD R4, R237, 0x1, R44 ;  /* 0x00000001ed047824 */ /* 0x000fe200078e022c */
[-C--:B------:R-:W-:Y:S01]  /*2f010*/  IADD3 R44, P4, R104, R154.reuse, RZ ;  /* 0x0000009a682c7210 */ /* 0x080fe20007f9e0ff */
[----:B------:R-:W-:Y:S02]  /*2f020*/  IMAD.U32 R239, RZ, RZ, UR9 ;  /* 0x00000009ffef7e24 */ /* 0x000fe4000f8e00ff */
[----:B------:R0:W-:Y:S04]  /*2f030*/  STL [R1+0xf4c], R22 ;  /* 0x000f4c1601007387 */ /* 0x0001e80000100800 */
[----:B------:R-:W-:Y:S01]  /*2f040*/  STL.64 [R1+0x1f78], R238 ;  /* 0x001f78ee01007387 */ /* 0x000fe20000100a00 */
[----:B0-----:R-:W-:-:S03]  /*2f050*/  IADD3 R22, P6, R106, R154, RZ ;  /* 0x0000009a6a167210 */ /* 0x001fc60007fde0ff */
[----:B------:R0:W-:Y:S04]  /*2f060*/  STL [R1+0xf5c], R44 ;  /* 0x000f5c2c01007387 */ /* 0x0001e80000100800 */
[----:B------:R1:W-:Y:S04]  /*2f070*/  STL [R1+0xf6c], R23 ;  /* 0x000f6c1701007387 */ /* 0x0003e80000100800 */
[----:B------:R2:W-:Y:S01]  /*2f080*/  STL [R1+0xf7c], R22 ;  /* 0x000f7c1601007387 */ /* 0x0005e20000100800 */
[-C--:B0-----:R-:W-:Y:S02]  /*2f090*/  IADD3 R44, P0, R107, R154.reuse, RZ ;  /* 0x0000009a6b2c7210 */ /* 0x081fe40007f1e0ff */
[----:B-1----:R-:W-:-:S03]  /*2f0a0*/  IADD3 R23, P3, R108, R154, RZ ;  /* 0x0000009a6c177210 */ /* 0x002fc60007f7e0ff */
[----:B------:R3:W-:Y:S01]  /*2f0b0*/  STL [R1+0xf8c], R44 ;  /* 0x000f8c2c01007387 */ /* 0x0007e20000100800 */
[----:B--2---:R-:W-:-:S03]  /*2f0c0*/  IADD3 R22, P1, R109, R154, RZ ;  /* 0x0000009a6d167210 */ /* 0x004fc60007f3e0ff */
[----:B------:R0:W-:Y:S04]  /*2f0d0*/  STL [R1+0xf9c], R23 ;  /* 0x000f9c1701007387 */ /* 0x0001e80000100800 */
[----:B------:R1:W-:Y:S01]  /*2f0e0*/  STL [R1+0xfac], R22 ;  /* 0x000fac1601007387 */ /* 0x0003e20000100800 */
[----:B---3--:R-:W-:Y:S02]  /*2f0f0*/  LEA.HI.X.SX32 R44, R110, R153, 0x1, P2 ;  /* 0x000000996e2c7211 */ /* 0x008fe400010f0eff */
[----:B0-----:R-:W-:-:S03]  /*2f100*/  IADD3 R23, P2, R111, R154, RZ ;  /* 0x0000009a6f177210 */ /* 0x001fc60007f5e0ff */
[----:B------:R0:W-:Y:S01]  /*2f110*/  STL [R1+0xf48], R44 ;  /* 0x000f482c01007387 */ /* 0x0001e20000100800 */
[----:B-1----:R-:W-:-:S03]  /*2f120*/  LEA.HI.X.SX32 R22, R112, R153, 0x1, P4 ;  /* 0x0000009970167211 */ /* 0x002fc600020f0eff */
[----:B------:R1:W-:Y:S04]  /*2f130*/  STL [R1+0xfbc], R23 ;  /* 0x000fbc1701007387 */ /* 0x0003e80000100800 */
[----:B------:R2:W-:Y:S01]  /*2f140*/  STL [R1+0xf58], R22 ;  /* 0x000f581601007387 */ /* 0x0005e20000100800 */
[----:B0-----:R-:W-:Y:S02]  /*2f150*/  IADD3 R44, P4, R113, R154, RZ ;  /* 0x0000009a712c7210 */ /* 0x001fe40007f9e0ff */
[----:B-1----:R-:W-:-:S03]  /*2f160*/  LEA.HI.X.SX32 R23, R114, R153, 0x1, P5 ;  /* 0x0000009972177211 */ /* 0x002fc600028f0eff */
[----:B------:R0:W-:Y:S01]  /*2f170*/  STL [R1+0xfcc], R44 ;  /* 0x000fcc2c01007387 */ /* 0x0001e20000100800 */
[----:B--2---:R-:W-:-:S03]  /*2f180*/  IADD3 R22, P5, R115, R154, RZ ;  /* 0x0000009a73167210 */ /* 0x004fc60007fbe0ff */
[----:B------:R1:W-:Y:S04]  /*2f190*/  STL [R1+0xf68], R23 ;  /* 0x000f681701007387 */ /* 0x0003e80000100800 */
[----:B------:R2:W-:Y:S01]  /*2f1a0*/  STL [R1+0xfdc], R22 ;  /* 0x000fdc1601007387 */ /* 0x0005e20000100800 */
[----:B0-----:R-:W-:Y:S02]  /*2f1b0*/  LEA.HI.X.SX32 R44, R116, R153, 0x1, P6 ;  /* 0x00000099742c7211 */ /* 0x001fe400030f0eff */
[----:B-1----:R-:W-:-:S03]  /*2f1c0*/  IADD3 R23, P6, R117, R154, RZ ;  /* 0x0000009a75177210 */ /* 0x002fc60007fde0ff */
[----:B------:R0:W-:Y:S01]  /*2f1d0*/  STL [R1+0xf78], R44 ;  /* 0x000f782c01007387 */ /* 0x0001e20000100800 */
[----:B--2---:R-:W-:-:S03]  /*2f1e0*/  LEA.HI.X.SX32 R22, R118, R153, 0x1, P0 ;  /* 0x0000009976167211 */ /* 0x004fc600000f0eff */
        /* <DEDUP_REMOVED lines=96> */
[----:B------:R1:W-:Y:S01]  /*2f7f0*/  STL [R1+0xf94], R23 ;  /* 0x000f941701007387 */ /* 0x0003e20000100800 */
[C---:B------:R-:W-:Y:S02]  /*2f800*/  IMAD R173, R13.reuse, 0x43, RZ ;  /* 0x000000430dad7824 */ /* 0x040fe400078e02ff */
[C---:B------:R-:W-:Y:S01]  /*2f810*/  IMAD R45, R13.reuse, 0x7e, RZ ;  /* 0x0000007e0d2d7824 */ /* 0x040fe200078e02ff */
[----:B------:R2:W-:Y:S01]  /*2f820*/  STL [R1+0x1108], R22 ;  /* 0x0011081601007387 */ /* 0x0005e20000100800 */
[----:B0-----:R-:W-:Y:S01]  /*2f830*/  IADD3 R44, P2, R170, R154, RZ ;  /* 0x0000009aaa2c7210 */ /* 0x001fe20007f5e0ff */
[----:B------:R-:W-:Y:S01]  /*2f840*/  IMAD R174, R13, 0x41, RZ ;  /* 0x000000410dae7824 */ /* 0x000fe200078e02ff */
[----:B-1----:R-:W-:-:S03]  /*2f850*/  LEA.HI.X.SX32 R23, R171, R153, 0x1, P4 ;  /* 0x00000099ab177211 */ /* 0x002fc600020f0eff */
[----:B------:R0:W-:Y:S01]  /*2f860*/  STL [R1+0xfb4], R44 ;  /* 0x000fb42c01007387 */ /* 0x0001e20000100800 */
[----:B--2---:R-:W-:-:S03]  /*2f870*/  IADD3 R22, P4, R172, R154, RZ ;  /* 0x0000009aac167210 */ /* 0x004fc60007f9e0ff */
[----:B------:R1:W-:Y:S01]  /*2f880*/  STL [R1+0x1118], R23 ;  /* 0x0011181701007387 */ /* 0x0003e20000100800 */
[----:B------:R-:W-:-:S03]  /*2f890*/  IMAD R175, R13, 0xd4, RZ ;  /* 0x000000d40daf7824 */ /* 0x000fc600078e02ff */
[----:B------:R2:W-:Y:S01]  /*2f8a0*/  STL [R1+0xfd4], R22 ;  /* 0x000fd41601007387 */ /* 0x0005e20000100800 */
[----:B0-----:R-:W-:Y:S01]  /*2f8b0*/  LEA.HI.X.SX32 R44, R173, R153, 0x1, P5 ;  /* 0x00000099ad2c7211 */ /* 0x001fe200028f0eff */
[----:B------:R-:W-:Y:S01]  /*2f8c0*/  IMAD R46, R13, 0x7a, RZ ;  /* 0x0000007a0d2e7824 */ /* 0x000fe200078e02ff */
[----:B-1----:R-:W-:-:S03]  /*2f8d0*/  IADD3 R23, P5, R45, R154, RZ ;  /* 0x0000009a2d177210 */ /* 0x002fc60007fbe0ff */
[----:B------:R0:W-:Y:S01]  /*2f8e0*/  STL [R1+0x1128], R44 ;  /* 0x0011282c01007387 */ /* 0x0001e20000100800 */
[----:B--2---:R-:W-:-:S03]  /*2f8f0*/  LEA.HI.X.SX32 R22, R174, R153, 0x1, P6 ;  /* 0x00000099ae167211 */ /* 0x004fc600030f0eff */
[----:B------:R1:W-:Y:S01]  /*2f900*/  STL [R1+0x114c], R23 ;  /* 0x00114c1701007387 */ /* 0x0003e20000100800 */
[C---:B------:R-:W-:Y:S02]  /*2f910*/  IMAD R176, R13.reuse, 0x3f, RZ ;  /* 0x0000003f0db07824 */ /* 0x040fe400078e02ff */
[----:B------:R-:W-:Y:S01]  /*2f920*/  IMAD R177, R13, 0xcc, RZ ;  /* 0x000000cc0db17824 */ /* 0x000fe200078e02ff */
[----:B------:R2:W-:Y:S01]  /*2f930*/  STL [R1+0x1138], R22 ;  /* 0x0011381601007387 */ /* 0x0005e20000100800 */
[----:B0-----:R-:W-:Y:S02]  /*2f940*/  IADD3 R44, P6, R175, R154, RZ ;  /* 0x0000009aaf2c7210 */ /* 0x001fe40007fde0ff */
[----:B-1----:R-:W-:-:S03]  /*2f950*/  LEA.HI.X.SX32 R23, R45, R153, 0x1, P0 ;  /* 0x000000992d177211 */ /* 0x002fc600000f0eff */
[----:B------:R0:W-:Y:S01]  /*2f960*/  STL [R1+0xff4], R44 ;  /* 0x000ff42c01007387 */ /* 0x0001e20000100800 */
[----:B--2---:R-:W-:-:S03]  /*2f970*/  IADD3 R22, P0, R46, R154, RZ ;  /* 0x0000009a2e167210 */ /* 0x004fc60007f1e0ff */
[----:B------:R1:W-:Y:S01]  /*2f980*/  STL [R1+0xf50], R23 ;  /* 0x000f501701007387 */ /* 0x0003e20000100800 */
[C---:B------:R-:W-:Y:S02]  /*2f990*/  IMAD R47, R13.reuse, 0x76, RZ ;  /* 0x000000760d2f7824 */ /* 0x040fe400078e02ff */
[C---:B------:R-:W-:Y:S01]  /*2f9a0*/  IMAD R178, R13.reuse, 0x3d, RZ ;  /* 0x0000003d0db27824 */ /* 0x040fe200078e02ff */
[----:B------:R2:W-:Y:S01]  /*2f9b0*/  STL [R1+0x115c], R22 ;  /* 0x00115c1601007387 */ /* 0x0005e20000100800 */
[----:B0-----:R-:W-:Y:S01]  /*2f9c0*/  LEA.HI.X.SX32 R44, R176, R153, 0x1, P5 ;  /* 0x00000099b02c7211 */ /* 0x001fe200028f0eff */
[----:B------:R-:W-:Y:S01]  /*2f9d0*/  IMAD R179, R13, 0xc4, RZ ;  /* 0x000000c40db37824 */ /* 0x000fe200078e02ff */
[----:B-1----:R-:W-:-:S03]  /*2f9e0*/  IADD3 R23, P5, R177, R154, RZ ;  /* 0x0000009ab1177210 */ /* 0x002fc60007fbe0ff */
[----:B------:R0:W-:Y:S01]  /*2f9f0*/  STL [R1+0x1148], R44 ;  /* 0x0011482c01007387 */ /* 0x0001e20000100800 */
[----:B--2---:R-:W-:-:S03]  /*2fa00*/  LEA.HI.X.SX32 R22, R46, R153, 0x1, P3 ;  /* 0x000000992e167211 */ /* 0x004fc600018f0eff */
[----:B------:R1:W-:Y:S01]  /*2fa10*/  STL [R1+0x1014], R23 ;  /* 0x0010141701007387 */ /* 0x0003e20000100800 */
[----:B------:R-:W-:-:S03]  /*2fa20*/  IMAD R48, R13, 0x72, RZ ;  /* 0x000000720d307824 */ /* 0x000fc600078e02ff */
        /* <DEDUP_REMOVED lines=309> */
[----:B0-----:R-:W-:Y:S02]  /*30d80*/  IADD3 R44, P6, R81, R154, RZ ;  /* 0x0000009a512c7210 */ /* 0x001fe40007fde0ff */
[----:B-1----:R-:W-:-:S03]  /*30d90*/  LEA.HI.X.SX32 R23, R80, R153, 0x1, P5 ;  /* 0x0000009950177211 */ /* 0x002fc600028f0eff */
[----:B------:R0:W-:Y:S01]  /*30da0*/  STL [R1+0x1274], R44 ;  /* 0x0012742c01007387 */ /* 0x0001e20000100800 */
[----:B--2---:R-:W-:-:S03]  /*30db0*/  IADD3 R22, P5, R82, R154, RZ ;  /* 0x0000009a52167210 */ /* 0x004fc60007fbe0ff */
[----:B------:R1:W-:Y:S01]  /*30dc0*/  STL [R1+0x1000], R23 ;  /* 0x0010001701007387 */ /* 0x0003e20000100800 */
[C---:B------:R-:W-:Y:S02]  /*30dd0*/  IMAD R83, R13.reuse, 0x58, RZ ;  /* 0x000000580d537824 */ /* 0x040fe400078e02ff */
[----:B------:R-:W-:Y:S01]  /*30de0*/  IMAD R226, R13, 0xd, RZ ;  /* 0x0000000d0de27824 */ /* 0x000fe200078e02ff */
        /* <DEDUP_REMOVED lines=117> */
[----:B------:R1:W-:Y:S01]  /*31540*/  STL [R1+0x1280], R23 ;  /* 0x0012801701007387 */ /* 0x0003e20000100800 */
[C---:B------:R-:W-:Y:S02]  /*31550*/  IMAD.SHL.U32 R102, R13.reuse, 0x2, RZ ;  /* 0x000000020d667824 */ /* 0x040fe400078e00ff */
[C---:B------:R-:W-:Y:S01]  /*31560*/  IMAD R231, R13.reuse, 0x3, RZ ;  /* 0x000000030de77824 */ /* 0x040fe200078e02ff */
[----:B------:R2:W-:Y:S01]  /*31570*/  STL [R1+0x1304], R22 ;  /* 0x0013041601007387 */ /* 0x0005e20000100800 */
[----:B0-----:R-:W-:Y:S02]  /*31580*/  LEA.HI.X.SX32 R44, R100, R153, 0x1, P4 ;  /* 0x00000099642c7211 */ /* 0x001fe400020f0eff */
[----:B-1----:R-:W-:-:S03]  /*31590*/  LEA R23, P4, R13, R154, 0x3 ;  /* 0x0000009a0d177211 */ /* 0x002fc600078818ff */
[----:B------:R0:W-:Y:S01]  /*315a0*/  STL [R1+0x12e0], R44 ;  /* 0x0012e02c01007387 */ /* 0x0001e20000100800 */
[----:B--2---:R-:W-:-:S03]  /*315b0*/  LEA.HI.X.SX32 R22, R101, R153, 0x1, P2 ;  /* 0x0000009965167211 */ /* 0x004fc600010f0eff */
[----:B------:R1:W-:Y:S01]  /*315c0*/  STL [R1+0x1324], R23 ;  /* 0x0013241701007387 */ /* 0x0003e20000100800 */
[C---:B------:R-:W-:Y:S02]  /*315d0*/  IMAD.SHL.U32 R232, R13.reuse, 0x40, RZ ;  /* 0x000000400de87824 */ /* 0x040fe400078e00ff */
[C---:B------:R-:W-:Y:S01]  /*315e0*/  IMAD.SHL.U32 R233, R13.reuse, 0x20, RZ ;  /* 0x000000200de97824 */ /* 0x040fe200078e00ff */
[----:B------:R2:W-:Y:S01]  /*315f0*/  STL [R1+0x1310], R22 ;  /* 0x0013101601007387 */ /* 0x0005e20000100800 */
[----:B0-----:R-:W-:Y:S01]  /*31600*/  IADD3 R44, P2, R102, R154, RZ ;  /* 0x0000009a662c7210 */ /* 0x001fe20007f5e0ff */
[----:B------:R-:W-:Y:S01]  /*31610*/  IMAD.SHL.U32 R234, R13, 0x10, RZ ;  /* 0x000000100dea7824 */ /* 0x000fe200078e00ff */
[----:B-1----:R-:W-:-:S03]  /*31620*/  LEA.HI.X.SX32 R23, R231, R153, 0x1, P6 ;  /* 0x00000099e7177211 */ /* 0x002fc600030f0eff */
[----:B------:R0:W-:Y:S01]  /*31630*/  STL [R1+0x133c], R44 ;  /* 0x00133c2c01007387 */ /* 0x0001e20000100800 */
[----:B--2---:R-:W-:-:S03]  /*31640*/  LEA R22, P6, R13, R154, 0x2 ;  /* 0x0000009a0d167211 */ /* 0x004fc600078c10ff */
[----:B------:R1:W-:Y:S01]  /*31650*/  STL [R1+0x1328], R23 ;  /* 0x0013281701007387 */ /* 0x0003e20000100800 */
[C---:B------:R-:W-:Y:S02]  /*31660*/  IMAD.SHL.U32 R235, R13.reuse, 0x8, RZ ;  /* 0x000000080deb7824 */ /* 0x040fe400078e00ff */
[----:B------:R-:W-:Y:S01]  /*31670*/  IMAD.SHL.U32 R236, R13, 0x4, RZ ;  /* 0x000000040dec7824 */ /* 0x000fe200078e00ff */
[----:B------:R2:W-:Y:S01]  /*31680*/  STL [R1+0x1334], R22 ;  /* 0x0013341601007387 */ /* 0x0005e20000100800 */
[-C--:B0-----:R-:W-:Y:S02]  /*31690*/  LEA.HI.X.SX32 R44, R232, R153.reuse, 0x1, P5 ;  /* 0x00000099e82c7211 */ /* 0x081fe400028f0eff */
[----:B-1----:R-:W-:-:S03]  /*316a0*/  LEA.HI.X.SX32 R23, R233, R153, 0x1, P0 ;  /* 0x00000099e9177211 */ /* 0x002fc600000f0eff */
[----:B------:R0:W-:Y:S01]  /*316b0*/  STL [R1+0x1140], R44 ;  /* 0x0011402c01007387 */ /* 0x0001e20000100800 */
[----:B--2---:R-:W-:-:S03]  /*316c0*/  LEA.HI.X.SX32 R22, R234, R153, 0x1, P1 ;  /* 0x00000099ea167211 */ /* 0x004fc600008f0eff */
[----:B------:R1:W-:Y:S01]  /*316d0*/  STL [R1+0x1240], R23 ;  /* 0x0012401701007387 */ /* 0x0003e20000100800 */
[----:B------:R-:W-:-:S03]  /*316e0*/  IMAD.SHL.U32 R152, R13, 0x80, RZ ;  /* 0x000000800d987824 */ /* 0x000fc600078e00ff */
[----:B------:R2:W-:Y:S01]  /*316f0*/  STL [R1+0x12c0], R22 ;  /* 0x0012c01601007387 */ /* 0x0005e20000100800 */
[-C--:B0-----:R-:W-:Y:S02]  /*31700*/  LEA.HI.X.SX32 R44, R235, R153.reuse, 0x1, P3 ;  /* 0x00000099eb2c7211 */ /* 0x081fe400018f0eff */
[----:B-1----:R-:W-:-:S03]  /*31710*/  LEA.HI.X.SX32 R23, R236, R153, 0x1, P4 ;  /* 0x00000099ec177211 */ /* 0x002fc600020f0eff */
[----:B------:R0:W-:Y:S01]  /*31720*/  STL [R1+0x1300], R44 ;  /* 0x0013002c01007387 */ /* 0x0001e20000100800 */
[-C--:B--2---:R-:W-:Y:S02]  /*31730*/  LEA.HI.X.SX32 R22, R13, R153.reuse, 0x1, P2 ;  /* 0x000000990d167211 */ /* 0x084fe400010f0eff */
[----:B------:R-:W-:Y:S01]  /*31740*/  LEA.HI.X.SX32 R13, R102, R153, 0x1, P6 ;  /* 0x00000099660d7211 */ /* 0x000fe200030f0eff */
[----:B------:R1:W-:Y:S04]  /*31750*/  STL [R1+0x1320], R23 ;  /* 0x0013201701007387 */ /* 0x0003e80000100800 */
[----:B------:R1:W-:Y:S04]  /*31760*/  STL [R1+0x1338], R22 ;  /* 0x0013381601007387 */ /* 0x0003e80000100800 */
[----:B------:R1:W-:Y:S01]  /*31770*/  STL [R1+0x1330], R13 ;  /* 0x0013300d01007387 */ /* 0x0003e20000100800 */
[----:B------:R-:W-:-:S02]  /*31780*/  SHF.R.S32.HI R0, RZ, 0x1f, R12 ;  /* 0x0000001fff007819 */ /* 0x000fc4000001140c */
[----:B------:R-:W-:Y:S02]  /*31790*/  SHF.R.S32.HI R2, RZ, 0x1f, R152 ;  /* 0x0000001fff027819 */ /* 0x000fe40000011498 */
[C---:B------:R-:W-:Y:S02]  /*317a0*/  LOP3.LUT R10, R241.reuse, 0x10, RZ, 0x3c, !PT ;  /* 0x00000010f10a7812 */ /* 0x040fe400078e3cff */
[C---:B------:R-:W-:Y:S02]  /*317b0*/  LOP3.LUT R9, R241.reuse, 0x20, RZ, 0x3c, !PT ;  /* 0x00000020f1097812 */ /* 0x040fe400078e3cff */
[C---:B------:R-:W-:Y:S02]  /*317c0*/  LOP3.LUT R8, R241.reuse, 0x30, RZ, 0x3c, !PT ;  /* 0x00000030f1087812 */ /* 0x040fe400078e3cff */
[C---:B------:R-:W-:Y:S02]  /*317d0*/  LOP3.LUT R7, R241.reuse, 0x40, RZ, 0x3c, !PT ;  /* 0x00000040f1077812 */ /* 0x040fe400078e3cff */
[----:B------:R-:W-:Y:S01]  /*317e0*/  LOP3.LUT R6, R241, 0x50, RZ, 0x3c, !PT ;  /* 0x00000050f1067812 */ /* 0x000fe200078e3cff */
[----:B------:R-:W-:Y:S01]  /*317f0*/  UIADD3.64 UR12, UR36, 0x80, URZ ;  /* 0x00000080240c7897 */ /* 0x000fe2000fffe03f */
[----:B------:R-:W-:-:S02]  /*31800*/  SHF.L.U64.HI R0, R12, 0x1, R0 ;  /* 0x000000010c007819 */ /* 0x000fc40000010200 */
[----:B------:R-:W-:Y:S02]  /*31810*/  CS2R R24, SRZ ;  /* 0x0000000000187805 */ /* 0x000fe4000001ff00 */
[----:B------:R-:W-:Y:S02]  /*31820*/  SHF.L.U64.HI R2, R152, 0x1, R2 ;  /* 0x0000000198027819 */ /* 0x000fe40000010202 */
        /* <DEDUP_REMOVED lines=9> */
[----:B------:R-:W-:Y:S01]  /*318c0*/  IMAD.SHL.U32 R12, R12, 0x2, RZ ;  /* 0x000000020c0c7824 */ /* 0x000fe200078e00ff */
[----:B------:R-:W-:Y:S01]  /*318d0*/  UIADD3.64 UR10, UR38, 0x2, URZ ;  /* 0x00000002260a7897 */ /* 0x000fe2000fffe03f */
[----:B------:R-:W-:Y:S01]  /*318e0*/  IMAD.SHL.U32 R152, R152, 0x2, RZ ;  /* 0x0000000298987824 */ /* 0x000fe200078e00ff */
[----:B------:R-:W-:Y:S01]  /*318f0*/  UIADD3.64 UR12, UR36, 0x180, URZ ;  /* 0x00000180240c7897 */ /* 0x000fe2000fffe03f */
[C---:B------:R-:W-:Y:S01]  /*31900*/  IMAD.IADD R11, R237.reuse, 0x1, R241 ;  /* 0x00000001ed0b7824 */ /* 0x040fe200078e02f1 */
[----:B0-----:R-:W-:Y:S01]  /*31910*/  CS2R R44, SRZ ;  /* 0x00000000002c7805 */ /* 0x001fe2000001ff00 */
[C---:B------:R-:W-:Y:S01]  /*31920*/  IMAD.IADD R20, R237.reuse, 0x1, R20 ;  /* 0x00000001ed147824 */ /* 0x040fe200078e0214 */
[----:B------:R-:W-:Y:S01]  /*31930*/  CS2R R46, SRZ ;  /* 0x00000000002e7805 */ /* 0x000fe2000001ff00 */
        /* <DEDUP_REMOVED lines=20> */
[----:B------:R-:W-:Y:S01]  /*31a80*/  IMAD.IADD R6, R237, 0x1, R6 ;  /* 0x00000001ed067824 */ /* 0x000fe200078e0206 */
        /* <DEDUP_REMOVED lines=42> */
[----:B------:R-:W-:Y:S02]  /*31d30*/  UIADD3.64 UR10, UR38, 0x7fe, URZ ;  /* 0x000007fe260a7897 */ /* 0x000fe4000fffe03f */
[----:B------:R-:W-:-:S02]  /*31d40*/  UIADD3.64 UR12, UR36, 0x280, URZ ;  /* 0x00000280240c7897 */ /* 0x000fc4000fffe03f */
[----:B------:R-:W-:Y:S02]  /*31d50*/  UIADD3.64 UR10, UR38, 0x802, URZ ;  /* 0x00000802260a7897 */ /* 0x000fe4000fffe03f */
[----:B------:R-:W-:Y:S02]  /*31d60*/  UIADD3.64 UR12, UR36, 0x380, URZ ;  /* 0x00000380240c7897 */ /* 0x000fe4000fffe03f */
[----:B------:R-:W-:Y:S02]  /*31d70*/  UIADD3.64 UR58, UR38, 0xffe, URZ ;  /* 0x00000ffe263a7897 */ /* 0x000fe4000fffe03f */
[----:B------:R-:W-:Y:S02]  /*31d80*/  UIADD3.64 UR10, UR38, 0x1000, URZ ;  /* 0x00001000260a7897 */ /* 0x000fe4000fffe03f */
        /* <DEDUP_REMOVED lines=11> */
[----:B-1----:R-:W-:-:S12]  /*31e40*/  UIADD3.64 UR52, UR36, 0x700, URZ ;  /* 0x0000070024347897 */ /* 0x002fd8000fffe03f */
.L_x_1:
[----:B------:R-:W2:Y:S04]  /*31e50*/  LDL.64 R12, [R1+0x1f70] ;  /* 0x001f7000010c7983 */ /* 0x000ea80000100a00 */
[----:B------:R-:W3:Y:S04]  /*31e60*/  LDL.64 R22, [R1+0x1f78] ;  /* 0x001f780001167983 */ /* 0x000ee80000100a00 */
[----:B-----5:R-:W-:Y:S04]  /*31e70*/  STL [R1+0x2974], R20 ;  /* 0x0029741401007387 */ /* 0x020fe80000100800 */
[----:B------:R-:W-:Y:S04]  /*31e80*/  STL [R1+0x2940], R19 ;  /* 0x0029401301007387 */ /* 0x000fe80000100800 */
        /* <DEDUP_REMOVED lines=122> */
[----:B0-----:R0:W-:Y:S04]  /*32630*/  STL.64 [R1+0x2248], R150 ;  /* 0x0022489601007387 */ /* 0x0011e80000100a00 */
[----:B------:R-:W-:Y:S04]  /*32640*/  STL [R1+0x2838], R150 ;  /* 0x0028389601007387 */ /* 0x000fe80000100800 */
[----:B0-----:R-:W4:Y:S04]  /*32650*/  LDL.LU R151, [R1+0xae0] ;  /* 0x000ae00001977983 */ /* 0x001f280000300800 */
[----:B------:R-:W-:Y:S04]  /*32660*/  STL.64 [R1+0x2240], R148 ;  /* 0x0022409401007387 */ /* 0x000fe80000100a00 */
[----:B------:R-:W-:Y:S04]  /*32670*/  STL [R1+0x2840], R148 ;  /* 0x0028409401007387 */ /* 0x000fe80000100800 */
[----:B------:R-:W-:Y:S04]  /*32680*/  STL [R1+0x283c], R149 ;  /* 0x00283c9501007387 */ /* 0x000fe80000100800 */
        /* <DEDUP_REMOVED lines=119> */
[----:B------:R-:W-:Y:S04]  /*32e00*/  STL.64 [R1+0x20f8], R66 ;  /* 0x0020f84201007387 */ /* 0x000fe80000100a00 */
        /* <DEDUP_REMOVED lines=21> */
[----:B------:R0:W-:Y:S04]  /*32f60*/  STL [R1+0x2040], R2 ;  /* 0x0020400201007387 */ /* 0x0001e80000100800 */
[----:B------:R1:W-:Y:S01]  /*32f70*/  STL [R1+0x2028], R0 ;  /* 0x0020280001007387 */ /* 0x0003e20000100800 */
[----:B0-----:R-:W-:-:S03]  /*32f80*/  MOV R2, UR35 ;  /* 0x0000002300027c02 */ /* 0x001fc60008000f00 */
[----:B-----5:R-:W-:Y:S01]  /*32f90*/  STL [R1+0x1f8c], R3 ;  /* 0x001f8c0301007387 */ /* 0x020fe20000100800 */
[----:B-1----:R-:W-:-:S03]  /*32fa0*/  MOV R0, UR34 ;  /* 0x0000002200007c02 */ /* 0x002fc60008000f00 */
[----:B------:R0:W-:Y:S01]  /*32fb0*/  STL [R1+0x1f60], R2 ;  /* 0x001f600201007387 */ /* 0x0001e20000100800 */
[----:B--2---:R-:W-:-:S03]  /*32fc0*/  R2UR UR34, R12 ;  /* 0x000000000c2272ca */ /* 0x004fc600000e0000 */
[----:B------:R1:W-:Y:S04]  /*32fd0*/  STL [R1+0x1f5c], R0 ;  /* 0x001f5c0001007387 */ /* 0x0003e80000100800 */
[----:B------:R-:W2:Y:S04]  /*32fe0*/  LDL.LU R40, [R1+0x133c] ;  /* 0x00133c0001287983 */ /* 0x000ea80000300800 */
[----:B------:R-:W2:Y:S04]  /*32ff0*/  LDL.LU R12, [R1+0xf70] ;  /* 0x000f7000010c7983 */ /* 0x000ea80000300800 */
[----:B0-----:R-:W2:Y:S04]  /*33000*/  LDL R2, [R1+0x1338] ;  /* 0x0013380001027983 */ /* 0x001ea80000100800 */
[----:B-1----:R-:W2:Y:S01]  /*33010*/  LDL R0, [R1+0x1334] ;  /* 0x0013340001007983 */ /* 0x002ea20000100800 */
[----:B------:R-:W-:-:S02]  /*33020*/  R2UR UR35, R13 ;  /* 0x000000000d2372ca */ /* 0x000fc400000e0000 */
[----:B------:R-:W-:-:S05]  /*33030*/  MOV R13, UR49 ;  /* 0x00000031000d7c02 */ /* 0x000fca0008000f00 */
[----:B------:R0:W-:Y:S04]  /*33040*/  STL [R1+0x1f68], R13 ;  /* 0x001f680d01007387 */ /* 0x0001e80000100800 */
[----:B------:R-:W2:Y:S04]  /*33050*/  LDL R46, [R1+0x1330] ;  /* 0x00133000012e7983 */ /* 0x000ea80000100800 */
[----:B------:R-:W2:Y:S01]  /*33060*/  LDL R42, [R1+0x1328] ;  /* 0x00132800012a7983 */ /* 0x000ea20000100800 */
[----:B0-----:R-:W-:-:S05]  /*33070*/  MOV R13, UR48 ;  /* 0x00000030000d7c02 */ /* 0x001fca0008000f00 */
[----:B------:R0:W-:Y:S01]  /*33080*/  STL [R1+0x1f64], R13 ;  /* 0x001f640d01007387 */ /* 0x0001e20000100800 */
[----:B---3--:R-:W-:Y:S02]  /*33090*/  R2UR UR32, R22 ;  /* 0x00000000162072ca */ /* 0x008fe400000e0000 */
[----:B------:R-:W-:Y:S01]  /*330a0*/  R2UR UR33, R23 ;  /* 0x00000000172172ca */ /* 0x000fe200000e0000 */
[----:B------:R-:W3:Y:S01]  /*330b0*/  LDL R41, [R1+0x132c] ;  /* 0x00132c0001297983 */ /* 0x000ee20000100800 */
[----:B------:R-:W-:Y:S02]  /*330c0*/  PRMT R69, RZ, 0x7610, R69 ;  /* 0x00007610ff457816 */ /* 0x000fe40000000045 */
[----:B------:R-:W-:Y:S01]  /*330d0*/  PRMT R81, RZ, 0x7610, R81 ;  /* 0x00007610ff517816 */ /* 0x000fe20000000051 */
[----:B------:R-:W3:Y:S01]  /*330e0*/  LDL R38, [R1+0x1320] ;  /* 0x0013200001267983 */ /* 0x000ee20000100800 */
[----:B0-----:R-:W4:Y:S02]  /*330f0*/  LDC R13, c[0x0][0x230] ;  /* 0x00008c00ff0d7b82 */ /* 0x001f240000000800 */
[----:B----4-:R-:W-:-:S05]  /*33100*/  IMAD R13, R151, -0x80, R13 ;  /* 0xffffff80970d7824 */ /* 0x010fca00078e020d */
[C---:B------:R-:W-:Y:S02]  /*33110*/  ISETP.GT.AND P0, PT, R13.reuse, RZ, PT ;  /* 0x000000ff0d00720c */ /* 0x040fe40003f04270 */
[C---:B------:R-:W-:Y:S02]  /*33120*/  ISETP.GT.AND P1, PT, R13.reuse, 0x1, PT ;  /* 0x000000010d00780c */ /* 0x040fe40003f24270 */
[----:B------:R-:W-:Y:S01]  /*33130*/  ISETP.GT.AND P2, PT, R13, 0x2, PT ;  /* 0x000000020d00780c */ /* 0x000fe20003f44270 */
[----:B------:R-:W-:Y:S08]  /*33140*/  STL [R1+0x2250], R154 ;  /* 0x0022509a01007387 */ /* 0x000ff00000100800 */
[----:B------:R-:W-:-:S02]  /*33150*/  @P0 IMAD.MOV.U32 R22, RZ, RZ, R154 ;  /* 0x000000ffff160224 */ /* 0x000fc400078e009a */
[----:B------:R-:W-:Y:S01]  /*33160*/  @P0 IMAD.MOV.U32 R23, RZ, RZ, R153 ;  /* 0x000000ffff170224 */ /* 0x000fe200078e0099 */
[----:B------:R0:W-:Y:S04]  /*33170*/  STL [R1+0x2044], R153 ;  /* 0x0020449901007387 */ /* 0x0001e80000100800 */
[----:B------:R2:W4:Y:S04]  /*33180*/  @P0 LDG.E.U16 R69, desc[UR4][R22.64] ;  /* 0x0000000416450981 */ /* 0x000528000c1e1500 */
[----:B0-----:R-:W4:Y:S01]  /*33190*/  LDL.LU R153, [R1+0x1324] ;  /* 0x0013240001997983 */ /* 0x001f220000300800 */
[----:B--2---:R-:W-:-:S02]  /*331a0*/  @P1 IMAD.MOV.U32 R22, RZ, RZ, R40 ;  /* 0x000000ffff161224 */ /* 0x004fc400078e0028 */
[----:B------:R-:W-:Y:S02]  /*331b0*/  @P1 IMAD.MOV.U32 R23, RZ, RZ, R2 ;  /* 0x000000ffff171224 */ /* 0x000fe400078e0002 */
[----:B------:R-:W2:Y:S04]  /*331c0*/  LDL.LU R2, [R1+0x131c] ;  /* 0x00131c0001027983 */ /* 0x000ea80000300800 */
[----:B------:R0:W2:Y:S01]  /*331d0*/  @P1 LDG.E.U16 R81, desc[UR4][R22.64] ;  /* 0x0000000416511981 */ /* 0x0000a2000c1e1500 */
[----:B------:R-:W-:Y:S02]  /*331e0*/  ISETP.GT.AND P3, PT, R13, 0x3, PT ;  /* 0x000000030d00780c */ /* 0x000fe40003f64270 */
[----:B------:R-:W-:Y:S01]  /*331f0*/  PRMT R93, RZ, 0x7610, R93 ;  /* 0x00007610ff5d7816 */ /* 0x000fe2000000005d */
[----:B------:R-:W2:Y:S01]  /*33200*/  LDL R48, [R1+0x1310] ;  /* 0x0013100001307983 */ /* 0x000ea20000100800 */
[----:B0-----:R-:W-:-:S03]  /*33210*/  @P2 IMAD.MOV.U32 R22, RZ, RZ, R0 ;  /* 0x000000ffff162224 */ /* 0x001fc600078e0000 */
[----:B------:R-:W2:Y:S01]  /*33220*/  LDL R0, [R1+0x1318] ;  /* 0x0013180001007983 */ /* 0x000ea20000100800 */
[C---:B------:R-:W-:Y:S01]  /*33230*/  ISETP.GT.AND P0, PT, R13.reuse, 0x4, PT ;  /* 0x000000040d00780c */ /* 0x040fe20003f04270 */
[----:B------:R-:W-:Y:S01]  /*33240*/  @P2 IMAD.MOV.U32 R23, RZ, RZ, R46 ;  /* 0x000000ffff172224 */ /* 0x000fe200078e002e */
[----:B------:R-:W-:Y:S01]  /*33250*/  PRMT R105, RZ, 0x7610, R105 ;  /* 0x00007610ff697816 */ /* 0x000fe20000000069 */
[----:B------:R-:W2:Y:S01]  /*33260*/  LDL R46, [R1+0x1314] ;  /* 0x00131400012e7983 */ /* 0x000ea20000100800 */
[----:B------:R-:W-:-:S03]  /*33270*/  ISETP.GT.AND P1, PT, R13, 0x5, PT ;  /* 0x000000050d00780c */ /* 0x000fc60003f24270 */
[----:B------:R3:W2:Y:S01]  /*33280*/  @P2 LDG.E.U16 R93, desc[UR4][R22.64] ;  /* 0x00000004165d2981 */ /* 0x0006a2000c1e1500 */
[----:B------:R-:W-:Y:S01]  /*33290*/  PRMT R117, RZ, 0x7610, R117 ;  /* 0x00007610ff757816 */ /* 0x000fe20000000075 */
[----:B---3--:R-:W-:Y:S02]  /*332a0*/  @P3 IMAD.MOV.U32 R22, RZ, RZ, R41 ;  /* 0x000000ffff163224 */ /* 0x008fe400078e0029 */
[----:B------:R-:W-:Y:S01]  /*332b0*/  @P3 IMAD.MOV.U32 R23, RZ, RZ, R42 ;  /* 0x000000ffff173224 */ /* 0x000fe200078e002a */
[----:B------:R-:W3:Y:S04]  /*332c0*/  LDL R41, [R1+0x130c] ;  /* 0x00130c0001297983 */ /* 0x000ee80000100800 */
[----:B------:R0:W3:Y:S04]  /*332d0*/  @P3 LDG.E.U16 R105, desc[UR4][R22.64] ;  /* 0x0000000416693981 */ /* 0x0000e8000c1e1500 */
[----:B------:R-:W3:Y:S01]  /*332e0*/  LDL R42, [R1+0x1308] ;  /* 0x00130800012a7983 */ /* 0x000ee20000100800 */
[----:B0-----:R-:W-:-:S02]  /*332f0*/  @P0 IMAD.MOV.U32 R23, RZ, RZ, R38 ;  /* 0x000000ffff170224 */ /* 0x001fc400078e0026 */
[----:B----4-:R-:W-:Y:S01]  /*33300*/  @P0 IMAD.MOV.U32 R22, RZ, RZ, R153 ;  /* 0x000000ffff160224 */ /* 0x010fe200078e0099 */
[----:B------:R-:W-:Y:S04]  /*33310*/  STL [R1+0x2048], R153 ;  /* 0x0020489901007387 */ /* 0x000fe80000100800 */
[----:B------:R2:W4:Y:S04]  /*33320*/  @P0 LDG.E.U16 R117, desc[UR4][R22.64] ;  /* 0x0000000416750981 */ /* 0x000528000c1e1500 */
[----:B------:R-:W4:Y:S01]  /*33330*/  LDL R38, [R1+0x1300] ;  /* 0x0013000001267983 */ /* 0x000f220000100800 */
[----:B--2---:R-:W-:-:S03]  /*33340*/  @P1 IMAD.MOV.U32 R23, RZ, RZ, R0 ;  /* 0x000000ffff171224 */ /* 0x004fc600078e0000 */
[----:B------:R-:W2:Y:S01]  /*33350*/  LDL R0, [R1+0x1304] ;  /* 0x0013040001007983 */ /* 0x000ea20000100800 */
[C---:B------:R-:W-:Y:S01]  /*33360*/  ISETP.GT.AND P2, PT, R13.reuse, 0x6, PT ;  /* 0x000000060d00780c */ /* 0x040fe20003f44270 */
[----:B------:R-:W-:Y:S01]  /*33370*/  @P1 IMAD.MOV.U32 R22, RZ, RZ, R2 ;  /* 0x000000ffff161224 */ /* 0x000fe200078e0002 */
[----:B------:R-:W-:Y:S02]  /*33380*/  PRMT R128, RZ, 0x7610, R128 ;  /* 0x00007610ff807816 */ /* 0x000fe40000000080 */
[C---:B------:R-:W-:Y:S02]  /*33390*/  ISETP.GT.AND P3, PT, R13.reuse, 0x7, PT ;  /* 0x000000070d00780c */ /* 0x040fe40003f64270 */
[----:B------:R-:W-:Y:S02]  /*333a0*/  PRMT R139, RZ, 0x7610, R139 ;  /* 0x00007610ff8b7816 */ /* 0x000fe4000000008b */
[----:B------:R-:W-:Y:S01]  /*333b0*/  ISETP.GT.AND P0, PT, R13, 0x8, PT ;  /* 0x000000080d00780c */ /* 0x000fe20003f04270 */
[----:B------:R0:W2:Y:S01]  /*333c0*/  @P1 LDG.E.U16 R128, desc[UR4][R22.64] ;  /* 0x0000000416801981 */ /* 0x0000a2000c1e1500 */
[----:B------:R-:W-:-:S03]  /*333d0*/  PRMT R150, RZ, 0x7610, R150 ;  /* 0x00007610ff967816 */ /* 0x000fc60000000096 */
[----:B0-----:R-:W-:Y:S02]  /*333e0*/  @P2 IMAD.MOV.U32 R22, RZ, RZ, R46 ;  /* 0x000000ffff162224 */ /* 0x001fe400078e002e */
[----:B------:R-:W-:-:S05]  /*333f0*/  @P2 IMAD.MOV.U32 R23, RZ, RZ, R48 ;  /* 0x000000ffff172224 */ /* 0x000fca00078e0030 */
[----:B------:R3:W2:Y:S01]  /*33400*/  @P2 LDG.E.U16 R139, desc[UR4][R22.64] ;  /* 0x00000004168b2981 */ /* 0x0006a2000c1e1500 */
[----:B------:R-:W-:Y:S01]  /*33410*/  PRMT R70, RZ, 0x7610, R70 ;  /* 0x00007610ff467816 */ /* 0x000fe20000000046 */
[----:B---3--:R-:W-:Y:S02]  /*33420*/  @P3 IMAD.MOV.U32 R22, RZ, RZ, R41 ;  /* 0x000000ffff163224 */ /* 0x008fe400078e0029 */
[----:B------:R-:W-:-:S05]  /*33430*/  @P3 IMAD.MOV.U32 R23, RZ, RZ, R42 ;  /* 0x000000ffff173224 */ /* 0x000fca00078e002a */
[----:B------:R4:W3:Y:S04]  /*33440*/  @P3 LDG.E.U16 R150, desc[UR4][R22.64] ;  /* 0x0000000416963981 */ /* 0x0008e8000c1e1500 */
[----:B------:R-:W-:Y:S04]  /*33450*/  STL [R1+0x24b0], R2 ;  /* 0x0024b00201007387 */ /* 0x000fe80000100800 */
[----:B------:R-:W3:Y:S04]  /*33460*/  LDL R48, [R1+0x12f0] ;  /* 0x0012f00001307983 */ /* 0x000ee80000100800 */
[----:B------:R-:W3:Y:S04]  /*33470*/  LDL R46, [R1+0x12f4] ;  /* 0x0012f400012e7983 */ /* 0x000ee80000100800 */
[----:B------:R-:W3:Y:S04]  /*33480*/  LDL R42, [R1+0x12e8] ;  /* 0x0012e800012a7983 */ /* 0x000ee80000100800 */
[----:B------:R-:W3:Y:S01]  /*33490*/  LDL R41, [R1+0x12ec] ;  /* 0x0012ec0001297983 */ /* 0x000ee20000100800 */
[----:B----4-:R-:W-:-:S03]  /*334a0*/  @P0 IMAD.MOV.U32 R23, RZ, RZ, R38 ;  /* 0x000000ffff170224 */ /* 0x010fc600078e0026 */
[----:B------:R-:W4:Y:S01]  /*334b0*/  LDL R38, [R1+0x12e0] ;  /* 0x0012e00001267983 */ /* 0x000f220000100800 */
[----:B--2---:R-:W-:-:S03]  /*334c0*/  @P0 IMAD.MOV.U32 R22, RZ, RZ, R0 ;  /* 0x000000ffff160224 */ /* 0x004fc600078e0000 */
[----:B------:R-:W2:Y:S04]  /*334d0*/  LDL R0, [R1+0x12e4] ;  /* 0x0012e40001007983 */ /* 0x000ea80000100800 */
[----:B------:R0:W4:Y:S04]  /*334e0*/  @P0 LDG.E.U16 R70, desc[UR4][R22.64] ;  /* 0x0000000416460981 */ /* 0x000128000c1e1500 */
[----:B------:R-:W0:Y:S04]  /*334f0*/  LDL R22, [R1+0x12f8] ;  /* 0x0012f80001167983 */ /* 0x000e280000100800 */
[----:B------:R-:W0:Y:S01]  /*33500*/  LDL R23, [R1+0x12fc] ;  /* 0x0012fc0001177983 */ /* 0x000e220000100800 */
[----:B------:R-:W-:-:S02]  /*33510*/  ISETP.GT.AND P1, PT, R13, 0x9, PT ;  /* 0x000000090d00780c */ /* 0x000fc40003f24270 */
[C---:B------:R-:W-:Y:S02]  /*33520*/  ISETP.GT.AND P2, PT, R13.reuse, 0xa, PT ;  /* 0x0000000a0d00780c */ /* 0x040fe40003f44270 */
[----:B------:R-:W-:Y:S02]  /*33530*/  PRMT R82, RZ, 0x7610, R82 ;  /* 0x00007610ff527816 */ /* 0x000fe40000000052 */
[C---:B------:R-:W-:Y:S02]  /*33540*/  ISETP.GT.AND P3, PT, R13.reuse, 0xb, PT ;  /* 0x0000000b0d00780c */ /* 0x040fe40003f64270 */
[----:B------:R-:W-:Y:S02]  /*33550*/  PRMT R94, RZ, 0x7610, R94 ;  /* 0x00007610ff5e7816 */ /* 0x000fe4000000005e */
[----:B------:R-:W-:Y:S02]  /*33560*/  ISETP.GT.AND P0, PT, R13, 0xc, PT ;  /* 0x0000000c0d00780c */ /* 0x000fe40003f04270 */
[----:B------:R-:W-:-:S02]  /*33570*/  PRMT R106, RZ, 0x7610, R106 ;  /* 0x00007610ff6a7816 */ /* 0x000fc4000000006a */
[----:B------:R-:W-:Y:S02]  /*33580*/  PRMT R118, RZ, 0x7610, R118 ;  /* 0x00007610ff767816 */ /* 0x000fe40000000076 */
[----:B0-----:R-:W-:-:S04]  /*33590*/  @P1 LOP3.LUT R23, R23, R22, RZ, 0x3c, !PT ;  /* 0x0000001617171212 */ /* 0x001fc800078e3cff */
[----:B------:R-:W-:-:S04]  /*335a0*/  @P1 LOP3.LUT R22, R23, R22, RZ, 0x3c, !PT ;  /* 0x0000001617161212 */ /* 0x000fc800078e3cff */
[----:B------:R-:W-:-:S05]  /*335b0*/  @P1 LOP3.LUT R23, R23, R22, RZ, 0x3c, !PT ;  /* 0x0000001617171212 */ /* 0x000fca00078e3cff */
[----:B------:R3:W4:Y:S02]  /*335c0*/  @P1 LDG.E.U16 R82, desc[UR4][R22.64] ;  /* 0x0000000416521981 */ /* 0x000724000c1e1500 */
[----:B---3--:R-:W-:Y:S02]  /*335d0*/  @P2 IMAD.MOV.U32 R22, RZ, RZ, R46 ;  /* 0x000000ffff162224 */ /* 0x008fe400078e002e */
[----:B------:R-:W-:Y:S01]  /*335e0*/  @P2 IMAD.MOV.U32 R23, RZ, RZ, R48 ;  /* 0x000000ffff172224 */ /* 0x000fe200078e0030 */
[----:B------:R-:W3:Y:S04]  /*335f0*/  LDL R46, [R1+0x12d4] ;  /* 0x0012d400012e7983 */ /* 0x000ee80000100800 */
[----:B------:R0:W3:Y:S04]  /*33600*/  @P2 LDG.E.U16 R94, desc[UR4][R22.64] ;  /* 0x00000004165e2981 */ /* 0x0000e8000c1e1500 */
[----:B------:R-:W3:Y:S01]  /*33610*/  LDL R48, [R1+0x12d0] ;  /* 0x0012d00001307983 */ /* 0x000ee20000100800 */
[----:B0-----:R-:W-:-:S02]  /*33620*/  @P3 IMAD.MOV.U32 R22, RZ, RZ, R41 ;  /* 0x000000ffff163224 */ /* 0x001fc400078e0029 */
[----:B------:R-:W-:Y:S01]  /*33630*/  @P3 IMAD.MOV.U32 R23, RZ, RZ, R42 ;  /* 0x000000ffff173224 */ /* 0x000fe200078e002a */
[----:B------:R-:W3:Y:S04]  /*33640*/  LDL R41, [R1+0x12cc] ;  /* 0x0012cc0001297983 */ /* 0x000ee80000100800 */
[----:B------:R2:W3:Y:S04]  /*33650*/  @P3 LDG.E.U16 R106, desc[UR4][R22.64] ;  /* 0x00000004166a3981 */ /* 0x0004e8000c1e1500 */
[----:B------:R-:W3:Y:S01]  /*33660*/  LDL R42, [R1+0x12c8] ;  /* 0x0012c800012a7983 */ /* 0x000ee20000100800 */
[----:B--2---:R-:W-:-:S02]  /*33670*/  @P0 IMAD.MOV.U32 R22, RZ, RZ, R0 ;  /* 0x000000ffff160224 */ /* 0x004fc400078e0000 */
[----:B----4-:R-:W-:Y:S01]  /*33680*/  @P0 IMAD.MOV.U32 R23, RZ, RZ, R38 ;  /* 0x000000ffff170224 */ /* 0x010fe200078e0026 */
[----:B------:R-:W2:Y:S04]  /*33690*/  LDL R0, [R1+0x12c4] ;  /* 0x0012c40001007983 */ /* 0x000ea80000100800 */
[----:B------:R0:W4:Y:S04]  /*336a0*/  @P0 LDG.E.U16 R118, desc[UR4][R22.64] ;  /* 0x0000000416760981 */ /* 0x000128000c1e1500 */
[----:B------:R-:W4:Y:S04]  /*336b0*/  LDL R38, [R1+0x12c0] ;  /* 0x0012c00001267983 */ /* 0x000f280000100800 */
        /* <DEDUP_REMOVED lines=731> */
[----:B------:R-:W-:Y:S02]  /*36470*/  ISETP.GT.AND P4, PT, R13, 0x74, PT ;  /* 0x000000740d00780c */ /* 0x000fe40003f84270 */
[----:B------:R-:W-:Y:S02]  /*36480*/  PRMT R238, RZ, 0x7610, R238 ;  /* 0x00007610ffee7816 */ /* 0x000fe400000000ee */
        /* <DEDUP_REMOVED lines=8> */
[----:B------:R-:W-:Y:S01]  /*36510*/  ISETP.GT.AND P0, PT, R13, 0x75, PT ;  /* 0x000000750d00780c */ /* 0x000fe20003f04270 */
[----:B------:R-:W3:Y:S04]  /*36520*/  LDL R48, [R1+0xf88] ;  /* 0x000f880001307983 */ /* 0x000ee80000100800 */
[----:B------:R0:W3:Y:S01]  /*36530*/  @P2 LDG.E.U16 R238, desc[UR4][R22.64] ;  /* 0x0000000416ee2981 */ /* 0x0000e2000c1e1500 */
[----:B------:R-:W-:-:S02]  /*36540*/  PRMT R235, RZ, 0x7610, R235 ;  /* 0x00007610ffeb7816 */ /* 0x000fc400000000eb */
[C---:B------:R-:W-:Y:S01]  /*36550*/  ISETP.GT.AND P1, PT, R13.reuse, 0x76, PT ;  /* 0x000000760d00780c */ /* 0x040fe20003f24270 */
[----:B------:R-:W3:Y:S01]  /*36560*/  LDL R46, [R1+0xf80] ;  /* 0x000f8000012e7983 */ /* 0x000ee20000100800 */
[----:B0-----:R-:W-:Y:S02]  /*36570*/  @P3 IMAD.MOV.U32 R22, RZ, RZ, R41 ;  /* 0x000000ffff163224 */ /* 0x001fe400078e0029 */
[----:B------:R-:W-:Y:S01]  /*36580*/  @P3 IMAD.MOV.U32 R23, RZ, RZ, R42 ;  /* 0x000000ffff173224 */ /* 0x000fe200078e002a */
[----:B------:R-:W3:Y:S04]  /*36590*/  LDL R41, [R1+0xf8c] ;  /* 0x000f8c0001297983 */ /* 0x000ee80000100800 */
[----:B------:R2:W3:Y:S01]  /*365a0*/  @P3 LDG.E.U16 R237, desc[UR4][R22.64] ;  /* 0x0000000416ed3981 */ /* 0x0004e2000c1e1500 */
[----:B------:R-:W-:-:S03]  /*365b0*/  ISETP.GT.AND P2, PT, R13, 0x77, PT ;  /* 0x000000770d00780c */ /* 0x000fc60003f44270 */
[----:B------:R-:W3:Y:S01]  /*365c0*/  LDL R42, [R1+0xf84] ;  /* 0x000f8400012a7983 */ /* 0x000ee20000100800 */
[----:B--2---:R-:W-:Y:S02]  /*365d0*/  @P4 IMAD.MOV.U32 R22, RZ, RZ, R0 ;  /* 0x000000ffff164224 */ /* 0x004fe400078e0000 */
[----:B----4-:R-:W-:Y:S01]  /*365e0*/  @P4 IMAD.MOV.U32 R23, RZ, RZ, R38 ;  /* 0x000000ffff174224 */ /* 0x010fe200078e0026 */
[----:B------:R-:W-:Y:S01]  /*365f0*/  PRMT R234, RZ, 0x7610, R234 ;  /* 0x00007610ffea7816 */ /* 0x000fe200000000ea */
[----:B------:R-:W2:Y:S04]  /*36600*/  LDL R38, [R1+0xf78] ;  /* 0x000f780001267983 */ /* 0x000ea80000100800 */
[----:B------:R0:W4:Y:S04]  /*36610*/  @P4 LDG.E.U16 R236, desc[UR4][R22.64] ;  /* 0x0000000416ec4981 */ /* 0x000128000c1e1500 */
[----:B------:R-:W2:Y:S04]  /*36620*/  LDL R0, [R1+0xf7c] ;  /* 0x000f7c0001007983 */ /* 0x000ea80000100800 */
[----:B------:R-:W0:Y:S04]  /*36630*/  LDL R22, [R1+0xf98] ;  /* 0x000f980001167983 */ /* 0x000e280000100800 */
[----:B------:R-:W0:Y:S02]  /*36640*/  LDL R23, [R1+0xf9c] ;  /* 0x000f9c0001177983 */ /* 0x000e240000100800 */
[----:B0-----:R-:W-:-:S04]  /*36650*/  @P0 LOP3.LUT R23, R23, R22, RZ, 0x3c, !PT ;  /* 0x0000001617170212 */ /* 0x001fc800078e3cff */
[----:B------:R-:W-:-:S04]  /*36660*/  @P0 LOP3.LUT R22, R23, R22, RZ, 0x3c, !PT ;  /* 0x0000001617160212 */ /* 0x000fc800078e3cff */
[----:B------:R-:W-:-:S05]  /*36670*/  @P0 LOP3.LUT R23, R23, R22, RZ, 0x3c, !PT ;  /* 0x0000001617170212 */ /* 0x000fca00078e3cff */
[----:B------:R0:W4:Y:S04]  /*36680*/  @P0 LDG.E.U16 R235, desc[UR4][R22.64] ;  /* 0x0000000416eb0981 */ /* 0x000128000c1e1500 */
[----:B------:R-:W0:Y:S04]  /*36690*/  LDL R22, [R1+0xf90] ;  /* 0x000f900001167983 */ /* 0x000e280000100800 */
[----:B------:R-:W0:Y:S01]  /*366a0*/  LDL R23, [R1+0xf94] ;  /* 0x000f940001177983 */ /* 0x000e220000100800 */
[C---:B------:R-:W-:Y:S02]  /*366b0*/  ISETP.GT.AND P3, PT, R13.reuse, 0x78, PT ;  /* 0x000000780d00780c */ /* 0x040fe40003f64270 */
[----:B------:R-:W-:-:S02]  /*366c0*/  ISETP.GT.AND P4, PT, R13, 0x79, PT ;  /* 0x000000790d00780c */ /* 0x000fc40003f84270 */
[----:B0-----:R-:W-:-:S04]  /*366d0*/  @P1 LOP3.LUT R23, R23, R22, RZ, 0x3c, !PT ;  /* 0x0000001617171212 */ /* 0x001fc800078e3cff */
[----:B------:R-:W-:-:S04]  /*366e0*/  @P1 LOP3.LUT R22, R23, R22, RZ, 0x3c, !PT ;  /* 0x0000001617161212 */ /* 0x000fc800078e3cff */
[----:B------:R-:W-:-:S05]  /*366f0*/  @P1 LOP3.LUT R23, R23, R22, RZ, 0x3c, !PT ;  /* 0x0000001617171212 */ /* 0x000fca00078e3cff */
[----:B------:R3:W4:Y:S02]  /*36700*/  @P1 LDG.E.U16 R234, desc[UR4][R22.64] ;  /* 0x0000000416ea1981 */ /* 0x000724000c1e1500 */
[----:B---3--:R-:W-:Y:S02]  /*36710*/  @P2 IMAD.MOV.U32 R22, RZ, RZ, R41 ;  /* 0x000000ffff162224 */ /* 0x008fe400078e0029 */
[----:B------:R-:W3:Y:S01]  /*36720*/  LDL.LU R41, [R1+0xf74] ;  /* 0x000f740001297983 */ /* 0x000ee20000300800 */
[----:B------:R-:W-:Y:S02]  /*36730*/  @P2 IMAD.MOV.U32 R23, RZ, RZ, R48 ;  /* 0x000000ffff172224 */ /* 0x000fe400078e0030 */
[----:B------:R-:W0:Y:S01]  /*36740*/  S2R R48, SR_TID.X ;  /* 0x0000000000307919 */ /* 0x000e220000002100 */
[----:B------:R-:W-:Y:S02]  /*36750*/  PRMT R233, RZ, 0x7610, R233 ;  /* 0x00007610ffe97816 */ /* 0x000fe400000000e9 */
[----:B------:R-:W-:-:S02]  /*36760*/  PRMT R232, RZ, 0x7610, R232 ;  /* 0x00007610ffe87816 */ /* 0x000fc400000000e8 */
[----:B------:R-:W-:Y:S02]  /*36770*/  ISETP.GT.AND P0, PT, R13, 0x7a, PT ;  /* 0x0000007a0d00780c */ /* 0x000fe40003f04270 */
[----:B------:R1:W4:Y:S01]  /*36780*/  @P2 LDG.E.U16 R233, desc[UR4][R22.64] ;  /* 0x0000000416e92981 */ /* 0x000322000c1e1500 */
[----:B------:R-:W-:Y:S01]  /*36790*/  PRMT R231, RZ, 0x7610, R231 ;  /* 0x00007610ffe77816 */ /* 0x000fe200000000e7 */
[----:B-1----:R-:W-:Y:S02]  /*367a0*/  @P3 IMAD.MOV.U32 R22, RZ, RZ, R42 ;  /* 0x000000ffff163224 */ /* 0x002fe400078e002a */
[----:B------:R-:W-:-:S05]  /*367b0*/  @P3 IMAD.MOV.U32 R23, RZ, RZ, R46 ;  /* 0x000000ffff173224 */ /* 0x000fca00078e002e */
[----:B------:R2:W4:Y:S01]  /*367c0*/  @P3 LDG.E.U16 R232, desc[UR4][R22.64] ;  /* 0x0000000416e83981 */ /* 0x000522000c1e1500 */
[----:B------:R-:W-:Y:S01]  /*367d0*/  PRMT R230, RZ, 0x7610, R230 ;  /* 0x00007610ffe67816 */ /* 0x000fe200000000e6 */
[----:B--2---:R-:W-:Y:S02]  /*367e0*/  @P4 IMAD.MOV.U32 R22, RZ, RZ, R0 ;  /* 0x000000ffff164224 */ /* 0x004fe400078e0000 */
[----:B------:R-:W-:Y:S01]  /*367f0*/  @P4 IMAD.MOV.U32 R23, RZ, RZ, R38 ;  /* 0x000000ffff174224 */ /* 0x000fe200078e0026 */
[----:B0-----:R-:W-:Y:S01]  /*36800*/  LOP3.LUT R0, R48, 0x7f, RZ, 0xc0, !PT ;  /* 0x0000007f30007812 */ /* 0x001fe200078ec0ff */
[----:B------:R-:W2:Y:S04]  /*36810*/  LDL R38, [R1+0xf60] ;  /* 0x000f600001267983 */ /* 0x000ea80000100800 */
[----:B------:R0:W4:Y:S01]  /*36820*/  @P4 LDG.E.U16 R231, desc[UR4][R22.64] ;  /* 0x0000000416e74981 */ /* 0x000122000c1e1500 */
[----:B------:R-:W-:-:S03]  /*36830*/  ISETP.GE.AND P2, PT, R0, R13, PT ;  /* 0x0000000d0000720c */ /* 0x000fc60003f46270 */
[----:B------:R-:W2:Y:S04]  /*36840*/  LDL.LU R42, [R1+0xf64] ;  /* 0x000f6400012a7983 */ /* 0x000ea80000300800 */
[----:B------:R-:W4:Y:S01]  /*36850*/  LDL R46, [R1+0xf5c] ;  /* 0x000f5c00012e7983 */ /* 0x000f220000100800 */
[----:B0-----:R-:W-:-:S03]  /*36860*/  @P0 IMAD.MOV.U32 R23, RZ, RZ, R12 ;  /* 0x000000ffff170224 */ /* 0x001fc600078e000c */
[----:B------:R-:W4:Y:S04]  /*36870*/  LDL R48, [R1+0xf4c] ;  /* 0x000f4c0001307983 */ /* 0x000f280000100800 */
[----:B------:R-:W4:Y:S04]  /*36880*/  LDL.LU R0, [R1+0xf48] ;  /* 0x000f480001007983 */ /* 0x000f280000300800 */
[----:B------:R0:W-:Y:S04]  /*36890*/  STL [R1+0x2034], R12 ;  /* 0x0020340c01007387 */ /* 0x0001e80000100800 */
[----:B0-----:R-:W4:Y:S01]  /*368a0*/  LDL.LU R12, [R1+0xf54] ;  /* 0x000f5400010c7983 */ /* 0x001f220000300800 */
[----:B---3--:R-:W-:-:S05]  /*368b0*/  @P0 IMAD.MOV.U32 R22, RZ, RZ, R41 ;  /* 0x000000ffff160224 */ /* 0x008fca00078e0029 */
[----:B------:R0:W3:Y:S04]  /*368c0*/  @P0 LDG.E.U16 R230, desc[UR4][R22.64] ;  /* 0x0000000416e60981 */ /* 0x0000e8000c1e1500 */
[----:B------:R-:W0:Y:S04]  /*368d0*/  LDL R22, [R1+0xf68] ;  /* 0x000f680001167983 */ /* 0x000e280000100800 */
[----:B------:R-:W0:Y:S01]  /*368e0*/  LDL R23, [R1+0xf6c] ;  /* 0x000f6c0001177983 */ /* 0x000e220000100800 */
[C---:B------:R-:W-:Y:S02]  /*368f0*/  ISETP.GT.AND P1, PT, R13.reuse, 0x7b, PT ;  /* 0x0000007b0d00780c */ /* 0x040fe40003f24270 */
[----:B------:R-:W-:-:S02]  /*36900*/  ISETP.GT.AND P3, PT, R13, 0x7c, PT ;  /* 0x0000007c0d00780c */ /* 0x000fc40003f64270 */
[----:B------:R-:W-:Y:S02]  /*36910*/  PRMT R229, RZ, 0x7610, R229 ;  /* 0x00007610ffe57816 */ /* 0x000fe400000000e5 */
[----:B------:R-:W-:-:S07]  /*36920*/  PRMT R228, RZ, 0x7610, R228 ;  /* 0x00007610ffe47816 */ /* 0x000fce00000000e4 */
[----:B0-----:R-:W-:-:S04]  /*36930*/  @P1 LOP3.LUT R23, R23, R22, RZ, 0x3c, !PT ;  /* 0x0000001617171212 */ /* 0x001fc800078e3cff */
[----:B------:R-:W-:-:S04]  /*36940*/  @P1 LOP3.LUT R22, R23, R22, RZ, 0x3c, !PT ;  /* 0x0000001617161212 */ /* 0x000fc800078e3cff */
[----:B------:R-:W-:-:S05]  /*36950*/  @P1 LOP3.LUT R23, R23, R22, RZ, 0x3c, !PT ;  /* 0x0000001617171212 */ /* 0x000fca00078e3cff */
[----:B------:R2:W3:Y:S02]  /*36960*/  @P1 LDG.E.U16 R229, desc[UR4][R22.64] ;  /* 0x0000000416e51981 */ /* 0x0004e4000c1e1500 */
[----:B--2---:R-:W-:Y:S02]  /*36970*/  @P3 IMAD.MOV.U32 R22, RZ, RZ, R42 ;  /* 0x000000ffff163224 */ /* 0x004fe400078e002a */
[----:B------:R-:W-:Y:S01]  /*36980*/  @P3 IMAD.MOV.U32 R23, RZ, RZ, R38 ;  /* 0x000000ffff173224 */ /* 0x000fe200078e0026 */
[----:B------:R-:W-:Y:S01]  /*36990*/  ISETP.GT.AND P4, PT, R13, 0x7d, PT ;  /* 0x0000007d0d00780c */ /* 0x000fe20003f84270 */
[----:B------:R-:W2:Y:S04]  /*369a0*/  LDL R38, [R1+0x1f58] ;  /* 0x001f580001267983 */ /* 0x000ea80000100800 */
[----:B------:R4:W3:Y:S04]  /*369b0*/  @P3 LDG.E.U16 R228, desc[UR4][R22.64] ;  /* 0x0000000416e43981 */ /* 0x0008e8000c1e1500 */
[----:B------:R-:W2:Y:S01]  /*369c0*/  LDL R23, [R1+0xf58] ;  /* 0x000f580001177983 */ /* 0x000ea20000100800 */
[----:B------:R-:W-:-:S03]  /*369d0*/  PRMT R227, RZ, 0x7610, R227 ;  /* 0x00007610ffe37816 */ /* 0x000fc600000000e3 */
[----:B----4-:R-:W-:Y:S01]  /*369e0*/  @P4 IMAD.MOV.U32 R22, RZ, RZ, R46 ;  /* 0x000000ffff164224 */ /* 0x010fe200078e002e */
[C---:B------:R-:W-:Y:S01]  /*369f0*/  ISETP.GT.AND P5, PT, R13.reuse, 0x7e, PT ;  /* 0x0000007e0d00780c */ /* 0x040fe20003fa4270 */
[----:B------:R-:W4:Y:S01]  /*36a00*/  LDL R46, [R1+0x1f38] ;  /* 0x001f3800012e7983 */ /* 0x000f220000100800 */
[----:B------:R-:W-:-:S03]  /*36a10*/  ISETP.GT.AND P6, PT, R13, 0x7f, PT ;  /* 0x0000007f0d00780c */ /* 0x000fc60003fc4270 */
[----:B--2---:R0:W2:Y:S04]  /*36a20*/  @P4 LDG.E.U16 R227, desc[UR4][R22.64] ;  /* 0x0000000416e34981 */ /* 0x0040a8000c1e1500 */
[----:B------:R-:W3:Y:S01]  /*36a30*/  LDL R23, [R1+0xf50] ;  /* 0x000f500001177983 */ /* 0x000ee20000100800 */
[----:B------:R-:W-:-:S03]  /*36a40*/  PRMT R226, RZ, 0x7610, R226 ;  /* 0x00007610ffe27816 */ /* 0x000fc600000000e2 */
[----:B0-----:R-:W-:Y:S01]  /*36a50*/  @P5 IMAD.MOV.U32 R22, RZ, RZ, R12 ;  /* 0x000000ffff165224 */ /* 0x001fe200078e000c */
[----:B------:R-:W-:Y:S01]  /*36a60*/  PRMT R225, RZ, 0x7610, R225 ;  /* 0x00007610ffe17816 */ /* 0x000fe200000000e1 */
[----:B------:R-:W-:Y:S04]  /*36a70*/  STL [R1+0x2038], R12 ;  /* 0x0020380c01007387 */ /* 0x000fe80000100800 */
[----:B---3--:R0:W3:Y:S02]  /*36a80*/  @P5 LDG.E.U16 R226, desc[UR4][R22.64] ;  /* 0x0000000416e25981 */ /* 0x0080e4000c1e1500 */
[----:B0-----:R-:W-:Y:S02]  /*36a90*/  @P6 IMAD.MOV.U32 R22, RZ, RZ, R48 ;  /* 0x000000ffff166224 */ /* 0x001fe400078e0030 */
[----:B------:R-:W-:Y:S01]  /*36aa0*/  @P6 IMAD.MOV.U32 R23, RZ, RZ, R0 ;  /* 0x000000ffff176224 */ /* 0x000fe200078e0000 */
[----:B------:R-:W2:Y:S04]  /*36ab0*/  LDL R48, [R1+0x1e78] ;  /* 0x001e780001307983 */ /* 0x000ea80000100800 */
[----:B------:R0:W-:Y:S04]  /*36ac0*/  STL [R1+0x202c], R0 ;  /* 0x00202c0001007387 */ /* 0x0001e80000100800 */
[----:B------:R1:W3:Y:S01]  /*36ad0*/  @P6 LDG.E.U16 R225, desc[UR4][R22.64] ;  /* 0x0000000416e16981 */ /* 0x0002e2000c1e1500 */
[----:B------:R-:W-:Y:S06]  /*36ae0*/  BAR.SYNC.DEFER_BLOCKING 0x0 ;  /* 0x0000000000007b1d */ /* 0x000fec0000010000 */
[----:B------:R-:W4:Y:S01]  /*36af0*/  LDL R23, [R1+0x1354] ;  /* 0x0013540001177983 */ /* 0x000f220000100800 */
[----:B------:R-:W-:Y:S01]  /*36b00*/  PRMT R224, RZ, 0x7610, R224 ;  /* 0x00007610ffe07816 */ /* 0x000fe200000000e0 */
[----:B-1----:R-:W-:Y:S01]  /*36b10*/  @!P2 IMAD.MOV.U32 R22, RZ, RZ, R38 ;  /* 0x000000ffff16a224 */ /* 0x002fe200078e0026 */
[----:B------:R-:W-:Y:S01]  /*36b20*/  PRMT R223, RZ, 0x7610, R223 ;  /* 0x00007610ffdf7816 */ /* 0x000fe200000000df */
[----:B0-----:R-:W3:Y:S01]  /*36b30*/  LDL R0, [R1+0x1e74] ;  /* 0x001e740001007983 */ /* 0x001ee20000100800 */
[----:B------:R-:W-:-:S02]  /*36b40*/  PRMT R222, RZ, 0x7610, R222 ;  /* 0x00007610ffde7816 */ /* 0x000fc400000000de */
[----:B------:R-:W-:Y:S01]  /*36b50*/  PRMT R221, RZ, 0x7610, R221 ;  /* 0x00007610ffdd7816 */ /* 0x000fe200000000dd */
[----:B------:R-:W3:Y:S04]  /*36b60*/  LDL R38, [R1+0x1e38] ;  /* 0x001e380001267983 */ /* 0x000ee80000100800 */
[----:B----4-:R0:W4:Y:S04]  /*36b70*/  @!P2 LDG.E.U16 R224, desc[UR4][R22.64] ;  /* 0x0000000416e0a981 */ /* 0x010128000c1e1500 */
[----:B------:R-:W2:Y:S01]  /*36b80*/  LDL R23, [R1+0x1f34] ;  /* 0x001f340001177983 */ /* 0x000ea20000100800 */
[----:B0-----:R-:W-:Y:S01]  /*36b90*/  @!P2 IMAD.MOV.U32 R22, RZ, RZ, R46 ;  /* 0x000000ffff16a224 */ /* 0x001fe200078e002e */
[----:B------:R-:W-:-:S02]  /*36ba0*/  PRMT R220, RZ, 0x7610, R220 ;  /* 0x00007610ffdc7816 */ /* 0x000fc400000000dc */
[----:B------:R-:W-:Y:S01]  /*36bb0*/  PRMT R219, RZ, 0x7610, R219 ;  /* 0x00007610ffdb7816 */ /* 0x000fe200000000db */
[----:B------:R-:W4:Y:S04]  /*36bc0*/  LDL R46, [R1+0x1df8] ;  /* 0x001df800012e7983 */ /* 0x000f280000100800 */
[----:B--2---:R0:W2:Y:S04]  /*36bd0*/  @!P2 LDG.E.U16 R223, desc[UR4][R22.64] ;  /* 0x0000000416dfa981 */ /* 0x0040a8000c1e1500 */
[----:B------:R-:W0:Y:S04]  /*36be0*/  LDL R22, [R1+0x1ef4] ;  /* 0x001ef40001167983 */ /* 0x000e280000100800 */
[----:B------:R-:W0:Y:S02]  /*36bf0*/  LDL R23, [R1+0x1ef8] ;  /* 0x001ef80001177983 */ /* 0x000e240000100800 */
[----:B0-----:R-:W-:-:S04]  /*36c00*/  @!P2 LOP3.LUT R23, R23, R22, RZ, 0x3c, !PT ;  /* 0x000000161717a212 */ /* 0x001fc800078e3cff */
[----:B------:R-:W-:-:S04]  /*36c10*/  @!P2 LOP3.LUT R22, R23, R22, RZ, 0x3c, !PT ;  /* 0x000000161716a212 */ /* 0x000fc800078e3cff */
[----:B------:R-:W-:-:S05]  /*36c20*/  @!P2 LOP3.LUT R23, R23, R22, RZ, 0x3c, !PT ;  /* 0x000000161717a212 */ /* 0x000fca00078e3cff */
[----:B------:R0:W2:Y:S04]  /*36c30*/  @!P2 LDG.E.U16 R222, desc[UR4][R22.64] ;  /* 0x0000000416dea981 */ /* 0x0000a8000c1e1500 */
[----:B------:R-:W0:Y:S04]  /*36c40*/  LDL R22, [R1+0x1eb4] ;  /* 0x001eb40001167983 */ /* 0x000e280000100800 */
[----:B------:R-:W0:Y:S02]  /*36c50*/  LDL R23, [R1+0x1eb8] ;  /* 0x001eb80001177983 */ /* 0x000e240000100800 */
[----:B0-----:R-:W-:-:S04]  /*36c60*/  @!P2 LOP3.LUT R23, R23, R22, RZ, 0x3c, !PT ;  /* 0x000000161717a212 */ /* 0x001fc800078e3cff */
[----:B------:R-:W-:-:S04]  /*36c70*/  @!P2 LOP3.LUT R22, R23, R22, RZ, 0x3c, !PT ;  /* 0x000000161716a212 */ /* 0x000fc800078e3cff */
[----:B------:R-:W-:-:S05]  /*36c80*/  @!P2 LOP3.LUT R23, R23, R22, RZ, 0x3c, !PT ;  /* 0x000000161717a212 */ /* 0x000fca00078e3cff */
[----:B------:R0:W2:Y:S02]  /*36c90*/  @!P2 LDG.E.U16 R221, desc[UR4][R22.64] ;  /* 0x0000000416dda981 */ /* 0x0000a4000c1e1500 */
[----:B0-----:R-:W-:Y:S02]  /*36ca0*/  @!P2 IMAD.MOV.U32 R22, RZ, RZ, R48 ;  /* 0x000000ffff16a224 */ /* 0x001fe400078e0030 */
[----:B---3--:R-:W-:Y:S01]  /*36cb0*/  @!P2 IMAD.MOV.U32 R23, RZ, RZ, R0 ;  /* 0x000000ffff17a224 */ /* 0x008fe200078e0000 */
[----:B------:R-:W-:Y:S01]  /*36cc0*/  PRMT R218, RZ, 0x7610, R218 ;  /* 0x00007610ffda7816 */ /* 0x000fe200000000da */
[----:B------:R-:W3:Y:S04]  /*36cd0*/  LDL R48, [R1+0x1d34] ;  /* 0x001d340001307983 */ /* 0x000ee80000100800 */
[----:B------:R0:W2:Y:S01]  /*36ce0*/  @!P2 LDG.E.U16 R220, desc[UR4][R22.64] ;  /* 0x0000000416dca981 */ /* 0x0000a2000c1e1500 */
[----:B------:R-:W-:-:S03]  /*36cf0*/  PRMT R217, RZ, 0x7610, R217 ;  /* 0x00007610ffd97816 */ /* 0x000fc600000000d9 */
[----:B------:R-:W3:Y:S04]  /*36d00*/  LDL R0, [R1+0x1d38] ;  /* 0x001d380001007983 */ /* 0x000ee80000100800 */
[----:B------:R-:W4:Y:S01]  /*36d10*/  LDL R23, [R1+0x1e34] ;  /* 0x001e340001177983 */ /* 0x000f220000100800 */
[----:B0-----:R-:W-:Y:S01]  /*36d20*/  @!P2 IMAD.MOV.U32 R22, RZ, RZ, R38 ;  /* 0x000000ffff16a224 */ /* 0x001fe200078e0026 */
[----:B------:R-:W-:Y:S02]  /*36d30*/  PRMT R216, RZ, 0x7610, R216 ;  /* 0x00007610ffd87816 */ /* 0x000fe400000000d8 */
[----:B------:R-:W-:Y:S01]  /*36d40*/  PRMT R215, RZ, 0x7610, R215 ;  /* 0x00007610ffd77816 */ /* 0x000fe200000000d7 */
[----:B------:R-:W2:Y:S04]  /*36d50*/  LDL R38, [R1+0x1cf8] ;  /* 0x001cf80001267983 */ /* 0x000ea80000100800 */
[----:B----4-:R0:W4:Y:S04]  /*36d60*/  @!P2 LDG.E.U16 R219, desc[UR4][R22.64] ;  /* 0x0000000416dba981 */ /* 0x010128000c1e1500 */
[----:B------:R-:W3:Y:S01]  /*36d70*/  LDL R23, [R1+0x1df4] ;  /* 0x001df40001177983 */ /* 0x000ee20000100800 */
[----:B0-----:R-:W-:Y:S01]  /*36d80*/  @!P2 IMAD.MOV.U32 R22, RZ, RZ, R46 ;  /* 0x000000ffff16a224 */ /* 0x001fe200078e002e */
[----:B------:R-:W-:-:S02]  /*36d90*/  PRMT R214, RZ, 0x7610, R214 ;  /* 0x00007610ffd67816 */ /* 0x000fc400000000d6 */
[----:B------:R-:W4:Y:S04]  /*36da0*/  LDL R46, [R1+0x1cb8] ;  /* 0x001cb800012e7983 */ /* 0x000f280000100800 */
[----:B---3--:R0:W3:Y:S04]  /*36db0*/  @!P2 LDG.E.U16 R218, desc[UR4][R22.64] ;  /* 0x0000000416daa981 */ /* 0x0080e8000c1e1500 */
[----:B------:R-:W0:Y:S04]  /*36dc0*/  LDL R22, [R1+0x1db4] ;  /* 0x001db40001167983 */ /* 0x000e280000100800 */
[----:B------:R-:W0:Y:S02]  /*36dd0*/  LDL R23, [R1+0x1db8] ;  /* 0x001db80001177983 */ /* 0x000e240000100800 */
[----:B0-----:R-:W-:-:S04]  /*36de0*/  @!P2 LOP3.LUT R23, R23, R22, RZ, 0x3c, !PT ;  /* 0x000000161717a212 */ /* 0x001fc800078e3cff */
[----:B------:R-:W-:-:S04]  /*36df0*/  @!P2 LOP3.LUT R22, R23, R22, RZ, 0x3c, !PT ;  /* 0x000000161716a212 */ /* 0x000fc800078e3cff */
[----:B------:R-:W-:-:S05]  /*36e00*/  @!P2 LOP3.LUT R23, R23, R22, RZ, 0x3c, !PT ;  /* 0x000000161717a212 */ /* 0x000fca00078e3cff */
[----:B------:R0:W3:Y:S04]  /*36e10*/  @!P2 LDG.E.U16 R217, desc[UR4][R22.64] ;  /* 0x0000000416d9a981 */ /* 0x0000e8000c1e1500 */
[----:B------:R-:W0:Y:S04]  /*36e20*/  LDL R22, [R1+0x1d74] ;  /* 0x001d740001167983 */ /* 0x000e280000100800 */
[----:B------:R-:W0:Y:S02]  /*36e30*/  LDL R23, [R1+0x1d78] ;  /* 0x001d780001177983 */ /* 0x000e240000100800 */
[----:B0-----:R-:W-:-:S04]  /*36e40*/  @!P2 LOP3.LUT R23, R23, R22, RZ, 0x3c, !PT ;  /* 0x000000161717a212 */ /* 0x001fc800078e3cff */
[----:B------:R-:W-:-:S04]  /*36e50*/  @!P2 LOP3.LUT R22, R23, R22, RZ, 0x3c, !PT ;  /* 0x000000161716a212 */ /* 0x000fc800078e3cff */
[----:B------:R-:W-:-:S05]  /*36e60*/  @!P2 LOP3.LUT R23, R23, R22, RZ, 0x3c, !PT ;  /* 0x000000161717a212 */ /* 0x000fca00078e3cff */
[----:B------:R0:W3:Y:S02]  /*36e70*/  @!P2 LDG.E.U16 R216, desc[UR4][R22.64] ;  /* 0x0000000416d8a981 */ /* 0x0000e4000c1e1500 */
[----:B0-----:R-:W-:Y:S02]  /*36e80*/  @!P2 IMAD.MOV.U32 R22, RZ, RZ, R0 ;  /* 0x000000ffff16a224 */ /* 0x001fe400078e0000 */
[----:B------:R-:W-:Y:S01]  /*36e90*/  @!P2 IMAD.MOV.U32 R23, RZ, RZ, R48 ;  /* 0x000000ffff17a224 */ /* 0x000fe200078e0030 */
[----:B------:R-:W-:Y:S01]  /*36ea0*/  PRMT R213, RZ, 0x7610, R213 ;  /* 0x00007610ffd57816 */ /* 0x000fe200000000d5 */
[----:B------:R-:W3:Y:S04]  /*36eb0*/  LDL R48, [R1+0x1bf4] ;  /* 0x001bf40001307983 */ /* 0x000ee80000100800 */
[----:B------:R2:W3:Y:S01]  /*36ec0*/  @!P2 LDG.E.U16 R215, desc[UR4][R22.64] ;  /* 0x0000000416d7a981 */ /* 0x0004e2000c1e1500 */
[----:B------:R-:W-:-:S03]  /*36ed0*/  PRMT R212, RZ, 0x7610, R212 ;  /* 0x00007610ffd47816 */ /* 0x000fc600000000d4 */
[----:B------:R-:W3:Y:S04]  /*36ee0*/  LDL R0, [R1+0x1bf8] ;  /* 0x001bf80001007983 */ /* 0x000ee80000100800 */
[----:B------:R-:W4:Y:S01]  /*36ef0*/  LDL R23, [R1+0x1cf4] ;  /* 0x001cf40001177983 */ /* 0x000f220000100800 */
[----:B--2---:R-:W-:Y:S01]  /*36f00*/  @!P2 IMAD.MOV.U32 R22, RZ, RZ, R38 ;  /* 0x000000ffff16a224 */ /* 0x004fe200078e0026 */
        /* <DEDUP_REMOVED lines=263> */
[----:B------:R-:W3:Y:S04]  /*37f80*/  LDL R0, [R1+0xca0] ;  /* 0x000ca00001007983 */ /* 0x000ee80000100800 */
[----:B------:R2:W3:Y:S04]  /*37f90*/  @!P2 LDG.E.U16 R170, desc[UR4][R22.64] ;  /* 0x0000000416aaa981 */ /* 0x0004e8000c1e1500 */
[----:B------:R-:W3:Y:S04]  /*37fa0*/  LDL R48, [R1+0xc9c] ;  /* 0x000c9c0001307983 */ /* 0x000ee80000100800 */
[----:B------:R-:W4:Y:S01]  /*37fb0*/  LDL R23, [R1+0xd9c] ;  /* 0x000d9c0001177983 */ /* 0x000f220000100800 */
[----:B--2---:R-:W-:-:S03]  /*37fc0*/  @!P2 IMAD.MOV.U32 R22, RZ, RZ, R38 ;  /* 0x000000ffff16a224 */ /* 0x004fc600078e0026 */
[----:B------:R-:W2:Y:S01]  /*37fd0*/  LDL.LU R38, [R1+0xc20] ;  /* 0x000c200001267983 */ /* 0x000ea20000300800 */
[----:B------:R-:W-:-:S03]  /*37fe0*/  PRMT R168, RZ, 0x7610, R168 ;  /* 0x00007610ffa87816 */ /* 0x000fc600000000a8 */
[----:B----4-:R0:W4:Y:S04]  /*37ff0*/  @!P2 LDG.E.U16 R169, desc[UR4][R22.64] ;  /* 0x0000000416a9a981 */ /* 0x010128000c1e1500 */
[----:B------:R-:W3:Y:S01]  /*38000*/  LDL R23, [R1+0xd5c] ;  /* 0x000d5c0001177983 */ /* 0x000ee20000100800 */
[----:B0-----:R-:W-:-:S03]  /*38010*/  @!P2 IMAD.MOV.U32 R22, RZ, RZ, R46 ;  /* 0x000000ffff16a224 */ /* 0x001fc600078e002e */
[----:B------:R-:W4:Y:S04]  /*38020*/  LDL.LU R46, [R1+0xbe0] ;  /* 0x000be000012e7983 */ /* 0x000f280000300800 */
[----:B---3--:R0:W3:Y:S04]  /*38030*/  @!P2 LDG.E.U16 R168, desc[UR4][R22.64] ;  /* 0x0000000416a8a981 */ /* 0x0080e8000c1e1500 */
[----:B------:R-:W0:Y:S04]  /*38040*/  LDL R22, [R1+0xd1c] ;  /* 0x000d1c0001167983 */ /* 0x000e280000100800 */
[----:B------:R-:W0:Y:S01]  /*38050*/  LDL R23, [R1+0xd20] ;  /* 0x000d200001177983 */ /* 0x000e220000100800 */
[----:B------:R-:W-:-:S02]  /*38060*/  PRMT R167, RZ, 0x7610, R167 ;  /* 0x00007610ffa77816 */ /* 0x000fc400000000a7 */
[----:B0-----:R-:W-:-:S04]  /*38070*/  @!P2 LOP3.LUT R23, R23, R22, RZ, 0x3c, !PT ;  /* 0x000000161717a212 */ /* 0x001fc800078e3cff */
[----:B------:R-:W-:-:S04]  /*38080*/  @!P2 LOP3.LUT R22, R23, R22, RZ, 0x3c, !PT ;  /* 0x000000161716a212 */ /* 0x000fc800078e3cff */
[----:B------:R-:W-:-:S05]  /*38090*/  @!P2 LOP3.LUT R23, R23, R22, RZ, 0x3c, !PT ;  /* 0x000000161717a212 */ /* 0x000fca00078e3cff */
[----:B------:R0:W3:Y:S04]  /*380a0*/  @!P2 LDG.E.U16 R167, desc[UR4][R22.64] ;  /* 0x0000000416a7a981 */ /* 0x0000e8000c1e1500 */
[----:B------:R-:W0:Y:S04]  /*380b0*/  LDL R22, [R1+0xcdc] ;  /* 0x000cdc0001167983 */ /* 0x000e280000100800 */
[----:B------:R-:W0:Y:S01]  /*380c0*/  LDL R23, [R1+0xce0] ;  /* 0x000ce00001177983 */ /* 0x000e220000100800 */
[----:B------:R-:W-:Y:S02]  /*380d0*/  PRMT R166, RZ, 0x7610, R166 ;  /* 0x00007610ffa67816 */ /* 0x000fe400000000a6 */
[----:B------:R-:W-:-:S02]  /*380e0*/  PRMT R165, RZ, 0x7610, R165 ;  /* 0x00007610ffa57816 */ /* 0x000fc400000000a5 */
        /* <DEDUP_REMOVED lines=9> */
[----:B------:R-:W-:-:S02]  /*38180*/  PRMT R163, RZ, 0x7610, R163 ;  /* 0x00007610ffa37816 */ /* 0x000fc400000000a3 */
[----:B------:R-:W-:Y:S01]  /*38190*/  PRMT R162, RZ, 0x7610, R162 ;  /* 0x00007610ffa27816 */ /* 0x000fe200000000a2 */
[----:B------:R-:W3:Y:S04]  /*381a0*/  LDL R0, [R1+0x1f30] ;  /* 0x001f300001007983 */ /* 0x000ee80000100800 */
[----:B------:R-:W0:Y:S04]  /*381b0*/  LDL R22, [R1+0xc5c] ;  /* 0x000c5c0001167983 */ /* 0x000e280000100800 */
[----:B------:R-:W0:Y:S02]  /*381c0*/  LDL R23, [R1+0xc60] ;  /* 0x000c600001177983 */ /* 0x000e240000100800 */
[----:B0-----:R-:W-:-:S04]  /*381d0*/  @!P2 LOP3.LUT R23, R23, R22, RZ, 0x3c, !PT ;  /* 0x000000161717a212 */ /* 0x001fc800078e3cff */
[----:B------:R-:W-:-:S04]  /*381e0*/  @!P2 LOP3.LUT R22, R23, R22, RZ, 0x3c, !PT ;  /* 0x000000161716a212 */ /* 0x000fc800078e3cff */
[----:B------:R-:W-:-:S05]  /*381f0*/  @!P2 LOP3.LUT R23, R23, R22, RZ, 0x3c, !PT ;  /* 0x000000161717a212 */ /* 0x000fca00078e3cff */
[----:B------:R2:W3:Y:S04]  /*38200*/  @!P2 LDG.E.U16 R164, desc[UR4][R22.64] ;  /* 0x0000000416a4a981 */ /* 0x0004e8000c1e1500 */
[----:B------:R-:W4:Y:S01]  /*38210*/  LDL R23, [R1+0xc1c] ;  /* 0x000c1c0001177983 */ /* 0x000f220000100800 */
[----:B--2---:R-:W-:-:S05]  /*38220*/  @!P2 IMAD.MOV.U32 R22, RZ, RZ, R38 ;  /* 0x000000ffff16a224 */ /* 0x004fca00078e0026 */
[----:B----4-:R0:W2:Y:S04]  /*38230*/  @!P2 LDG.E.U16 R163, desc[UR4][R22.64] ;  /* 0x0000000416a3a981 */ /* 0x0100a8000c1e1500 */
[----:B------:R-:W4:Y:S01]  /*38240*/  LDL R23, [R1+0xbdc] ;  /* 0x000bdc0001177983 */ /* 0x000f220000100800 */
[----:B0-----:R-:W-:-:S05]  /*38250*/  @!P2 IMAD.MOV.U32 R22, RZ, RZ, R46 ;  /* 0x000000ffff16a224 */ /* 0x001fca00078e002e */
[----:B----4-:R0:W4:Y:S04]  /*38260*/  @!P2 LDG.E.U16 R162, desc[UR4][R22.64] ;  /* 0x0000000416a2a981 */ /* 0x010128000c1e1500 */
[----:B------:R-:W0:Y:S04]  /*38270*/  LDL R22, [R1+0xb9c] ;  /* 0x000b9c0001167983 */ /* 0x000e280000100800 */
[----:B------:R-:W0:Y:S01]  /*38280*/  LDL R23, [R1+0xba0] ;  /* 0x000ba00001177983 */ /* 0x000e220000100800 */
[----:B------:R-:W-:Y:S02]  /*38290*/  PRMT R161, RZ, 0x7610, R161 ;  /* 0x00007610ffa17816 */ /* 0x000fe400000000a1 */
[----:B0-----:R-:W-:-:S04]  /*382a0*/  @!P2 LOP3.LUT R23, R23, R22, RZ, 0x3c, !PT ;  /* 0x000000161717a212 */ /* 0x001fc800078e3cff */
[----:B------:R-:W-:-:S04]  /*382b0*/  @!P2 LOP3.LUT R22, R23, R22, RZ, 0x3c, !PT ;  /* 0x000000161716a212 */ /* 0x000fc800078e3cff */
[----:B------:R-:W-:-:S05]  /*382c0*/  @!P2 LOP3.LUT R23, R23, R22, RZ, 0x3c, !PT ;  /* 0x000000161717a212 */ /* 0x000fca00078e3cff */
[----:B------:R0:W4:Y:S04]  /*382d0*/  @!P2 LDG.E.U16 R161, desc[UR4][R22.64] ;  /* 0x0000000416a1a981 */ /* 0x000128000c1e1500 */
[----:B------:R-:W0:Y:S04]  /*382e0*/  LDL R22, [R1+0xf44] ;  /* 0x000f440001167983 */ /* 0x000e280000100800 */
[----:B------:R-:W0:Y:S01]  /*382f0*/  LDL R23, [R1+0x1350] ;  /* 0x0013500001177983 */ /* 0x000e220000100800 */
[----:B------:R-:W-:Y:S02]  /*38300*/  PRMT R160, RZ, 0x7610, R160 ;  /* 0x00007610ffa07816 */ /* 0x000fe400000000a0 */
[----:B------:R-:W-:-:S02]  /*38310*/  PRMT R159, RZ, 0x7610, R159 ;  /* 0x00007610ff9f7816 */ /* 0x000fc4000000009f */
[----:B0-----:R-:W-:-:S04]  /*38320*/  @!P2 LOP3.LUT R23, R23, R22, RZ, 0x3c, !PT ;  /* 0x000000161717a212 */ /* 0x001fc800078e3cff */
[----:B------:R-:W-:-:S04]  /*38330*/  @!P2 LOP3.LUT R22, R23, R22, RZ, 0x3c, !PT ;  /* 0x000000161716a212 */ /* 0x000fc800078e3cff */
[----:B------:R-:W-:-:S05]  /*38340*/  @!P2 LOP3.LUT R23, R23, R22, RZ, 0x3c, !PT ;  /* 0x000000161717a212 */ /* 0x000fca00078e3cff */
[----:B------:R3:W4:Y:S02]  /*38350*/  @!P2 LDG.E.U16 R160, desc[UR4][R22.64] ;  /* 0x0000000416a0a981 */ /* 0x000724000c1e1500 */
[----:B---3--:R-:W-:Y:S02]  /*38360*/  @!P2 IMAD.MOV.U32 R22, RZ, RZ, R0 ;  /* 0x000000ffff16a224 */ /* 0x008fe400078e0000 */
[----:B------:R-:W-:Y:S01]  /*38370*/  @!P2 IMAD.MOV.U32 R23, RZ, RZ, R48 ;  /* 0x000000ffff17a224 */ /* 0x000fe200078e0030 */
[----:B------:R-:W3:Y:S04]  /*38380*/  LDL R0, [R1+0xb68] ;  /* 0x000b680001007983 */ /* 0x000ee80000100800 */
[----:B------:R-:W2:Y:S04]  /*38390*/  LDL.LU R48, [R1+0xb64] ;  /* 0x000b640001307983 */ /* 0x000ea80000300800 */
[----:B------:R0:W4:Y:S04]  /*383a0*/  @!P2 LDG.E.U16 R159, desc[UR4][R22.64] ;  /* 0x00000004169fa981 */ /* 0x000128000c1e1500 */
[----:B------:R-:W0:Y:S04]  /*383b0*/  LDL R22, [R1+0x1eec] ;  /* 0x001eec0001167983 */ /* 0x000e280000100800 */
[----:B------:R-:W0:Y:S01]  /*383c0*/  LDL R23, [R1+0x1ef0] ;  /* 0x001ef00001177983 */ /* 0x000e220000100800 */
[----:B------:R-:W-:-:S02]  /*383d0*/  PRMT R158, RZ, 0x7610, R158 ;  /* 0x00007610ff9e7816 */ /* 0x000fc4000000009e */
[----:B0-----:R-:W-:-:S04]  /*383e0*/  @!P2 LOP3.LUT R23, R23, R22, RZ, 0x3c, !PT ;  /* 0x000000161717a212 */ /* 0x001fc800078e3cff */
[----:B------:R-:W-:-:S04]  /*383f0*/  @!P2 LOP3.LUT R22, R23, R22, RZ, 0x3c, !PT ;  /* 0x000000161716a212 */ /* 0x000fc800078e3cff */
[----:B------:R-:W-:-:S05]  /*38400*/  @!P2 LOP3.LUT R23, R23, R22, RZ, 0x3c, !PT ;  /* 0x000000161717a212 */ /* 0x000fca00078e3cff */
[----:B------:R0:W4:Y:S04]  /*38410*/  @!P2 LDG.E.U16 R158, desc[UR4][R22.64] ;  /* 0x00000004169ea981 */ /* 0x000128000c1e1500 */
        /* <DEDUP_REMOVED lines=30> */
[----:B--2---:R-:W-:-:S05]  /*38600*/  @!P2 IMAD.MOV.U32 R23, RZ, RZ, R48 ;  /* 0x000000ffff17a224 */ /* 0x004fca00078e0030 */
[----:B------:R-:W2:Y:S04]  /*38610*/  @!P2 LDG.E.U16 R153, desc[UR4][R22.64] ;  /* 0x000000041699a981 */ /* 0x000ea8000c1e1500 */
[----:B------:R0:W-:Y:S04]  /*38620*/  STS.U16 [R21+0x20000], R69 ;  /* 0x0200004515007388 */ /* 0x0001e80000000400 */
        /* <DEDUP_REMOVED lines=9> */
[----:B--2---:R-:W-:Y:S04]  /*386c0*/  STL [R1+0x24b4], R153 ;  /* 0x0024b49901007387 */ /* 0x004fe80000100800 */
[----:B0-----:R-:W2:Y:S04]  /*386d0*/  LDL.LU R69, [R1+0x2998] ;  /* 0x0029980001457983 */ /* 0x001ea80000300800 */
[----:B-1----:R-:W2:Y:S04]  /*386e0*/  LDL.LU R70, [R1+0x2994] ;  /* 0x0029940001467983 */ /* 0x002ea80000300800 */
[----:B---3--:R-:W3:Y:S04]  /*386f0*/  LDL.LU R71, [R1+0x2990] ;  /* 0x0029900001477983 */ /* 0x008ee80000300800 */
[----:B------:R-:W2:Y:S04]  /*38700*/  LDL.LU R72, [R1+0x298c] ;  /* 0x00298c0001487983 */ /* 0x000ea80000300800 */
[----:B------:R-:W3:Y:S04]  /*38710*/  LDL.LU R73, [R1+0x2988] ;  /* 0x0029880001497983 */ /* 0x000ee80000300800 */
[----:B------:R-:W2:Y:S04]  /*38720*/  LDL.LU R74, [R1+0x2984] ;  /* 0x00298400014a7983 */ /* 0x000ea80000300800 */
[----:B------:R-:W3:Y:S04]  /*38730*/  LDL.LU R75, [R1+0x2980] ;  /* 0x00298000014b7983 */ /* 0x000ee80000300800 */
[----:B------:R-:W2:Y:S04]  /*38740*/  LDL.LU R76, [R1+0x297c] ;  /* 0x00297c00014c7983 */ /* 0x000ea80000300800 */
[----:B------:R-:W3:Y:S04]  /*38750*/  LDL.LU R77, [R1+0x2978] ;  /* 0x00297800014d7983 */ /* 0x000ee80000300800 */
[----:B------:R-:W4:Y:S04]  /*38760*/  LDL.LU R20, [R1+0x2974] ;  /* 0x0029740001147983 */ /* 0x000f280000300800 */
[----:B------:R0:W-:Y:S04]  /*38770*/  STS.U16 [R21+0x22800], R78 ;  /* 0x0228004e15007388 */ /* 0x0001e80000000400 */
[----:B------:R1:W-:Y:S04]  /*38780*/  STS.U16 [R21+0x22c00], R79 ;  /* 0x022c004f15007388 */ /* 0x0003e80000000400 */
[----:B------:R1:W-:Y:S04]  /*38790*/  STS.U16 [R21+0x23000], R80 ;  /* 0x0230005015007388 */ /* 0x0003e80000000400 */
[----:B0-----:R-:W2:Y:S04]  /*387a0*/  LDL.LU R78, [R1+0x2970] ;  /* 0x00297000014e7983 */ /* 0x001ea80000300800 */
[----:B-1----:R-:W3:Y:S04]  /*387b0*/  LDL.LU R79, [R1+0x296c] ;  /* 0x00296c00014f7983 */ /* 0x002ee80000300800 */
[----:B------:R-:W2:Y:S04]  /*387c0*/  LDL.LU R80, [R1+0x2968] ;  /* 0x0029680001507983 */ /* 0x000ea80000300800 */
[----:B------:R-:W-:Y:S04]  /*387d0*/  STS.U16 [R21+0x23400], R248 ;  /* 0x023400f815007388 */ /* 0x000fe80000000400 */
[----:B------:R-:W-:Y:S04]  /*387e0*/  STS.U16 [R21+0x23800], R240 ;  /* 0x023800f015007388 */ /* 0x000fe80000000400 */
[----:B------:R-:W-:Y:S04]  /*387f0*/  STS.U16 [R21+0x23c00], R232 ;  /* 0x023c00e815007388 */ /* 0x000fe80000000400 */
[----:B------:R-:W-:Y:S04]  /*38800*/  STL [R1+0x1f90], R21 ;  /* 0x001f901501007387 */ /* 0x000fe80000100800 */
[----:B----4-:R0:W-:Y:S04]  /*38810*/  STS.U16 [R20+0x20080], R81 ;  /* 0x0200805114007388 */ /* 0x0101e80000000400 */
[----:B------:R1:W-:Y:S04]  /*38820*/  STS.U16 [R20+0x20480], R82 ;  /* 0x0204805214007388 */ /* 0x0003e80000000400 */
[----:B------:R4:W-:Y:S04]  /*38830*/  STS.U16 [R20+0x20880], R83 ;  /* 0x0208805314007388 */ /* 0x0009e80000000400 */
[----:B0-----:R-:W3:Y:S04]  /*38840*/  LDL.LU R81, [R1+0x2964] ;  /* 0x0029640001517983 */ /* 0x001ee80000300800 */
[----:B-1----:R-:W2:Y:S04]  /*38850*/  LDL.LU R82, [R1+0x2960] ;  /* 0x0029600001527983 */ /* 0x002ea80000300800 */
[----:B----4-:R-:W4:Y:S04]  /*38860*/  LDL.LU R83, [R1+0x295c] ;  /* 0x00295c0001537983 */ /* 0x010f280000300800 */
[----:B------:R0:W-:Y:S04]  /*38870*/  STS.U16 [R20+0x20c80], R84 ;  /* 0x020c805414007388 */ /* 0x0001e80000000400 */
[----:B------:R1:W-:Y:S04]  /*38880*/  STS.U16 [R20+0x21080], R85 ;  /* 0x0210805514007388 */ /* 0x0003e80000000400 */
[----:B------:R1:W-:Y:S04]  /*38890*/  STS.U16 [R20+0x21480], R86 ;  /* 0x0214805614007388 */ /* 0x0003e80000000400 */
[----:B0-----:R-:W3:Y:S04]  /*388a0*/  LDL.LU R84, [R1+0x2958] ;  /* 0x0029580001547983 */ /* 0x001ee80000300800 */
[----:B-1----:R-:W2:Y:S04]  /*388b0*/  LDL.LU R85, [R1+0x2954] ;  /* 0x0029540001557983 */ /* 0x002ea80000300800 */
[----:B------:R-:W4:Y:S04]  /*388c0*/  LDL.LU R86, [R1+0x2950] ;  /* 0x0029500001567983 */ /* 0x000f280000300800 */
[----:B------:R0:W-:Y:S04]  /*388d0*/  STS.U16 [R20+0x21880], R87 ;  /* 0x0218805714007388 */ /* 0x0001e80000000400 */
[----:B------:R1:W-:Y:S04]  /*388e0*/  STS.U16 [R20+0x21c80], R88 ;  /* 0x021c805814007388 */ /* 0x0003e80000000400 */
[----:B------:R1:W-:Y:S04]  /*388f0*/  STS.U16 [R20+0x22080], R89 ;  /* 0x0220805914007388 */ /* 0x0003e80000000400 */
[----:B0-----:R-:W3:Y:S04]  /*38900*/  LDL.LU R87, [R1+0x294c] ;  /* 0x00294c0001577983 */ /* 0x001ee80000300800 */
[----:B-1----:R-:W3:Y:S04]  /*38910*/  LDL.LU R88, [R1+0x2948] ;  /* 0x0029480001587983 */ /* 0x002ee80000300800 */
[----:B------:R-:W3:Y:S04]  /*38920*/  LDL.LU R89, [R1+0x2944] ;  /* 0x0029440001597983 */ /* 0x000ee80000300800 */
[----:B------:R0:W-:Y:S04]  /*38930*/  STS.U16 [R20+0x22480], R19 ;  /* 0x0224801314007388 */ /* 0x0001e80000000400 */
[----:B0-----:R-:W2:Y:S04]  /*38940*/  LDL.LU R19, [R1+0x2940] ;  /* 0x0029400001137983 */ /* 0x001ea80000300800 */
[----:B------:R0:W-:Y:S04]  /*38950*/  STS.U16 [R20+0x22880], R90 ;  /* 0x0228805a14007388 */ /* 0x0001e80000000400 */
[----:B------:R1:W-:Y:S04]  /*38960*/  STS.U16 [R20+0x22c80], R91 ;  /* 0x022c805b14007388 */ /* 0x0003e80000000400 */
[----:B------:R1:W-:Y:S04]  /*38970*/  STS.U16 [R20+0x23080], R92 ;  /* 0x0230805c14007388 */ /* 0x0003e80000000400 */
[----:B0-----:R-:W3:Y:S04]  /*38980*/  LDL.LU R90, [R1+0x293c] ;  /* 0x00293c00015a7983 */ /* 0x001ee80000300800 */
[----:B-1----:R-:W3:Y:S04]  /*38990*/  LDL.LU R91, [R1+0x2938] ;  /* 0x00293800015b7983 */ /* 0x002ee80000300800 */
[----:B------:R-:W3:Y:S04]  /*389a0*/  LDL.LU R92, [R1+0x2934] ;  /* 0x00293400015c7983 */ /* 0x000ee80000300800 */
[----:B------:R-:W-:Y:S04]  /*389b0*/  STS.U16 [R20+0x23480], R247 ;  /* 0x023480f714007388 */ /* 0x000fe80000000400 */
[----:B------:R-:W-:Y:S04]  /*389c0*/  STS.U16 [R20+0x23880], R239 ;  /* 0x023880ef14007388 */ /* 0x000fe80000000400 */
[----:B------:R-:W-:Y:S04]  /*389d0*/  STS.U16 [R20+0x23c80], R231 ;  /* 0x023c80e714007388 */ /* 0x000fe80000000400 */
[----:B------:R-:W-:Y:S04]  /*389e0*/  STL [R1+0x1f94], R20 ;  /* 0x001f941401007387 */ /* 0x000fe80000100800 */
[----:B--2---:R0:W-:Y:S04]  /*389f0*/  STS.U16 [R19+0x20100], R93 ;  /* 0x0201005d13007388 */ /* 0x0041e80000000400 */
[----:B------:R1:W-:Y:S04]  /*38a00*/  STS.U16 [R19+0x20500], R94 ;  /* 0x0205005e13007388 */ /* 0x0003e80000000400 */
[----:B------:R2:W-:Y:S04]  /*38a10*/  STS.U16 [R19+0x20900], R95 ;  /* 0x0209005f13007388 */ /* 0x0005e80000000400 */
[----:B0-----:R-:W3:Y:S04]  /*38a20*/  LDL.LU R93, [R1+0x2930] ;  /* 0x00293000015d7983 */ /* 0x001ee80000300800 */
[----:B-1----:R-:W3:Y:S04]  /*38a30*/  LDL.LU R94, [R1+0x292c] ;  /* 0x00292c00015e7983 */ /* 0x002ee80000300800 */
[----:B--2---:R-:W2:Y:S04]  /*38a40*/  LDL.LU R95, [R1+0x2928] ;  /* 0x00292800015f7983 */ /* 0x004ea80000300800 */
[----:B------:R0:W-:Y:S04]  /*38a50*/  STS.U16 [R19+0x20d00], R96 ;  /* 0x020d006013007388 */ /* 0x0001e80000000400 */
[----:B------:R1:W-:Y:S04]  /*38a60*/  STS.U16 [R19+0x21100], R97 ;  /* 0x0211006113007388 */ /* 0x0003e80000000400 */
[----:B------:R4:W-:Y:S04]  /*38a70*/  STS.U16 [R19+0x21500], R98 ;  /* 0x0215006213007388 */ /* 0x0009e80000000400 */
[----:B0-----:R-:W2:Y:S04]  /*38a80*/  LDL.LU R96, [R1+0x2924] ;  /* 0x0029240001607983 */ /* 0x001ea80000300800 */
[----:B-1----:R-:W2:Y:S04]  /*38a90*/  LDL.LU R97, [R1+0x2920] ;  /* 0x0029200001617983 */ /* 0x002ea80000300800 */
[----:B----4-:R-:W4:Y:S04]  /*38aa0*/  LDL.LU R98, [R1+0x291c] ;  /* 0x00291c0001627983 */ /* 0x010f280000300800 */
[----:B------:R0:W-:Y:S04]  /*38ab0*/  STS.U16 [R19+0x21900], R99 ;  /* 0x0219006313007388 */ /* 0x0001e80000000400 */
[----:B------:R1:W-:Y:S04]  /*38ac0*/  STS.U16 [R19+0x21d00], R100 ;  /* 0x021d006413007388 */ /* 0x0003e80000000400 */
[----:B------:R1:W-:Y:S04]  /*38ad0*/  STS.U16 [R19+0x22100], R101 ;  /* 0x0221006513007388 */ /* 0x0003e80000000400 */
[----:B0-----:R-:W2:Y:S04]  /*38ae0*/  LDL.LU R99, [R1+0x2918] ;  /* 0x0029180001637983 */ /* 0x001ea80000300800 */
[----:B-1----:R-:W4:Y:S04]  /*38af0*/  LDL.LU R100, [R1+0x2914] ;  /* 0x0029140001647983 */ /* 0x002f280000300800 */
[----:B------:R-:W2:Y:S04]  /*38b00*/  LDL.LU R101, [R1+0x2910] ;  /* 0x0029100001657983 */ /* 0x000ea80000300800 */
[----:B------:R0:W-:Y:S04]  /*38b10*/  STS.U16 [R19+0x22500], R18 ;  /* 0x0225001213007388 */ /* 0x0001e80000000400 */
[----:B0-----:R-:W3:Y:S04]  /*38b20*/  LDL.LU R18, [R1+0x290c] ;  /* 0x00290c0001127983 */ /* 0x001ee80000300800 */
[----:B------:R0:W-:Y:S04]  /*38b30*/  STS.U16 [R19+0x22900], R102 ;  /* 0x0229006613007388 */ /* 0x0001e80000000400 */
[----:B------:R1:W-:Y:S04]  /*38b40*/  STS.U16 [R19+0x22d00], R103 ;  /* 0x022d006713007388 */ /* 0x0003e80000000400 */
[----:B------:R1:W-:Y:S04]  /*38b50*/  STS.U16 [R19+0x23100], R104 ;  /* 0x0231006813007388 */ /* 0x0003e80000000400 */
[----:B0-----:R-:W4:Y:S04]  /*38b60*/  LDL.LU R102, [R1+0x2908] ;  /* 0x0029080001667983 */ /* 0x001f280000300800 */
[----:B-1----:R-:W2:Y:S04]  /*38b70*/  LDL.LU R103, [R1+0x2904] ;  /* 0x0029040001677983 */ /* 0x002ea80000300800 */
[----:B------:R-:W4:Y:S04]  /*38b80*/  LDL.LU R104, [R1+0x2900] ;  /* 0x0029000001687983 */ /* 0x000f280000300800 */
[----:B------:R-:W-:Y:S04]  /*38b90*/  STS.U16 [R19+0x23500], R246 ;  /* 0x023500f613007388 */ /* 0x000fe80000000400 */
[----:B------:R-:W-:Y:S04]  /*38ba0*/  STS.U16 [R19+0x23900], R238 ;  /* 0x023900ee13007388 */ /* 0x000fe80000000400 */
[----:B------:R-:W-:Y:S04]  /*38bb0*/  STS.U16 [R19+0x23d00], R230 ;  /* 0x023d00e613007388 */ /* 0x000fe80000000400 */
[----:B------:R-:W-:Y:S04]  /*38bc0*/  STL [R1+0x1f98], R19 ;  /* 0x001f981301007387 */ /* 0x000fe80000100800 */
[----:B---3--:R0:W-:Y:S04]  /*38bd0*/  STS.U16 [R18+0x20180], R105 ;  /* 0x0201806912007388 */ /* 0x0081e80000000400 */
[----:B------:R1:W-:Y:S04]  /*38be0*/  STS.U16 [R18+0x20580], R106 ;  /* 0x0205806a12007388 */ /* 0x0003e80000000400 */
[----:B------:R3:W-:Y:S04]  /*38bf0*/  STS.U16 [R18+0x20980], R107 ;  /* 0x0209806b12007388 */ /* 0x0007e80000000400 */
[----:B0-----:R-:W2:Y:S04]  /*38c00*/  LDL.LU R105, [R1+0x28fc] ;  /* 0x0028fc0001697983 */ /* 0x001ea80000300800 */
[----:B-1----:R-:W4:Y:S04]  /*38c10*/  LDL.LU R106, [R1+0x28f8] ;  /* 0x0028f800016a7983 */ /* 0x002f280000300800 */
[----:B---3--:R-:W3:Y:S04]  /*38c20*/  LDL.LU R107, [R1+0x28f4] ;  /* 0x0028f400016b7983 */ /* 0x008ee80000300800 */
[----:B------:R0:W-:Y:S04]  /*38c30*/  STS.U16 [R18+0x20d80], R108 ;  /* 0x020d806c12007388 */ /* 0x0001e80000000400 */
[----:B------:R1:W-:Y:S04]  /*38c40*/  STS.U16 [R18+0x21180], R109 ;  /* 0x0211806d12007388 */ /* 0x0003e80000000400 */
[----:B------:R1:W-:Y:S04]  /*38c50*/  STS.U16 [R18+0x21580], R110 ;  /* 0x0215806e12007388 */ /* 0x0003e80000000400 */
[----:B0-----:R-:W2:Y:S04]  /*38c60*/  LDL.LU R108, [R1+0x28f0] ;  /* 0x0028f000016c7983 */ /* 0x001ea80000300800 */
[----:B-1----:R-:W4:Y:S04]  /*38c70*/  LDL.LU R109, [R1+0x28ec] ;  /* 0x0028ec00016d7983 */ /* 0x002f280000300800 */
[----:B------:R-:W3:Y:S04]  /*38c80*/  LDL.LU R110, [R1+0x28e8] ;  /* 0x0028e800016e7983 */ /* 0x000ee80000300800 */
[----:B------:R0:W-:Y:S04]  /*38c90*/  STS.U16 [R18+0x21980], R111 ;  /* 0x0219806f12007388 */ /* 0x0001e80000000400 */
[----:B------:R1:W-:Y:S04]  /*38ca0*/  STS.U16 [R18+0x21d80], R112 ;  /* 0x021d807012007388 */ /* 0x0003e80000000400 */
[----:B------:R1:W-:Y:S04]  /*38cb0*/  STS.U16 [R18+0x22180], R113 ;  /* 0x0221807112007388 */ /* 0x0003e80000000400 */
[----:B0-----:R-:W2:Y:S04]  /*38cc0*/  LDL.LU R111, [R1+0x28e4] ;  /* 0x0028e400016f7983 */ /* 0x001ea80000300800 */
[----:B-1----:R-:W4:Y:S04]  /*38cd0*/  LDL.LU R112, [R1+0x28e0] ;  /* 0x0028e00001707983 */ /* 0x002f280000300800 */
[----:B------:R-:W3:Y:S04]  /*38ce0*/  LDL.LU R113, [R1+0x28dc] ;  /* 0x0028dc0001717983 */ /* 0x000ee80000300800 */
[----:B------:R0:W-:Y:S04]  /*38cf0*/  STS.U16 [R18+0x22580], R17 ;  /* 0x0225801112007388 */ /* 0x0001e80000000400 */
[----:B0-----:R-:W2:Y:S04]  /*38d00*/  LDL.LU R17, [R1+0x28d8] ;  /* 0x0028d80001117983 */ /* 0x001ea80000300800 */
[----:B------:R0:W-:Y:S04]  /*38d10*/  STS.U16 [R18+0x22980], R114 ;  /* 0x0229807212007388 */ /* 0x0001e80000000400 */
[----:B------:R1:W-:Y:S04]  /*38d20*/  STS.U16 [R18+0x22d80], R115 ;  /* 0x022d807312007388 */ /* 0x0003e80000000400 */
[----:B------:R1:W-:Y:S04]  /*38d30*/  STS.U16 [R18+0x23180], R116 ;  /* 0x0231807412007388 */ /* 0x0003e80000000400 */
[----:B0-----:R-:W4:Y:S04]  /*38d40*/  LDL.LU R114, [R1+0x28d4] ;  /* 0x0028d40001727983 */ /* 0x001f280000300800 */
[----:B-1----:R-:W3:Y:S04]  /*38d50*/  LDL.LU R115, [R1+0x28d0] ;  /* 0x0028d00001737983 */ /* 0x002ee80000300800 */
[----:B------:R-:W4:Y:S04]  /*38d60*/  LDL.LU R116, [R1+0x28cc] ;  /* 0x0028cc0001747983 */ /* 0x000f280000300800 */
        /* <DEDUP_REMOVED lines=8> */
[----:B-1----:R-:W4:Y:S04]  /*38df0*/  LDL.LU R118, [R1+0x28c4] ;  /* 0x0028c40001767983 */ /* 0x002f280000300800 */
[----:B--2---:R-:W2:Y:S04]  /*38e00*/  LDL.LU R119, [R1+0x28c0] ;  /* 0x0028c00001777983 */ /* 0x004ea80000300800 */
[----:B------:R0:W-:Y:S04]  /*38e10*/  STS.U16 [R17+0x20e00], R120 ;  /* 0x020e007811007388 */ /* 0x0001e80000000400 */
[----:B------:R1:W-:Y:S04]  /*38e20*/  STS.U16 [R17+0x21200], R121 ;  /* 0x0212007911007388 */ /* 0x0003e80000000400 */
[----:B------:R1:W-:Y:S04]  /*38e30*/  STS.U16 [R17+0x21600], R122 ;  /* 0x0216007a11007388 */ /* 0x0003e80000000400 */
[----:B0-----:R-:W3:Y:S04]  /*38e40*/  LDL.LU R120, [R1+0x28bc] ;  /* 0x0028bc0001787983 */ /* 0x001ee80000300800 */
[----:B-1----:R-:W4:Y:S04]  /*38e50*/  LDL.LU R121, [R1+0x28b8] ;  /* 0x0028b80001797983 */ /* 0x002f280000300800 */
[----:B------:R-:W2:Y:S04]  /*38e60*/  LDL.LU R122, [R1+0x28b4] ;  /* 0x0028b400017a7983 */ /* 0x000ea80000300800 */
        /* <DEDUP_REMOVED lines=11> */
[----:B------:R-:W3:Y:S04]  /*38f20*/  LDL.LU R127, [R1+0x289c] ;  /* 0x00289c00017f7983 */ /* 0x000ee80000300800 */
[----:B------:R-:W-:Y:S04]  /*38f30*/  STS.U16 [R17+0x23200], R252 ;  /* 0x023200fc11007388 */ /* 0x000fe80000000400 */
[----:B------:R-:W-:Y:S04]  /*38f40*/  STS.U16 [R17+0x23600], R244 ;  /* 0x023600f411007388 */ /* 0x000fe80000000400 */
[----:B------:R-:W-:Y:S04]  /*38f50*/  STS.U16 [R17+0x23a00], R236 ;  /* 0x023a00ec11007388 */ /* 0x000fe80000000400 */
[----:B------:R-:W-:Y:S04]  /*38f60*/  STS.U16 [R17+0x23e00], R228 ;  /* 0x023e00e411007388 */ /* 0x000fe80000000400 */
[----:B------:R-:W-:Y:S04]  /*38f70*/  STL [R1+0x1fa0], R17 ;  /* 0x001fa01101007387 */ /* 0x000fe80000100800 */
[----:B--2---:R0:W-:Y:S04]  /*38f80*/  STS.U16 [R16+0x20280], R128 ;  /* 0x0202808010007388 */ /* 0x0041e80000000400 */
[----:B------:R1:W-:Y:S04]  /*38f90*/  STS.U16 [R16+0x20680], R129 ;  /* 0x0206808110007388 */ /* 0x0003e80000000400 */
[----:B------:R2:W-:Y:S04]  /*38fa0*/  STS.U16 [R16+0x20a80], R130 ;  /* 0x020a808210007388 */ /* 0x0005e80000000400 */
[----:B0-----:R-:W4:Y:S04]  /*38fb0*/  LDL.LU R128, [R1+0x2898] ;  /* 0x0028980001807983 */ /* 0x001f280000300800 */
[----:B-1----:R-:W3:Y:S04]  /*38fc0*/  LDL.LU R129, [R1+0x2894] ;  /* 0x0028940001817983 */ /* 0x002ee80000300800 */
[----:B--2---:R-:W2:Y:S04]  /*38fd0*/  LDL.LU R130, [R1+0x2890] ;  /* 0x0028900001827983 */ /* 0x004ea80000300800 */
[----:B------:R0:W-:Y:S04]  /*38fe0*/  STS.U16 [R16+0x20e80], R131 ;  /* 0x020e808310007388 */ /* 0x0001e80000000400 */
[----:B------:R1:W-:Y:S04]  /*38ff0*/  STS.U16 [R16+0x21280], R132 ;  /* 0x0212808410007388 */ /* 0x0003e80000000400 */
[----:B------:R1:W-:Y:S04]  /*39000*/  STS.U16 [R16+0x21680], R133 ;  /* 0x0216808510007388 */ /* 0x0003e80000000400 */
[----:B0-----:R-:W4:Y:S04]  /*39010*/  LDL.LU R131, [R1+0x288c] ;  /* 0x00288c0001837983 */ /* 0x001f280000300800 */
[----:B-1----:R-:W3:Y:S04]  /*39020*/  LDL.LU R132, [R1+0x2888] ;  /* 0x0028880001847983 */ /* 0x002ee80000300800 */
[----:B------:R-:W2:Y:S04]  /*39030*/  LDL.LU R133, [R1+0x2884] ;  /* 0x0028840001857983 */ /* 0x000ea80000300800 */
        /* <DEDUP_REMOVED lines=10> */
[----:B-1----:R-:W4:Y:S04]  /*390e0*/  LDL.LU R137, [R1+0x2870] ;  /* 0x0028700001897983 */ /* 0x002f280000300800 */
[----:B------:R-:W4:Y:S04]  /*390f0*/  LDL.LU R138, [R1+0x286c] ;  /* 0x00286c00018a7983 */ /* 0x000f280000300800 */
        /* <DEDUP_REMOVED lines=9> */
[----:B-1----:R-:W4:Y:S04]  /*39190*/  LDL.LU R140, [R1+0x2864] ;  /* 0x00286400018c7983 */ /* 0x002f280000300800 */
[----:B--2---:R-:W2:Y:S04]  /*391a0*/  LDL.LU R141, [R1+0x2860] ;  /* 0x00286000018d7983 */ /* 0x004ea80000300800 */
[----:B------:R0:W-:Y:S04]  /*391b0*/  STS.U16 [R15+0x20f00], R142 ;  /* 0x020f008e0f007388 */ /* 0x0001e80000000400 */
[----:B------:R1:W-:Y:S04]  /*391c0*/  STS.U16 [R15+0x21300], R143 ;  /* 0x0213008f0f007388 */ /* 0x0003e80000000400 */
[----:B------:R3:W-:Y:S04]  /*391d0*/  STS.U16 [R15+0x21700], R144 ;  /* 0x021700900f007388 */ /* 0x0007e80000000400 */
[----:B0-----:R-:W2:Y:S04]  /*391e0*/  LDL.LU R142, [R1+0x285c] ;  /* 0x00285c00018e7983 */ /* 0x001ea80000300800 */
[----:B-1----:R-:W2:Y:S04]  /*391f0*/  LDL.LU R143, [R1+0x2858] ;  /* 0x00285800018f7983 */ /* 0x002ea80000300800 */
[----:B---3--:R-:W3:Y:S04]  /*39200*/  LDL.LU R144, [R1+0x2854] ;  /* 0x0028540001907983 */ /* 0x008ee80000300800 */
[----:B------:R0:W-:Y:S04]  /*39210*/  STS.U16 [R15+0x21b00], R145 ;  /* 0x021b00910f007388 */ /* 0x0001e80000000400 */
[----:B------:R1:W-:Y:S04]  /*39220*/  STS.U16 [R15+0x21f00], R146 ;  /* 0x021f00920f007388 */ /* 0x0003e80000000400 */
[----:B------:R1:W-:Y:S04]  /*39230*/  STS.U16 [R15+0x22300], R14 ;  /* 0x0223000e0f007388 */ /* 0x0003e80000000400 */
[----:B0-----:R-:W2:Y:S04]  /*39240*/  LDL.LU R145, [R1+0x2850] ;  /* 0x0028500001917983 */ /* 0x001ea80000300800 */
[----:B-1----:R-:W3:Y:S04]  /*39250*/  LDL.LU R146, [R1+0x284c] ;  /* 0x00284c0001927983 */ /* 0x002ee80000300800 */
        /* <DEDUP_REMOVED lines=32> */
[----:B0-----:R-:W3:Y:S04]  /*39460*/  LDL.LU R10, [R1+0x2814] ;  /* 0x00281400010a7983 */ /* 0x001ee80000300800 */
[----:B------:R-:W3:Y:S04]  /*39470*/  LDL R22, [R1+0x134c] ;  /* 0x00134c0001167983 */ /* 0x000ee80000100800 */
[----:B-1----:R-:W3:Y:S04]  /*39480*/  LDL.LU R24, [R1+0x1f54] ;  /* 0x001f540001187983 */ /* 0x002ee80000300800 */
[----:B------:R0:W-:Y:S04]  /*39490*/  STS.U16 [R14+0x22f80], R3 ;  /* 0x022f80030e007388 */ /* 0x0001e80000000400 */
[----:B------:R-:W-:Y:S04]  /*394a0*/  STS.U16 [R14+0x23380], R249 ;  /* 0x023380f90e007388 */ /* 0x000fe80000000400 */
[----:B------:R-:W-:Y:S04]  /*394b0*/  STS.U16 [R14+0x23780], R241 ;  /* 0x023780f10e007388 */ /* 0x000fe80000000400 */
[----:B------:R-:W-:Y:S04]  /*394c0*/  STS.U16 [R14+0x23b80], R233 ;  /* 0x023b80e90e007388 */ /* 0x000fe80000000400 */
[----:B------:R-:W-:Y:S04]  /*394d0*/  STS.U16 [R14+0x23f80], R225 ;  /* 0x023f80e10e007388 */ /* 0x000fe80000000400 */
        /* <DEDUP_REMOVED lines=8> */
[----:B0-----:R-:W3:Y:S01]  /*39560*/  LDL.LU R3, [R1+0xb6c] ;  /* 0x000b6c0001037983 */ /* 0x001ee20000300800 */
[----:B----4-:R-:W-:-:S03]  /*39570*/  PRMT R9, RZ, 0x7610, R9 ;  /* 0x00007610ff097816 */ /* 0x010fc60000000009 */
[----:B--2---:R-:W-:Y:S04]  /*39580*/  STS.U16 [R11], R224 ;  /* 0x000000e00b007388 */ /* 0x004fe80000000400 */
[----:B------:R-:W-:Y:S04]  /*39590*/  STS.U16 [R11+0x400], R223 ;  /* 0x000400df0b007388 */ /* 0x000fe80000000400 */
[----:B------:R-:W-:Y:S04]  /*395a0*/  STS.U16 [R11+0x800], R222 ;  /* 0x000800de0b007388 */ /* 0x000fe80000000400 */
[----:B------:R-:W-:Y:S01]  /*395b0*/  STS.U16 [R11+0xc00], R221 ;  /* 0x000c00dd0b007388 */ /* 0x000fe20000000400 */
[----:B---3--:R-:W-:-:S03]  /*395c0*/  @!P2 IMAD.MOV.U32 R23, RZ, RZ, R22 ;  /* 0x000000ffff17a224 */ /* 0x008fc600078e0016 */
[----:B------:R-:W-:Y:S01]  /*395d0*/  STS.U16 [R11+0x1000], R220 ;  /* 0x001000dc0b007388 */ /* 0x000fe20000000400 */
[----:B------:R-:W-:-:S03]  /*395e0*/  @!P2 IMAD.MOV.U32 R22, RZ, RZ, R24 ;  /* 0x000000ffff16a224 */ /* 0x000fc600078e0018 */
[----:B------:R-:W-:Y:S04]  /*395f0*/  STS.U16 [R11+0x1400], R219 ;  /* 0x001400db0b007388 */ /* 0x000fe80000000400 */
        /* <DEDUP_REMOVED lines=65> */
[----:B------:R-:W2:Y:S04]  /*39a10*/  @!P2 LDG.E.U16 R9, desc[UR4][R22.64] ;  /* 0x000000041609a981 */ /* 0x000ea8000c1e1500 */
[----:B------:R0:W-:Y:S04]  /*39a20*/  STL [R1+0x1fac], R14 ;  /* 0x001fac0e01007387 */ /* 0x0001e80000100800 */
[----:B0-----:R-:W3:Y:S04]  /*39a30*/  LDL.LU R14, [R1+0xb88] ;  /* 0x000b8800010e7983 */ /* 0x001ee80000300800 */
[----:B------:R0:W-:Y:S04]  /*39a40*/  STL [R1+0x1fb0], R11 ;  /* 0x001fb00b01007387 */ /* 0x0001e80000100800 */
[----:B0-----:R-:W4:Y:S04]  /*39a50*/  LDL.LU R11, [R1+0xb90] ;  /* 0x000b9000010b7983 */ /* 0x001f280000300800 */
[----:B--2---:R0:W-:Y:S04]  /*39a60*/  STL [R1+0xb5c], R9 ;  /* 0x000b5c0901007387 */ /* 0x0041e80000100800 */
[----:B0-----:R-:W2:Y:S04]  /*39a70*/  LDL.LU R9, [R1+0x2810] ;  /* 0x0028100001097983 */ /* 0x001ea80000300800 */
[----:B------:R-:W3:Y:S04]  /*39a80*/  LDL R22, [R1+0x1348] ;  /* 0x0013480001167983 */ /* 0x000ee80000100800 */
[----:B------:R-:W3:Y:S01]  /*39a90*/  LDL R23, [R1+0x1f50] ;  /* 0x001f500001177983 */ /* 0x000ee20000100800 */
[----:B------:R-:W-:-:S02]  /*39aa0*/  PRMT R152, RZ, 0x7610, R152 ;  /* 0x00007610ff987816 */ /* 0x000fc40000000098 */
[----:B---3--:R-:W-:-:S04]  /*39ab0*/  @!P2 LOP3.LUT R23, R23, R22, RZ, 0x3c, !PT ;  /* 0x000000161717a212 */ /* 0x008fc800078e3cff */
[----:B------:R-:W-:-:S04]  /*39ac0*/  @!P2 LOP3.LUT R22, R23, R22, RZ, 0x3c, !PT ;  /* 0x000000161716a212 */ /* 0x000fc800078e3cff */
[----:B------:R-:W-:-:S05]  /*39ad0*/  @!P2 LOP3.LUT R23, R23, R22, RZ, 0x3c, !PT ;  /* 0x000000161717a212 */ /* 0x000fca00078e3cff */
[----:B------:R-:W3:Y:S01]  /*39ae0*/  @!P2 LDG.E.U16 R152, desc[UR4][R22.64] ;  /* 0x000000041698a981 */ /* 0x000ee2000c1e1500 */
[----:B--2---:R-:W-:-:S03]  /*39af0*/  PRMT R9, RZ, 0x7610, R9 ;  /* 0x00007610ff097816 */ /* 0x004fc60000000009 */
[----:B---3--:R0:W-:Y:S04]  /*39b00*/  STL [R1+0xb58], R152 ;  /* 0x000b589801007387 */ /* 0x0081e80000100800 */
[----:B0-----:R-:W2:Y:S04]  /*39b10*/  LDL.LU R152, [R1+0x280c] ;  /* 0x00280c0001987983 */ /* 0x001ea80000300800 */
[----:B------:R-:W3:Y:S01]  /*39b20*/  LDL R23, [R1+0x1344] ;  /* 0x0013440001177983 */ /* 0x000ee20000100800 */
[----:B------:R-:W-:-:S05]  /*39b30*/  @!P2 IMAD.MOV.U32 R22, RZ, RZ, R0 ;  /* 0x000000ffff16a224 */ /* 0x000fca00078e0000 */
[----:B---3--:R-:W3:Y:S04]  /*39b40*/  @!P2 LDG.E.U16 R9, desc[UR4][R22.64] ;  /* 0x000000041609a981 */ /* 0x008ee8000c1e1500 */
[----:B------:R-:W-:Y:S04]  /*39b50*/  STL [R1+0x2030], R0 ;  /* 0x0020300001007387 */ /* 0x000fe80000100800 */
[----:B---3--:R0:W-:Y:S04]  /*39b60*/  STL [R1+0xb54], R9 ;  /* 0x000b540901007387 */ /* 0x0081e80000100800 */
[----:B0-----:R-:W3:Y:S04]  /*39b70*/  LDL.LU R9, [R1+0x2808] ;  /* 0x0028080001097983 */ /* 0x001ee80000300800 */
[----:B------:R-:W4:Y:S04]  /*39b80*/  LDL R22, [R1+0x1340] ;  /* 0x0013400001167983 */ /* 0x000f280000100800 */
[----:B------:R-:W4:Y:S01]  /*39b90*/  LDL R23, [R1+0x1f48] ;  /* 0x001f480001177983 */ /* 0x000f220000100800 */
[----:B--2---:R-:W-:-:S02]  /*39ba0*/  PRMT R152, RZ, 0x7610, R152 ;  /* 0x00007610ff987816 */ /* 0x004fc40000000098 */
[----:B----4-:R-:W-:-:S04]  /*39bb0*/  @!P2 LOP3.LUT R23, R23, R22, RZ, 0x3c, !PT ;  /* 0x000000161717a212 */ /* 0x010fc800078e3cff */
[----:B------:R-:W-:-:S04]  /*39bc0*/  @!P2 LOP3.LUT R22, R23, R22, RZ, 0x3c, !PT ;  /* 0x000000161716a212 */ /* 0x000fc800078e3cff */
[----:B------:R-:W-:-:S05]  /*39bd0*/  @!P2 LOP3.LUT R23, R23, R22, RZ, 0x3c, !PT ;  /* 0x000000161717a212 */ /* 0x000fca00078e3cff */
[----:B------:R-:W2:Y:S04]  /*39be0*/  @!P2 LDG.E.U16 R152, desc[UR4][R22.64] ;  /* 0x000000041698a981 */ /* 0x000ea8000c1e1500 */
[----:B--2---:R0:W-:Y:S04]  /*39bf0*/  STL [R1+0xb50], R152 ;  /* 0x000b509801007387 */ /* 0x0041e80000100800 */
[----:B0-----:R-:W2:Y:S04]  /*39c00*/  LDL.LU R152, [R1+0x2804] ;  /* 0x0028040001987983 */ /* 0x001ea80000300800 */
[----:B------:R-:W4:Y:S04]  /*39c10*/  LDL R22, [R1+0xf40] ;  /* 0x000f400001167983 */ /* 0x000f280000100800 */
[----:B------:R-:W4:Y:S01]  /*39c20*/  LDL R23, [R1+0x1f44] ;  /* 0x001f440001177983 */ /* 0x000f220000100800 */
[----:B------:R-:W-:-:S02]  /*39c30*/  PRMT R135, RZ, 0x7610, R135 ;  /* 0x00007610ff877816 */ /* 0x000fc40000000087 */
[----:B----4-:R-:W-:-:S04]  /*39c40*/  @!P2 LOP3.LUT R23, R23, R22, RZ, 0x3c, !PT ;  /* 0x000000161717a212 */ /* 0x010fc800078e3cff */
[----:B------:R-:W-:-:S04]  /*39c50*/  @!P2 LOP3.LUT R22, R23, R22, RZ, 0x3c, !PT ;  /* 0x000000161716a212 */ /* 0x000fc800078e3cff */
[----:B------:R-:W-:-:S05]  /*39c60*/  @!P2 LOP3.LUT R23, R23, R22, RZ, 0x3c, !PT ;  /* 0x000000161717a212 */ /* 0x000fca00078e3cff */
[----:B------:R-:W4:Y:S04]  /*39c70*/  @!P2 LDG.E.U16 R135, desc[UR4][R22.64] ;  /* 0x000000041687a981 */ /* 0x000f28000c1e1500 */
[----:B------:R-:W3:Y:S04]  /*39c80*/  LDL R22, [R1+0x1f3c] ;  /* 0x001f3c0001167983 */ /* 0x000ee80000100800 */
[----:B------:R-:W3:Y:S01]  /*39c90*/  LDL R23, [R1+0x1f40] ;  /* 0x001f400001177983 */ /* 0x000ee20000100800 */
[----:B------:R-:W-:-:S03]  /*39ca0*/  PRMT R86, RZ, 0x7610, R86 ;  /* 0x00007610ff567816 */ /* 0x000fc60000000056 */
[----:B----4-:R-:W-:Y:S01]  /*39cb0*/  STL [R1+0x24c0], R135 ;  /* 0x0024c08701007387 */ /* 0x010fe20000100800 */
[----:B---3--:R-:W-:-:S04]  /*39cc0*/  @!P2 LOP3.LUT R23, R23, R22, RZ, 0x3c, !PT ;  /* 0x000000161717a212 */ /* 0x008fc800078e3cff */
[----:B------:R-:W-:-:S04]  /*39cd0*/  @!P2 LOP3.LUT R22, R23, R22, RZ, 0x3c, !PT ;  /* 0x000000161716a212 */ /* 0x000fc800078e3cff */
[----:B------:R-:W-:-:S05]  /*39ce0*/  @!P2 LOP3.LUT R23, R23, R22, RZ, 0x3c, !PT ;  /* 0x000000161717a212 */ /* 0x000fca00078e3cff */
[----:B------:R0:W3:Y:S04]  /*39cf0*/  @!P2 LDG.E.U16 R86, desc[UR4][R22.64] ;  /* 0x000000041656a981 */ /* 0x0000e8000c1e1500 */
[----:B------:R-:W0:Y:S04]  /*39d00*/  LDL R22, [R1+0x1f24] ;  /* 0x001f240001167983 */ /* 0x000e280000100800 */
[----:B------:R-:W0:Y:S01]  /*39d10*/  LDL R23, [R1+0x1f28] ;  /* 0x001f280001177983 */ /* 0x000e220000100800 */
[----:B------:R-:W-:Y:S02]  /*39d20*/  PRMT R9, RZ, 0x7610, R9 ;  /* 0x00007610ff097816 */ /* 0x000fe40000000009 */
[----:B0-----:R-:W-:-:S04]  /*39d30*/  @!P2 LOP3.LUT R23, R23, R22, RZ, 0x3c, !PT ;  /* 0x000000161717a212 */ /* 0x001fc800078e3cff */
[----:B------:R-:W-:-:S04]  /*39d40*/  @!P2 LOP3.LUT R22, R23, R22, RZ, 0x3c, !PT ;  /* 0x000000161716a212 */ /* 0x000fc800078e3cff */
[----:B------:R-:W-:-:S05]  /*39d50*/  @!P2 LOP3.LUT R23, R23, R22, RZ, 0x3c, !PT ;  /* 0x000000161717a212 */ /* 0x000fca00078e3cff */
[----:B------:R-:W4:Y:S04]  /*39d60*/  @!P2 LDG.E.U16 R9, desc[UR4][R22.64] ;  /* 0x000000041609a981 */ /* 0x000f28000c1e1500 */
[----:B---3--:R-:W-:Y:S04]  /*39d70*/  STL [R1+0x24c4], R86 ;  /* 0x0024c45601007387 */ /* 0x008fe80000100800 */
[----:B----4-:R0:W-:Y:S04]  /*39d80*/  STL [R1+0xb44], R9 ;  /* 0x000b440901007387 */ /* 0x0101e80000100800 */
        /* <DEDUP_REMOVED lines=12> */
[----:B---3--:R-:W-:-:S02]  /*39e50*/  PRMT R9, RZ, 0x7610, R9 ;  /* 0x00007610ff097816 */ /* 0x008fc40000000009 */
[----:B----4-:R-:W-:-:S04]  /*39e60*/  @!P2 LOP3.LUT R23, R23, R22, RZ, 0x3c, !PT ;  /* 0x000000161717a212 */ /* 0x010fc800078e3cff */
[----:B------:R-:W-:-:S04]  /*39e70*/  @!P2 LOP3.LUT R22, R23, R22, RZ, 0x3c, !PT ;  /* 0x000000161716a212 */ /* 0x000fc800078e3cff */
[----:B------:R-:W-:-:S05]  /*39e80*/  @!P2 LOP3.LUT R23, R23, R22, RZ, 0x3c, !PT ;  /* 0x000000161717a212 */ /* 0x000fca00078e3cff */
[----:B------:R-:W3:Y:S04]  /*39e90*/  @!P2 LDG.E.U16 R9, desc[UR4][R22.64] ;  /* 0x000000041609a981 */ /* 0x000ee8000c1e1500 */
        /* <DEDUP_REMOVED lines=288> */
[----:B--2---:R-:W-:Y:S02]  /*3b0a0*/  PRMT R152, RZ, 0x7610, R152 ;  /* 0x00007610ff987816 */ /* 0x004fe40000000098 */
[----:B0-----:R-:W-:-:S04]  /*3b0b0*/  @!P2 LOP3.LUT R23, R23, R22, RZ, 0x3c, !PT ;  /* 0x000000161717a212 */ /* 0x001fc800078e3cff */
[----:B------:R-:W-:-:S04]  /*3b0c0*/  @!P2 LOP3.LUT R22, R23, R22, RZ, 0x3c, !PT ;  /* 0x000000161716a212 */ /* 0x000fc800078e3cff */
[----:B------:R-:W-:-:S05]  /*3b0d0*/  @!P2 LOP3.LUT R23, R23, R22, RZ, 0x3c, !PT ;  /* 0x000000161717a212 */ /* 0x000fca00078e3cff */
[----:B------:R-:W2:Y:S04]  /*3b0e0*/  @!P2 LDG.E.U16 R152, desc[UR4][R22.64] ;  /* 0x000000041698a981 */ /* 0x000ea8000c1e1500 */
[----:B---3--:R-:W-:Y:S04]  /*3b0f0*/  STL [R1+0x24f4], R80 ;  /* 0x0024f45001007387 */ /* 0x008fe80000100800 */
        /* <DEDUP_REMOVED lines=287> */
[----:B------:R-:W3:Y:S04]  /*3c2f0*/  @!P2 LDG.E.U16 R124, desc[UR4][R22.64] ;  /* 0x00000004167ca981 */ /* 0x000ee8000c1e1500 */
[----:B------:R-:W4:Y:S04]  /*3c300*/  LDL R22, [R1+0x1c7c] ;  /* 0x001c7c0001167983 */ /* 0x000f280000100800 */
[----:B------:R-:W4:Y:S01]  /*3c310*/  LDL R23, [R1+0x1c80] ;  /* 0x001c800001177983 */ /* 0x000f220000100800 */
[----:B------:R-:W-:-:S03]  /*3c320*/  PRMT R75, RZ, 0x7610, R75 ;  /* 0x00007610ff4b7816 */ /* 0x000fc6000000004b */
[----:B---3--:R-:W-:Y:S01]  /*3c330*/  STL [R1+0x2520], R124 ;  /* 0x0025207c01007387 */ /* 0x008fe20000100800 */
[----:B----4-:R-:W-:-:S04]  /*3c340*/  @!P2 LOP3.LUT R23, R23, R22, RZ, 0x3c, !PT ;  /* 0x000000161717a212 */ /* 0x010fc800078e3cff */
        /* <DEDUP_REMOVED lines=412> */
[----:B------:R-:W-:Y:S01]  /*3dd10*/  @!P2 LOP3.LUT R23, R23, R22, RZ, 0x3c, !PT ;  /* 0x000000161717a212 */ /* 0x000fe200078e3cff */
[----:B----4-:R-:W-:Y:S04]  /*3dd20*/  STL [R1+0x2570], R128 ;  /* 0x0025708001007387 */ /* 0x010fe80000100800 */
[----:B------:R0:W4:Y:S04]  /*3dd30*/  @!P2 LDG.E.U16 R117, desc[UR4][R22.64] ;  /* 0x000000041675a981 */ /* 0x000128000c1e1500 */
[----:B------:R-:W0:Y:S04]  /*3dd40*/  LDL R22, [R1+0x1abc] ;  /* 0x001abc0001167983 */ /* 0x000e280000100800 */
[----:B------:R-:W0:Y:S01]  /*3dd50*/  LDL R23, [R1+0x1ac0] ;  /* 0x001ac00001177983 */ /* 0x000e220000100800 */
[----:B------:R-:W-:-:S02]  /*3dd60*/  PRMT R68, RZ, 0x7610, R68 ;  /* 0x00007610ff447816 */ /* 0x000fc40000000044 */
[----:B0-----:R-:W-:-:S04]  /*3dd70*/  @!P2 LOP3.LUT R23, R23, R22, RZ, 0x3c, !PT ;  /* 0x000000161717a212 */ /* 0x001fc800078e3cff */
[----:B------:R-:W-:-:S04]  /*3dd80*/  @!P2 LOP3.LUT R22, R23, R22, RZ, 0x3c, !PT ;  /* 0x000000161716a212 */ /* 0x000fc800078e3cff */
[----:B------:R-:W-:Y:S01]  /*3dd90*/  @!P2 LOP3.LUT R23, R23, R22, RZ, 0x3c, !PT ;  /* 0x000000161717a212 */ /* 0x000fe200078e3cff */
[----:B----4-:R-:W-:Y:S04]  /*3dda0*/  STL [R1+0x2574], R117 ;  /* 0x0025747501007387 */ /* 0x010fe80000100800 */
[----:B------:R0:W4:Y:S04]  /*3ddb0*/  @!P2 LDG.E.U16 R68, desc[UR4][R22.64] ;  /* 0x000000041644a981 */ /* 0x000128000c1e1500 */
[----:B------:R-:W0:Y:S04]  /*3ddc0*/  LDL R22, [R1+0x1aac] ;  /* 0x001aac0001167983 */ /* 0x000e280000100800 */
[----:B------:R-:W0:Y:S01]  /*3ddd0*/  LDL R23, [R1+0x1ab0] ;  /* 0x001ab00001177983 */ /* 0x000e220000100800 */
[----:B---3--:R-:W-:-:S02]  /*3dde0*/  PRMT R9, RZ, 0x7610, R9 ;  /* 0x00007610ff097816 */ /* 0x008fc40000000009 */
[----:B0-----:R-:W-:-:S04]  /*3ddf0*/  @!P2 LOP3.LUT R23, R23, R22, RZ, 0x3c, !PT ;  /* 0x000000161717a212 */ /* 0x001fc800078e3cff */
[----:B------:R-:W-:-:S04]  /*3de00*/  @!P2 LOP3.LUT R22, R23, R22, RZ, 0x3c, !PT ;  /* 0x000000161716a212 */ /* 0x000fc800078e3cff */
[----:B------:R-:W-:-:S05]  /*3de10*/  @!P2 LOP3.LUT R23, R23, R22, RZ, 0x3c, !PT ;  /* 0x000000161717a212 */ /* 0x000fca00078e3cff */
[----:B------:R-:W3:Y:S04]  /*3de20*/  @!P2 LDG.E.U16 R9, desc[UR4][R22.64] ;  /* 0x000000041609a981 */ /* 0x000ee8000c1e1500 */
[----:B----4-:R-:W-:Y:S04]  /*3de30*/  STL [R1+0x2578], R68 ;  /* 0x0025784401007387 */ /* 0x010fe80000100800 */
        /* <DEDUP_REMOVED lines=114> */
[----:B--2---:R-:W-:-:S02]  /*3e560*/  PRMT R152, RZ, 0x7610, R152 ;  /* 0x00007610ff987816 */ /* 0x004fc40000000098 */
[----:B0-----:R-:W-:-:S04]  /*3e570*/  @!P2 LOP3.LUT R23, R23, R22, RZ, 0x3c, !PT ;  /* 0x000000161717a212 */ /* 0x001fc800078e3cff */
[----:B------:R-:W-:-:S04]  /*3e580*/  @!P2 LOP3.LUT R22, R23, R22, RZ, 0x3c, !PT ;  /* 0x000000161716a212 */ /* 0x000fc800078e3cff */
[----:B------:R-:W-:-:S05]  /*3e590*/  @!P2 LOP3.LUT R23, R23, R22, RZ, 0x3c, !PT ;  /* 0x000000161717a212 */ /* 0x000fca00078e3cff */
[----:B------:R-:W2:Y:S04]  /*3e5a0*/  @!P2 LDG.E.U16 R152, desc[UR4][R22.64] ;  /* 0x000000041698a981 */ /* 0x000ea8000c1e1500 */
[----:B----4-:R-:W-:Y:S04]  /*3e5b0*/  STL [R1+0x2594], R66 ;  /* 0x0025944201007387 */ /* 0x010fe80000100800 */
        /* <DEDUP_REMOVED lines=126> */
[----:B------:R0:W2:Y:S04]  /*3eda0*/  @!P2 LDG.E.U16 R152, desc[UR4][R22.64] ;  /* 0x000000041698a981 */ /* 0x0000a8000c1e1500 */
[----:B------:R-:W0:Y:S04]  /*3edb0*/  LDL R22, [R1+0x199c] ;  /* 0x00199c0001167983 */ /* 0x000e280000100800 */
[----:B------:R-:W0:Y:S01]  /*3edc0*/  LDL R23, [R1+0x19a0] ;  /* 0x0019a00001177983 */ /* 0x000e220000100800 */
[----:B---3--:R-:W-:Y:S02]  /*3edd0*/  PRMT R9, RZ, 0x7610, R9 ;  /* 0x00007610ff097816 */ /* 0x008fe40000000009 */
[----:B0-----:R-:W-:-:S04]  /*3ede0*/  @!P2 LOP3.LUT R23, R23, R22, RZ, 0x3c, !PT ;  /* 0x000000161717a212 */ /* 0x001fc800078e3cff */
[----:B------:R-:W-:-:S04]  /*3edf0*/  @!P2 LOP3.LUT R22, R23, R22, RZ, 0x3c, !PT ;  /* 0x000000161716a212 */ /* 0x000fc800078e3cff */
[----:B------:R-:W-:-:S05]  /*3ee00*/  @!P2 LOP3.LUT R23, R23, R22, RZ, 0x3c, !PT ;  /* 0x000000161717a212 */ /* 0x000fca00078e3cff */
[----:B------:R-:W3:Y:S04]  /*3ee10*/  @!P2 LDG.E.U16 R9, desc[UR4][R22.64] ;  /* 0x000000041609a981 */ /* 0x000ee8000c1e1500 */
[----:B--2---:R0:W-:Y:S04]  /*3ee20*/  STL [R1+0x8ec], R152 ;  /* 0x0008ec9801007387 */ /* 0x0041e80000100800 */
[----:B0-----:R-:W2:Y:S04]  /*3ee30*/  LDL R152, [R1+0x1980] ;  /* 0x0019800001987983 */ /* 0x001ea80000100800 */
[----:B---3--:R0:W-:Y:S04]  /*3ee40*/  STL [R1+0x8e8], R9 ;  /* 0x0008e80901007387 */ /* 0x0081e80000100800 */
[----:B0-----:R-:W3:Y:S04]  /*3ee50*/  LDL.LU R9, [R1+0x2694] ;  /* 0x0026940001097983 */ /* 0x001ee80000300800 */
        /* <DEDUP_REMOVED lines=23> */
[----:B------:R-:W3:Y:S01]  /*3efd0*/  LDL R23, [R1+0x197c] ;  /* 0x00197c0001177983 */ /* 0x000ee20000100800 */
[----:B------:R-:W-:Y:S01]  /*3efe0*/  PRMT R63, RZ, 0x7610, R63 ;  /* 0x00007610ff3f7816 */ /* 0x000fe2000000003f */
[----:B--2---:R-:W-:-:S02]  /*3eff0*/  @!P2 IMAD.MOV.U32 R22, RZ, RZ, R152 ;  /* 0x000000ffff16a224 */ /* 0x004fc400078e0098 */
[----:B----4-:R-:W-:Y:S01]  /*3f000*/  STL [R1+0x25c0], R112 ;  /* 0x0025c07001007387 */ /* 0x010fe20000100800 */
[----:B------:R-:W-:-:S03]  /*3f010*/  PRMT R47, RZ, 0x7610, R47 ;  /* 0x00007610ff2f7816 */ /* 0x000fc6000000002f */
[----:B------:R-:W2:Y:S04]  /*3f020*/  LDL R152, [R1+0x1950] ;  /* 0x0019500001987983 */ /* 0x000ea80000100800 */
[----:B---3--:R0:W3:Y:S04]  /*3f030*/  @!P2 LDG.E.U16 R63, desc[UR4][R22.64] ;  /* 0x00000004163fa981 */ /* 0x0080e8000c1e1500 */
[----:B------:R-:W0:Y:S04]  /*3f040*/  LDL R22, [R1+0x196c] ;  /* 0x00196c0001167983 */ /* 0x000e280000100800 */
[----:B------:R-:W0:Y:S02]  /*3f050*/  LDL R23, [R1+0x1970] ;  /* 0x0019700001177983 */ /* 0x000e240000100800 */
[----:B0-----:R-:W-:-:S04]  /*3f060*/  @!P2 LOP3.LUT R23, R23, R22, RZ, 0x3c, !PT ;  /* 0x000000161717a212 */ /* 0x001fc800078e3cff */
[----:B------:R-:W-:-:S04]  /*3f070*/  @!P2 LOP3.LUT R22, R23, R22, RZ, 0x3c, !PT ;  /* 0x000000161716a212 */ /* 0x000fc800078e3cff */
[----:B------:R-:W-:Y:S01]  /*3f080*/  @!P2 LOP3.LUT R23, R23, R22, RZ, 0x3c, !PT ;  /* 0x000000161717a212 */ /* 0x000fe200078e3cff */
[----:B---3--:R-:W-:Y:S04]  /*3f090*/  STL [R1+0x25c4], R63 ;  /* 0x0025c43f01007387 */ /* 0x008fe80000100800 */
[----:B------:R0:W3:Y:S04]  /*3f0a0*/  @!P2 LDG.E.U16 R47, desc[UR4][R22.64] ;  /* 0x00000004162fa981 */ /* 0x0000e8000c1e1500 */
[----:B------:R-:W0:Y:S04]  /*3f0b0*/  LDL R22, [R1+0x1964] ;  /* 0x0019640001167983 */ /* 0x000e280000100800 */
[----:B------:R-:W0:Y:S01]  /*3f0c0*/  LDL R23, [R1+0x1968] ;  /* 0x0019680001177983 */ /* 0x000e220000100800 */
[----:B------:R-:W-:-:S02]  /*3f0d0*/  PRMT R8, RZ, 0x7610, R8 ;  /* 0x00007610ff087816 */ /* 0x000fc40000000008 */
[----:B0-----:R-:W-:-:S04]  /*3f0e0*/  @!P2 LOP3.LUT R23, R23, R22, RZ, 0x3c, !PT ;  /* 0x000000161717a212 */ /* 0x001fc800078e3cff */
[----:B------:R-:W-:-:S04]  /*3f0f0*/  @!P2 LOP3.LUT R22, R23, R22, RZ, 0x3c, !PT ;  /* 0x000000161716a212 */ /* 0x000fc800078e3cff */
[----:B------:R-:W-:-:S05]  /*3f100*/  @!P2 LOP3.LUT R23, R23, R22, RZ, 0x3c, !PT ;  /* 0x000000161717a212 */ /* 0x000fca00078e3cff */
[----:B------:R-:W4:Y:S04]  /*3f110*/  @!P2 LDG.E.U16 R8, desc[UR4][R22.64] ;  /* 0x000000041608a981 */ /* 0x000f28000c1e1500 */
[----:B---3--:R0:W-:Y:S04]  /*3f120*/  STL [R1+0x8d4], R47 ;  /* 0x0008d42f01007387 */ /* 0x0081e80000100800 */
[----:B0-----:R-:W3:Y:S04]  /*3f130*/  LDL R47, [R1+0x1948] ;  /* 0x00194800012f7983 */ /* 0x001ee80000100800 */
[----:B----4-:R0:W-:Y:S04]  /*3f140*/  STL [R1+0x8d0], R8 ;  /* 0x0008d00801007387 */ /* 0x0101e80000100800 */
[----:B0-----:R-:W4:Y:S04]  /*3f150*/  LDL.LU R8, [R1+0x2690] ;  /* 0x0026900001087983 */ /* 0x001f280000300800 */
[----:B------:R-:W2:Y:S04]  /*3f160*/  LDL R22, [R1+0x195c] ;  /* 0x00195c0001167983 */ /* 0x000ea80000100800 */
[----:B------:R-:W2:Y:S01]  /*3f170*/  LDL R23, [R1+0x1960] ;  /* 0x0019600001177983 */ /* 0x000ea20000100800 */
[----:B------:R-:W-:-:S02]  /*3f180*/  PRMT R9, RZ, 0x7610, R9 ;  /* 0x00007610ff097816 */ /* 0x000fc40000000009 */
[----:B--2---:R-:W-:-:S04]  /*3f190*/  @!P2 LOP3.LUT R23, R23, R22, RZ, 0x3c, !PT ;  /* 0x000000161717a212 */ /* 0x004fc800078e3cff */
[----:B------:R-:W-:-:S04]  /*3f1a0*/  @!P2 LOP3.LUT R22, R23, R22, RZ, 0x3c, !PT ;  /* 0x000000161716a212 */ /* 0x000fc800078e3cff */
[----:B------:R-:W-:-:S05]  /*3f1b0*/  @!P2 LOP3.LUT R23, R23, R22, RZ, 0x3c, !PT ;  /* 0x000000161717a212 */ /* 0x000fca00078e3cff */
[----:B------:R-:W2:Y:S04]  /*3f1c0*/  @!P2 LDG.E.U16 R9, desc[UR4][R22.64] ;  /* 0x000000041609a981 */ /* 0x000ea8000c1e1500 */
        /* <DEDUP_REMOVED lines=8> */
[----:B------:R0:W3:Y:S04]  /*3f250*/  @!P2 LDG.E.U16 R80, desc[UR4][R22.64] ;  /* 0x000000041650a981 */ /* 0x0000e8000c1e1500 */
[----:B------:R-:W4:Y:S01]  /*3f260*/  LDL R23, [R1+0x194c] ;  /* 0x00194c0001177983 */ /* 0x000f220000100800 */
[----:B------:R-:W-:Y:S01]  /*3f270*/  PRMT R131, RZ, 0x7610, R131 ;  /* 0x00007610ff837816 */ /* 0x000fe20000000083 */
[----:B0-----:R-:W-:Y:S02]  /*3f280*/  @!P2 IMAD.MOV.U32 R22, RZ, RZ, R152 ;  /* 0x000000ffff16a224 */ /* 0x001fe400078e0098 */
[----:B---3--:R-:W-:Y:S01]  /*3f290*/  STL [R1+0x25c8], R80 ;  /* 0x0025c85001007387 */ /* 0x008fe20000100800 */
[----:B------:R-:W-:-:S03]  /*3f2a0*/  PRMT R111, RZ, 0x7610, R111 ;  /* 0x00007610ff6f7816 */ /* 0x000fc6000000006f */
[----:B------:R-:W3:Y:S04]  /*3f2b0*/  LDL R152, [R1+0x1920] ;  /* 0x0019200001987983 */ /* 0x000ee80000100800 */
[----:B----4-:R0:W4:Y:S04]  /*3f2c0*/  @!P2 LDG.E.U16 R131, desc[UR4][R22.64] ;  /* 0x000000041683a981 */ /* 0x010128000c1e1500 */
[----:B------:R-:W2:Y:S01]  /*3f2d0*/  LDL R23, [R1+0x1944] ;  /* 0x0019440001177983 */ /* 0x000ea20000100800 */
[----:B0-----:R-:W-:-:S03]  /*3f2e0*/  @!P2 IMAD.MOV.U32 R22, RZ, RZ, R47 ;  /* 0x000000ffff16a224 */ /* 0x001fc600078e002f */
[----:B----4-:R-:W-:Y:S01]  /*3f2f0*/  STL [R1+0x25cc], R131 ;  /* 0x0025cc8301007387 */ /* 0x010fe20000100800 */
[----:B------:R-:W-:-:S03]  /*3f300*/  PRMT R62, RZ, 0x7610, R62 ;  /* 0x00007610ff3e7816 */ /* 0x000fc6000000003e */
[----:B------:R-:W4:Y:S04]  /*3f310*/  LDL R47, [R1+0x1918] ;  /* 0x00191800012f7983 */ /* 0x000f280000100800 */
[----:B--2---:R0:W2:Y:S04]  /*3f320*/  @!P2 LDG.E.U16 R111, desc[UR4][R22.64] ;  /* 0x00000004166fa981 */ /* 0x0040a8000c1e1500 */
[----:B------:R-:W0:Y:S04]  /*3f330*/  LDL R22, [R1+0x193c] ;  /* 0x00193c0001167983 */ /* 0x000e280000100800 */
[----:B------:R-:W0:Y:S02]  /*3f340*/  LDL R23, [R1+0x1940] ;  /* 0x0019400001177983 */ /* 0x000e240000100800 */
[----:B0-----:R-:W-:-:S04]  /*3f350*/  @!P2 LOP3.LUT R23, R23, R22, RZ, 0x3c, !PT ;  /* 0x000000161717a212 */ /* 0x001fc800078e3cff */
[----:B------:R-:W-:-:S04]  /*3f360*/  @!P2 LOP3.LUT R22, R23, R22, RZ, 0x3c, !PT ;  /* 0x000000161716a212 */ /* 0x000fc800078e3cff */
[----:B------:R-:W-:Y:S01]  /*3f370*/  @!P2 LOP3.LUT R23, R23, R22, RZ, 0x3c, !PT ;  /* 0x000000161717a212 */ /* 0x000fe200078e3cff */
[----:B--2---:R-:W-:Y:S04]  /*3f380*/  STL [R1+0x25d0], R111 ;  /* 0x0025d06f01007387 */ /* 0x004fe80000100800 */
[----:B------:R0:W2:Y:S04]  /*3f390*/  @!P2 LDG.E.U16 R62, desc[UR4][R22.64] ;  /* 0x00000004163ea981 */ /* 0x0000a8000c1e1500 */
[----:B------:R-:W0:Y:S04]  /*3f3a0*/  LDL R22, [R1+0x192c] ;  /* 0x00192c0001167983 */ /* 0x000e280000100800 */
[----:B------:R-:W0:Y:S01]  /*3f3b0*/  LDL R23, [R1+0x1930] ;  /* 0x0019300001177983 */ /* 0x000e220000100800 */
[----:B------:R-:W-:-:S02]  /*3f3c0*/  PRMT R154, RZ, 0x7610, R154 ;  /* 0x00007610ff9a7816 */ /* 0x000fc4000000009a */
        /* <DEDUP_REMOVED lines=16> */
[----:B------:R-:W4:Y:S01]  /*3f4d0*/  LDL R23, [R1+0x191c] ;  /* 0x00191c0001177983 */ /* 0x000f220000100800 */
[----:B------:R-:W-:Y:S01]  /*3f4e0*/  PRMT R9, RZ, 0x7610, R9 ;  /* 0x00007610ff097816 */ /* 0x000fe20000000009 */
[----:B------:R-:W-:-:S02]  /*3f4f0*/  @!P2 IMAD.MOV.U32 R22, RZ, RZ, R152 ;  /* 0x000000ffff16a224 */ /* 0x000fc400078e0098 */
[----:B------:R-:W3:Y:S04]  /*3f500*/  LDL R152, [R1+0x1900] ;  /* 0x0019000001987983 */ /* 0x000ee80000100800 */
[----:B----4-:R-:W4:Y:S01]  /*3f510*/  @!P2 LDG.E.U16 R9, desc[UR4][R22.64] ;  /* 0x000000041609a981 */ /* 0x010f22000c1e1500 */
[----:B------:R-:W-:-:S03]  /*3f520*/  PRMT R68, RZ, 0x7610, R68 ;  /* 0x00007610ff447816 */ /* 0x000fc60000000044 */
[----:B----4-:R0:W-:Y:S04]  /*3f530*/  STL [R1+0x8b0], R9 ;  /* 0x0008b00901007387 */ /* 0x0101e80000100800 */
[----:B0-----:R-:W4:Y:S04]  /*3f540*/  LDL.LU R9, [R1+0x2684] ;  /* 0x0026840001097983 */ /* 0x001f280000300800 */
[----:B------:R-:W2:Y:S01]  /*3f550*/  LDL R23, [R1+0x1914] ;  /* 0x0019140001177983 */ /* 0x000ea20000100800 */
[----:B------:R-:W-:Y:S01]  /*3f560*/  @!P2 IMAD.MOV.U32 R22, RZ, RZ, R47 ;  /* 0x000000ffff16a224 */ /* 0x000fe200078e002f */
[----:B------:R-:W-:-:S02]  /*3f570*/  PRMT R83, RZ, 0x7610, R83 ;  /* 0x00007610ff537816 */ /* 0x000fc40000000053 */
        /* <DEDUP_REMOVED lines=9> */
[----:B------:R-:W3:Y:S01]  /*3f610*/  LDL R23, [R1+0x1904] ;  /* 0x0019040001177983 */ /* 0x000ee20000100800 */
[----:B------:R-:W-:Y:S01]  /*3f620*/  PRMT R110, RZ, 0x7610, R110 ;  /* 0x00007610ff6e7816 */ /* 0x000fe2000000006e */
[----:B0-----:R-:W-:-:S02]  /*3f630*/  @!P2 IMAD.MOV.U32 R22, RZ, RZ, R154 ;  /* 0x000000ffff16a224 */ /* 0x001fc400078e009a */
[----:B--2---:R-:W-:Y:S01]  /*3f640*/  STL [R1+0x25dc], R83 ;  /* 0x0025dc5301007387 */ /* 0x004fe20000100800 */
[----:B------:R-:W-:-:S03]  /*3f650*/  PRMT R61, RZ, 0x7610, R61 ;  /* 0x00007610ff3d7816 */ /* 0x000fc6000000003d */
[----:B------:R-:W2:Y:S04]  /*3f660*/  LDL R154, [R1+0x18d8] ;  /* 0x0018d800019a7983 */ /* 0x000ea80000100800 */
[----:B---3--:R0:W3:Y:S04]  /*3f670*/  @!P2 LDG.E.U16 R110, desc[UR4][R22.64] ;  /* 0x00000004166ea981 */ /* 0x0080e8000c1e1500 */
[----:B------:R-:W4:Y:S01]  /*3f680*/  LDL R23, [R1+0x18fc] ;  /* 0x0018fc0001177983 */ /* 0x000f220000100800 */
[----:B0-----:R-:W-:-:S03]  /*3f690*/  @!P2 IMAD.MOV.U32 R22, RZ, RZ, R152 ;  /* 0x000000ffff16a224 */ /* 0x001fc600078e0098 */
        /* <DEDUP_REMOVED lines=26> */
[----:B------:R-:W4:Y:S01]  /*3f840*/  @!P2 LDG.E.U16 R9, desc[UR4][R22.64] ;  /* 0x000000041609a981 */ /* 0x000f22000c1e1500 */
[----:B------:R-:W-:-:S03]  /*3f850*/  PRMT R117, RZ, 0x7610, R117 ;  /* 0x00007610ff757816 */ /* 0x000fc60000000075 */
[----:B----4-:R0:W-:Y:S04]  /*3f860*/  STL [R1+0x894], R9 ;  /* 0x0008940901007387 */ /* 0x0101e80000100800 */
[----:B0-----:R-:W4:Y:S04]  /*3f870*/  LDL.LU R9, [R1+0x267c] ;  /* 0x00267c0001097983 */ /* 0x001f280000300800 */
[----:B------:R-:W2:Y:S01]  /*3f880*/  LDL R23, [R1+0x18d4] ;  /* 0x0018d40001177983 */ /* 0x000ea20000100800 */
[----:B------:R-:W-:Y:S01]  /*3f890*/  @!P2 IMAD.MOV.U32 R22, RZ, RZ, R154 ;  /* 0x000000ffff16a224 */ /* 0x000fe200078e009a */
[----:B------:R-:W-:-:S02]  /*3f8a0*/  PRMT R132, RZ, 0x7610, R132 ;  /* 0x00007610ff847816 */ /* 0x000fc40000000084 */
[----:B------:R-:W-:Y:S01]  /*3f8b0*/  PRMT R109, RZ, 0x7610, R109 ;  /* 0x00007610ff6d7816 */ /* 0x000fe2000000006d */
[----:B------:R-:W3:Y:S04]  /*3f8c0*/  LDL R154, [R1+0x18b0] ;  /* 0x0018b000019a7983 */ /* 0x000ee80000100800 */
[----:B--2---:R0:W2:Y:S04]  /*3f8d0*/  @!P2 LDG.E.U16 R117, desc[UR4][R22.64] ;  /* 0x000000041675a981 */ /* 0x0040a8000c1e1500 */
[----:B------:R-:W4:Y:S01]  /*3f8e0*/  LDL R23, [R1+0x18cc] ;  /* 0x0018cc0001177983 */ /* 0x000f220000100800 */
[----:B0-----:R-:W-:-:S05]  /*3f8f0*/  @!P2 IMAD.MOV.U32 R22, RZ, RZ, R152 ;  /* 0x000000ffff16a224 */ /* 0x001fca00078e0098 */
[----:B----4-:R0:W4:Y:S04]  /*3f900*/  @!P2 LDG.E.U16 R132, desc[UR4][R22.64] ;  /* 0x000000041684a981 */ /* 0x010128000c1e1500 */
[----:B--2---:R-:W-:Y:S04]  /*3f910*/  STL [R1+0x25ec], R117 ;  /* 0x0025ec7501007387 */ /* 0x004fe80000100800 */
[----:B------:R-:W2:Y:S01]  /*3f920*/  LDL R152, [R1+0x18a8] ;  /* 0x0018a80001987983 */ /* 0x000ea20000100800 */
[----:B0-----:R-:W-:Y:S02]  /*3f930*/  @!P2 IMAD.MOV.U32 R22, RZ, RZ, R45 ;  /* 0x000000ffff16a224 */ /* 0x001fe400078e002d */
[----:B------:R-:W-:-:S05]  /*3f940*/  @!P2 IMAD.MOV.U32 R23, RZ, RZ, R47 ;  /* 0x000000ffff17a224 */ /* 0x000fca00078e002f */
[----:B------:R-:W3:Y:S04]  /*3f950*/  @!P2 LDG.E.U16 R109, desc[UR4][R22.64] ;  /* 0x00000004166da981 */ /* 0x000ee8000c1e1500 */
[----:B----4-:R-:W-:Y:S04]  /*3f960*/  STL [R1+0x25f0], R132 ;  /* 0x0025f08401007387 */ /* 0x010fe80000100800 */
[----:B------:R-:W4:Y:S04]  /*3f970*/  LDL R22, [R1+0x18bc] ;  /* 0x0018bc0001167983 */ /* 0x000f280000100800 */
[----:B------:R-:W4:Y:S01]  /*3f980*/  LDL R23, [R1+0x18c0] ;  /* 0x0018c00001177983 */ /* 0x000f220000100800 */
[----:B------:R-:W-:-:S03]  /*3f990*/  PRMT R60, RZ, 0x7610, R60 ;  /* 0x00007610ff3c7816 */ /* 0x000fc6000000003c */
[----:B------:R-:W2:Y:S04]  /*3f9a0*/  LDL R47, [R1+0x189c] ;  /* 0x00189c00012f7983 */ /* 0x000ea80000100800 */
[----:B------:R-:W2:Y:S04]  /*3f9b0*/  LDL R45, [R1+0x18a0] ;  /* 0x0018a000012d7983 */ /* 0x000ea80000100800 */
[----:B---3--:R-:W-:Y:S01]  /*3f9c0*/  STL [R1+0x25f4], R109 ;  /* 0x0025f46d01007387 */ /* 0x008fe20000100800 */
[----:B----4-:R-:W-:-:S04]  /*3f9d0*/  @!P2 LOP3.LUT R23, R23, R22, RZ, 0x3c, !PT ;  /* 0x000000161717a212 */ /* 0x010fc800078e3cff */
[----:B------:R-:W-:-:S04]  /*3f9e0*/  @!P2 LOP3.LUT R22, R23, R22, RZ, 0x3c, !PT ;  /* 0x000000161716a212 */ /* 0x000fc800078e3cff */
[----:B------:R-:W-:-:S05]  /*3f9f0*/  @!P2 LOP3.LUT R23, R23, R22, RZ, 0x3c, !PT ;  /* 0x000000161717a212 */ /* 0x000fca00078e3cff */
[----:B------:R0:W3:Y:S04]  /*3fa00*/  @!P2 LDG.E.U16 R60, desc[UR4][R22.64] ;  /* 0x00000004163ca981 */ /* 0x0000e8000c1e1500 */
[----:B------:R-:W4:Y:S01]  /*3fa10*/  LDL R23, [R1+0x18ac] ;  /* 0x0018ac0001177983 */ /* 0x000f220000100800 */
[----:B------:R-:W-:Y:S01]  /*3fa20*/  PRMT R44, RZ, 0x7610, R44 ;  /* 0x00007610ff2c7816 */ /* 0x000fe2000000002c */
[----:B0-----:R-:W-:Y:S02]  /*3fa30*/  @!P2 IMAD.MOV.U32 R22, RZ, RZ, R154 ;  /* 0x000000ffff16a224 */ /* 0x001fe400078e009a */
[----:B---3--:R-:W-:Y:S01]  /*3fa40*/  STL [R1+0x25f8], R60 ;  /* 0x0025f83c01007387 */ /* 0x008fe20000100800 */
[----:B------:R-:W-:Y:S02]  /*3fa50*/  PRMT R27, RZ, 0x7610, R27 ;  /* 0x00007610ff1b7816 */ /* 0x000fe4000000001b */
[----:B------:R-:W-:Y:S01]  /*3fa60*/  PRMT R61, RZ, 0x7610, R61 ;  /* 0x00007610ff3d7816 */ /* 0x000fe2000000003d */
[----:B------:R-:W3:Y:S04]  /*3fa70*/  LDL R154, [R1+0x188c] ;  /* 0x00188c00019a7983 */ /* 0x000ee80000100800 */
[----:B----4-:R2:W4:Y:S04]  /*3fa80*/  @!P2 LDG.E.U16 R44, desc[UR4][R22.64] ;  /* 0x00000004162ca981 */ /* 0x010528000c1e1500 */
[----:B------:R-:W3:Y:S01]  /*3fa90*/  LDL R23, [R1+0x18a4] ;  /* 0x0018a40001177983 */ /* 0x000ee20000100800 */
[----:B--2---:R-:W-:-:S05]  /*3faa0*/  @!P2 IMAD.MOV.U32 R22, RZ, RZ, R152 ;  /* 0x000000ffff16a224 */ /* 0x004fca00078e0098 */
[----:B---3--:R0:W2:Y:S04]  /*3fab0*/  @!P2 LDG.E.U16 R27, desc[UR4][R22.64] ;  /* 0x00000004161ba981 */ /* 0x0080a8000c1e1500 */
[----:B----4-:R1:W-:Y:S04]  /*3fac0*/  STL [R1+0x880], R44 ;  /* 0x0008802c01007387 */ /* 0x0103e80000100800 */
[----:B------:R-:W3:Y:S01]  /*3fad0*/  LDL R152, [R1+0x1884] ;  /* 0x0018840001987983 */ /* 0x000ee20000100800 */
[----:B0-----:R-:W-:Y:S02]  /*3fae0*/  @!P2 IMAD.MOV.U32 R22, RZ, RZ, R45 ;  /* 0x000000ffff16a224 */ /* 0x001fe400078e002d */
[----:B------:R-:W-:Y:S01]  /*3faf0*/  @!P2 IMAD.MOV.U32 R23, RZ, RZ, R47 ;  /* 0x000000ffff17a224 */ /* 0x000fe200078e002f */
[----:B-1----:R-:W4:Y:S04]  /*3fb00*/  LDL R44, [R1+0x1890] ;  /* 0x00189000012c7983 */ /* 0x002f280000100800 */
[----:B------:R0:W3:Y:S04]  /*3fb10*/  @!P2 LDG.E.U16 R61, desc[UR4][R22.64] ;  /* 0x00000004163da981 */ /* 0x0000e8000c1e1500 */
[----:B--2---:R1:W-:Y:S04]  /*3fb20*/  STL [R1+0x87c], R27 ;  /* 0x00087c1b01007387 */ /* 0x0043e80000100800 */
[----:B------:R-:W0:Y:S04]  /*3fb30*/  LDL R22, [R1+0x1894] ;  /* 0x0018940001167983 */ /* 0x000e280000100800 */
[----:B------:R-:W0:Y:S01]  /*3fb40*/  LDL R23, [R1+0x1898] ;  /* 0x0018980001177983 */ /* 0x000e220000100800 */
[----:B------:R-:W-:-:S02]  /*3fb50*/  PRMT R128, RZ, 0x7610, R128 ;  /* 0x00007610ff807816 */ /* 0x000fc40000000080 */
[----:B------:R-:W-:Y:S02]  /*3fb60*/  PRMT R84, RZ, 0x7610, R84 ;  /* 0x00007610ff547816 */ /* 0x000fe40000000054 */
[----:B------:R-:W-:Y:S01]  /*3fb70*/  PRMT R108, RZ, 0x7610, R108 ;  /* 0x00007610ff6c7816 */ /* 0x000fe2000000006c */
[----:B------:R-:W2:Y:S04]  /*3fb80*/  LDL R47, [R1+0x187c] ;  /* 0x00187c00012f7983 */ /* 0x000ea80000100800 */
[----:B------:R-:W2:Y:S04]  /*3fb90*/  LDL R45, [R1+0x1880] ;  /* 0x00188000012d7983 */ /* 0x000ea80000100800 */
[----:B-1----:R-:W3:Y:S01]  /*3fba0*/  LDL R27, [R1+0x1888] ;  /* 0x00188800011b7983 */ /* 0x002ee20000100800 */
[----:B0-----:R-:W-:-:S04]  /*3fbb0*/  @!P2 LOP3.LUT R23, R23, R22, RZ, 0x3c, !PT ;  /* 0x000000161717a212 */ /* 0x001fc800078e3cff */
[----:B------:R-:W-:-:S04]  /*3fbc0*/  @!P2 LOP3.LUT R22, R23, R22, RZ, 0x3c, !PT ;  /* 0x000000161716a212 */ /* 0x000fc800078e3cff */
[----:B------:R-:W-:-:S05]  /*3fbd0*/  @!P2 LOP3.LUT R23, R23, R22, RZ, 0x3c, !PT ;  /* 0x000000161717a212 */ /* 0x000fca00078e3cff */
[----:B------:R4:W2:Y:S02]  /*3fbe0*/  @!P2 LDG.E.U16 R128, desc[UR4][R22.64] ;  /* 0x000000041680a981 */ /* 0x0008a4000c1e1500 */
[----:B----4-:R-:W-:Y:S02]  /*3fbf0*/  @!P2 IMAD.MOV.U32 R22, RZ, RZ, R44 ;  /* 0x000000ffff16a224 */ /* 0x010fe400078e002c */
[----:B------:R-:W-:-:S05]  /*3fc00*/  @!P2 IMAD.MOV.U32 R23, RZ, RZ, R154 ;  /* 0x000000ffff17a224 */ /* 0x000fca00078e009a */
[----:B------:R3:W4:Y:S02]  /*3fc10*/  @!P2 LDG.E.U16 R84, desc[UR4][R22.64] ;  /* 0x000000041654a981 */ /* 0x000724000c1e1500 */
[----:B---3--:R-:W-:Y:S02]  /*3fc20*/  @!P2 IMAD.MOV.U32 R22, RZ, RZ, R27 ;  /* 0x000000ffff16a224 */ /* 0x008fe400078e001b */
[----:B------:R-:W-:-:S05]  /*3fc30*/  @!P2 IMAD.MOV.U32 R23, RZ, RZ, R152 ;  /* 0x000000ffff17a224 */ /* 0x000fca00078e0098 */
[----:B------:R2:W3:Y:S04]  /*3fc40*/  @!P2 LDG.E.U16 R108, desc[UR4][R22.64] ;  /* 0x00000004166ca981 */ /* 0x0004e8000c1e1500 */
[----:B------:R-:W-:Y:S01]  /*3fc50*/  STL [R1+0x25fc], R61 ;  /* 0x0025fc3d01007387 */ /* 0x000fe20000100800 */
[----:B------:R-:W-:Y:S01]  /*3fc60*/  PRMT R59, RZ, 0x7610, R59 ;  /* 0x00007610ff3b7816 */ /* 0x000fe2000000003b */
[----:B--2---:R-:W-:Y:S02]  /*3fc70*/  @!P2 IMAD.MOV.U32 R22, RZ, RZ, R45 ;  /* 0x000000ffff16a224 */ /* 0x004fe400078e002d */
[----:B------:R-:W-:-:S05]  /*3fc80*/  @!P2 IMAD.MOV.U32 R23, RZ, RZ, R47 ;  /* 0x000000ffff17a224 */ /* 0x000fca00078e002f */
[----:B------:R-:W2:Y:S04]  /*3fc90*/  @!P2 LDG.E.U16 R59, desc[UR4][R22.64] ;  /* 0x00000004163ba981 */ /* 0x000ea8000c1e1500 */
[----:B------:R-:W-:Y:S04]  /*3fca0*/  STL [R1+0x2600], R128 ;  /* 0x0026008001007387 */ /* 0x000fe80000100800 */
[----:B------:R-:W2:Y:S04]  /*3fcb0*/  LDL R44, [R1+0x1870] ;  /* 0x00187000012c7983 */ /* 0x000ea80000100800 */
[----:B----4-:R-:W-:Y:S04]  /*3fcc0*/  STL [R1+0x2604], R84 ;  /* 0x0026045401007387 */ /* 0x010fe80000100800 */
[----:B------:R-:W4:Y:S04]  /*3fcd0*/  LDL R27, [R1+0x1868] ;  /* 0x00186800011b7983 */ /* 0x000f280000100800 */
[----:B------:R-:W4:Y:S04]  /*3fce0*/  LDL R154, [R1+0x185c] ;  /* 0x00185c00019a7983 */ /* 0x000f280000100800 */
[----:B------:R-:W4:Y:S04]  /*3fcf0*/  LDL R152, [R1+0x1860] ;  /* 0x0018600001987983 */ /* 0x000f280000100800 */
[----:B---3--:R-:W-:Y:S04]  /*3fd00*/  STL [R1+0x2608], R108 ;  /* 0x0026086c01007387 */ /* 0x008fe80000100800 */
[----:B------:R-:W3:Y:S01]  /*3fd10*/  LDL R23, [R1+0x186c] ;  /* 0x00186c0001177983 */ /* 0x000ee20000100800 */
[----:B------:R-:W-:-:S03]  /*3fd20*/  PRMT R28, RZ, 0x7610, R28 ;  /* 0x00007610ff1c7816 */ /* 0x000fc6000000001c */
[----:B------:R-:W4:Y:S04]  /*3fd30*/  LDL R47, [R1+0x1854] ;  /* 0x00185400012f7983 */ /* 0x000f280000100800 */
[----:B------:R-:W4:Y:S04]  /*3fd40*/  LDL R45, [R1+0x1858] ;  /* 0x00185800012d7983 */ /* 0x000f280000100800 */
[----:B--2---:R-:W-:Y:S01]  /*3fd50*/  STL [R1+0x260c], R59 ;  /* 0x00260c3b01007387 */ /* 0x004fe20000100800 */
[----:B------:R-:W-:Y:S01]  /*3fd60*/  @!P2 IMAD.MOV.U32 R22, RZ, RZ, R44 ;  /* 0x000000ffff16a224 */ /* 0x000fe200078e002c */
[----:B------:R-:W-:-:S02]  /*3fd70*/  PRMT R12, RZ, 0x7610, R12 ;  /* 0x00007610ff0c7816 */ /* 0x000fc4000000000c */
[----:B------:R-:W2:Y:S04]  /*3fd80*/  LDL R44, [R1+0x184c] ;  /* 0x00184c00012c7983 */ /* 0x000ea80000100800 */
[----:B---3--:R4:W3:Y:S04]  /*3fd90*/  @!P2 LDG.E.U16 R28, desc[UR4][R22.64] ;  /* 0x00000004161ca981 */ /* 0x0088e8000c1e1500 */
[----:B------:R-:W2:Y:S01]  /*3fda0*/  LDL R23, [R1+0x1864] ;  /* 0x0018640001177983 */ /* 0x000ea20000100800 */
[----:B----4-:R-:W-:Y:S01]  /*3fdb0*/  @!P2 IMAD.MOV.U32 R22, RZ, RZ, R27 ;  /* 0x000000ffff16a224 */ /* 0x010fe200078e001b */
[----:B------:R-:W-:-:S04]  /*3fdc0*/  PRMT R110, RZ, 0x7610, R110 ;  /* 0x00007610ff6e7816 */ /* 0x000fc8000000006e */
[----:B--2---:R0:W2:Y:S04]  /*3fdd0*/  @!P2 LDG.E.U16 R12, desc[UR4][R22.64] ;  /* 0x00000004160ca981 */ /* 0x0040a8000c1e1500 */
[----:B---3--:R1:W-:Y:S04]  /*3fde0*/  STL [R1+0x864], R28 ;  /* 0x0008641c01007387 */ /* 0x0083e80000100800 */
[----:B------:R-:W3:Y:S04]  /*3fdf0*/  LDL R27, [R1+0x1844] ;  /* 0x00184400011b7983 */ /* 0x000ee80000100800 */
[----:B-1----:R-:W4:Y:S01]  /*3fe00*/  LDL R28, [R1+0x1850] ;  /* 0x00185000011c7983 */ /* 0x002f220000100800 */
[----:B0-----:R-:W-:-:S02]  /*3fe10*/  @!P2 IMAD.MOV.U32 R22, RZ, RZ, R152 ;  /* 0x000000ffff16a224 */ /* 0x001fc400078e0098 */
[----:B------:R-:W-:Y:S01]  /*3fe20*/  @!P2 IMAD.MOV.U32 R23, RZ, RZ, R154 ;  /* 0x000000ffff17a224 */ /* 0x000fe200078e009a */
[----:B------:R-:W-:-:S04]  /*3fe30*/  PRMT R69, RZ, 0x7610, R69 ;  /* 0x00007610ff457816 */ /* 0x000fc80000000045 */
[----:B------:R0:W3:Y:S02]  /*3fe40*/  @!P2 LDG.E.U16 R110, desc[UR4][R22.64] ;  /* 0x00000004166ea981 */ /* 0x0000e4000c1e1500 */
[----:B0-----:R-:W-:Y:S02]  /*3fe50*/  @!P2 IMAD.MOV.U32 R22, RZ, RZ, R45 ;  /* 0x000000ffff16a224 */ /* 0x001fe400078e002d */
[----:B------:R-:W-:-:S05]  /*3fe60*/  @!P2 IMAD.MOV.U32 R23, RZ, RZ, R47 ;  /* 0x000000ffff17a224 */ /* 0x000fca00078e002f */
[----:B------:R4:W3:Y:S04]  /*3fe70*/  @!P2 LDG.E.U16 R69, desc[UR4][R22.64] ;  /* 0x000000041645a981 */ /* 0x0008e8000c1e1500 */
[----:B--2---:R0:W-:Y:S04]  /*3fe80*/  STL [R1+0x860], R12 ;  /* 0x0008600c01007387 */ /* 0x0041e80000100800 */
[----:B0-----:R-:W2:Y:S01]  /*3fe90*/  LDL R12, [R1+0x1848] ;  /* 0x00184800010c7983 */ /* 0x001ea20000100800 */
[----:B------:R-:W-:Y:S01]  /*3fea0*/  PRMT R133, RZ, 0x7610, R133 ;  /* 0x00007610ff857816 */ /* 0x000fe20000000085 */
[----:B----4-:R-:W-:-:S02]  /*3feb0*/  @!P2 IMAD.MOV.U32 R22, RZ, RZ, R28 ;  /* 0x000000ffff16a224 */ /* 0x010fc400078e001c */
[----:B------:R-:W-:-:S05]  /*3fec0*/  @!P2 IMAD.MOV.U32 R23, RZ, RZ, R44 ;  /* 0x000000ffff17a224 */ /* 0x000fca00078e002c */
[----:B------:R0:W4:Y:S04]  /*3fed0*/  @!P2 LDG.E.U16 R133, desc[UR4][R22.64] ;  /* 0x000000041685a981 */ /* 0x000128000c1e1500 */
[----:B---3--:R-:W-:Y:S04]  /*3fee0*/  STL [R1+0x2610], R110 ;  /* 0x0026106e01007387 */ /* 0x008fe80000100800 */
[----:B------:R-:W3:Y:S04]  /*3fef0*/  LDL R47, [R1+0x183c] ;  /* 0x00183c00012f7983 */ /* 0x000ee80000100800 */
[----:B------:R-:W3:Y:S01]  /*3ff00*/  LDL R45, [R1+0x1840] ;  /* 0x00184000012d7983 */ /* 0x000ee20000100800 */
[----:B------:R-:W-:Y:S01]  /*3ff10*/  PRMT R107, RZ, 0x7610, R107 ;  /* 0x00007610ff6b7816 */ /* 0x000fe2000000006b */
[----:B0-----:R-:W-:-:S02]  /*3ff20*/  @!P2 IMAD.MOV.U32 R23, RZ, RZ, R27 ;  /* 0x000000ffff17a224 */ /* 0x001fc400078e001b */
[----:B------:R-:W-:Y:S04]  /*3ff30*/  STL [R1+0x2614], R69 ;  /* 0x0026144501007387 */ /* 0x000fe80000100800 */
[----:B------:R-:W3:Y:S04]  /*3ff40*/  LDL R154, [R1+0x182c] ;  /* 0x00182c00019a7983 */ /* 0x000ee80000100800 */
[----:B------:R-:W3:Y:S01]  /*3ff50*/  LDL R44, [R1+0x1830] ;  /* 0x00183000012c7983 */ /* 0x000ee20000100800 */
[----:B--2---:R-:W-:-:S05]  /*3ff60*/  @!P2 IMAD.MOV.U32 R22, RZ, RZ, R12 ;  /* 0x000000ffff16a224 */ /* 0x004fca00078e000c */
[----:B------:R3:W2:Y:S04]  /*3ff70*/  @!P2 LDG.E.U16 R107, desc[UR4][R22.64] ;  /* 0x00000004166ba981 */ /* 0x0006a8000c1e1500 */
[----:B----4-:R-:W-:Y:S04]  /*3ff80*/  STL [R1+0x2618], R133 ;  /* 0x0026188501007387 */ /* 0x010fe80000100800 */
[----:B------:R-:W4:Y:S04]  /*3ff90*/  LDL R152, [R1+0x1824] ;  /* 0x0018240001987983 */ /* 0x000f280000100800 */
[----:B------:R-:W4:Y:S01]  /*3ffa0*/  LDL R12, [R1+0x1828] ;  /* 0x00182800010c7983 */ /* 0x000f220000100800 */
[----:B------:R-:W-:-:S03]  /*3ffb0*/  PRMT R58, RZ, 0x7610, R58 ;  /* 0x00007610ff3a7816 */ /* 0x000fc6000000003a */
[----:B------:R-:W4:Y:S04]  /*3ffc0*/  LDL R28, [R1+0x181c] ;  /* 0x00181c00011c7983 */ /* 0x000f280000100800 */
[----:B------:R-:W4:Y:S01]  /*3ffd0*/  LDL R27, [R1+0x1820] ;  /* 0x00182000011b7983 */ /* 0x000f220000100800 */
[----:B---3--:R-:W-:Y:S02]  /*3ffe0*/  @!P2 IMAD.MOV.U32 R22, RZ, RZ, R45 ;  /* 0x000000ffff16a224 */ /* 0x008fe400078e002d */
[----:B------:R-:W-:Y:S01]  /*3fff0*/  @!P2 IMAD.MOV.U32 R23, RZ, RZ, R47 ;  /* 0x000000ffff17a224 */ /* 0x000fe200078e002f */
[----:B------:R-:W-:-:S04]  /*40000*/  PRMT R43, RZ, 0x7610, R43 ;  /* 0x00007610ff2b7816 */ /* 0x000fc8000000002b */
[----:B------:R0:W3:Y:S02]  /*40010*/  @!P2 LDG.E.U16 R58, desc[UR4][R22.64] ;  /* 0x00000004163aa981 */ /* 0x0000e4000c1e1500 */
[----:B0-----:R-:W-:Y:S02]  /*40020*/  @!P2 IMAD.MOV.U32 R22, RZ, RZ, R44 ;  /* 0x000000ffff16a224 */ /* 0x001fe400078e002c */
[----:B------:R-:W-:-:S05]  /*40030*/  @!P2 IMAD.MOV.U32 R23, RZ, RZ, R154 ;  /* 0x000000ffff17a224 */ /* 0x000fca00078e009a */
[----:B------:R4:W3:Y:S04]  /*40040*/  @!P2 LDG.E.U16 R43, desc[UR4][R22.64] ;  /* 0x00000004162ba981 */ /* 0x0008e8000c1e1500 */
[----:B--2---:R-:W-:Y:S04]  /*40050*/  STL [R1+0x261c], R107 ;  /* 0x00261c6b01007387 */ /* 0x004fe80000100800 */
[----:B------:R-:W2:Y:S04]  /*40060*/  LDL R47, [R1+0x1814] ;  /* 0x00181400012f7983 */ /* 0x000ea80000100800 */
[----:B------:R-:W2:Y:S01]  /*40070*/  LDL R45, [R1+0x1818] ;  /* 0x00181800012d7983 */ /* 0x000ea20000100800 */
[----:B------:R-:W-:Y:S01]  /*40080*/  PRMT R0, RZ, 0x7610, R0 ;  /* 0x00007610ff007816 */ /* 0x000fe20000000000 */
[----:B----4-:R-:W-:-:S02]  /*40090*/  @!P2 IMAD.MOV.U32 R22, RZ, RZ, R12 ;  /* 0x000000ffff16a224 */ /* 0x010fc400078e000c */
[----:B------:R-:W-:-:S05]  /*400a0*/  @!P2 IMAD.MOV.U32 R23, RZ, RZ, R152 ;  /* 0x000000ffff17a224 */ /* 0x000fca00078e0098 */
[----:B------:R0:W4:Y:S01]  /*400b0*/  @!P2 LDG.E.U16 R0, desc[UR4][R22.64] ;  /* 0x000000041600a981 */ /* 0x000122000c1e1500 */
[----:B------:R-:W-:Y:S02]  /*400c0*/  PRMT R83, RZ, 0x7610, R83 ;  /* 0x00007610ff537816 */ /* 0x000fe40000000053 */
[----:B------:R-:W-:Y:S01]  /*400d0*/  PRMT R118, RZ, 0x7610, R118 ;  /* 0x00007610ff767816 */ /* 0x000fe20000000076 */
[----:B0-----:R-:W-:Y:S02]  /*400e0*/  @!P2 IMAD.MOV.U32 R22, RZ, RZ, R27 ;  /* 0x000000ffff16a224 */ /* 0x001fe400078e001b */
[----:B------:R-:W-:Y:S01]  /*400f0*/  @!P2 IMAD.MOV.U32 R23, RZ, RZ, R28 ;  /* 0x000000ffff17a224 */ /* 0x000fe200078e001c */
[----:B---3--:R-:W-:Y:S04]  /*40100*/  STL [R1+0x2620], R58 ;  /* 0x0026203a01007387 */ /* 0x008fe80000100800 */
[----:B------:R-:W3:Y:S04]  /*40110*/  LDL R44, [R1+0x180c] ;  /* 0x00180c00012c7983 */ /* 0x000ee80000100800 */
[----:B------:R2:W3:Y:S04]  /*40120*/  @!P2 LDG.E.U16 R83, desc[UR4][R22.64] ;  /* 0x000000041653a981 */ /* 0x0004e8000c1e1500 */
[----:B------:R0:W-:Y:S04]  /*40130*/  STL [R1+0x848], R43 ;  /* 0x0008482b01007387 */ /* 0x0001e80000100800 */
[----:B------:R-:W3:Y:S04]  /*40140*/  LDL R12, [R1+0x1804] ;  /* 0x00180400010c7983 */ /* 0x000ee80000100800 */
[----:B0-----:R-:W3:Y:S01]  /*40150*/  LDL R43, [R1+0x1810] ;  /* 0x00181000012b7983 */ /* 0x001ee20000100800 */
[----:B--2---:R-:W-:-:S02]  /*40160*/  @!P2 IMAD.MOV.U32 R23, RZ, RZ, R47 ;  /* 0x000000ffff17a224 */ /* 0x004fc400078e002f */
[----:B------:R-:W-:-:S05]  /*40170*/  @!P2 IMAD.MOV.U32 R22, RZ, RZ, R45 ;  /* 0x000000ffff16a224 */ /* 0x000fca00078e002d */
[----:B------:R0:W2:Y:S04]  /*40180*/  @!P2 LDG.E.U16 R118, desc[UR4][R22.64] ;  /* 0x000000041676a981 */ /* 0x0000a8000c1e1500 */
[----:B----4-:R1:W-:Y:S04]  /*40190*/  STL [R1+0x844], R0 ;  /* 0x0008440001007387 */ /* 0x0103e80000100800 */
[----:B------:R-:W4:Y:S04]  /*401a0*/  LDL R28, [R1+0x17fc] ;  /* 0x0017fc00011c7983 */ /* 0x000f280000100800 */
[----:B------:R-:W4:Y:S04]  /*401b0*/  LDL R27, [R1+0x1800] ;  /* 0x00180000011b7983 */ /* 0x000f280000100800 */
[----:B-1----:R-:W4:Y:S04]  /*401c0*/  LDL R0, [R1+0x1808] ;  /* 0x0018080001007983 */ /* 0x002f280000100800 */
[----:B---3--:R-:W-:Y:S01]  /*401d0*/  STL [R1+0x2624], R83 ;  /* 0x0026245301007387 */ /* 0x008fe20000100800 */
[----:B0-----:R-:W-:-:S03]  /*401e0*/  @!P2 IMAD.MOV.U32 R22, RZ, RZ, R43 ;  /* 0x000000ffff16a224 */ /* 0x001fc600078e002b */
[----:B--2---:R-:W-:Y:S04]  /*401f0*/  STL [R1+0x2628], R118 ;  /* 0x0026287601007387 */ /* 0x004fe80000100800 */
[----:B------:R-:W2:Y:S04]  /*40200*/  LDL R47, [R1+0x17ec] ;  /* 0x0017ec00012f7983 */ /* 0x000ea80000100800 */
[----:B------:R-:W3:Y:S01]  /*40210*/  LDL R43, [R1+0x17f0] ;  /* 0x0017f000012b7983 */ /* 0x000ee20000100800 */
[----:B------:R-:W-:Y:S01]  /*40220*/  PRMT R85, RZ, 0x7610, R85 ;  /* 0x00007610ff557816 */ /* 0x000fe20000000055 */
[----:B------:R-:W-:Y:S01]  /*40230*/  @!P2 IMAD.MOV.U32 R23, RZ, RZ, R44 ;  /* 0x000000ffff17a224 */ /* 0x000fe200078e002c */
[----:B------:R-:W-:-:S04]  /*40240*/  PRMT R106, RZ, 0x7610, R106 ;  /* 0x00007610ff6a7816 */ /* 0x000fc8000000006a */
[----:B------:R4:W3:Y:S02]  /*40250*/  @!P2 LDG.E.U16 R85, desc[UR4][R22.64] ;  /* 0x000000041655a981 */ /* 0x0008e4000c1e1500 */
[----:B----4-:R-:W-:Y:S02]  /*40260*/  @!P2 IMAD.MOV.U32 R22, RZ, RZ, R0 ;  /* 0x000000ffff16a224 */ /* 0x010fe400078e0000 */
[----:B------:R-:W-:-:S05]  /*40270*/  @!P2 IMAD.MOV.U32 R23, RZ, RZ, R12 ;  /* 0x000000ffff17a224 */ /* 0x000fca00078e000c */
[----:B------:R0:W4:Y:S01]  /*40280*/  @!P2 LDG.E.U16 R106, desc[UR4][R22.64] ;  /* 0x00000004166aa981 */ /* 0x000122000c1e1500 */
[----:B------:R-:W-:Y:S02]  /*40290*/  PRMT R57, RZ, 0x7610, R57 ;  /* 0x00007610ff397816 */ /* 0x000fe40000000039 */
[----:B------:R-:W-:Y:S01]  /*402a0*/  PRMT R25, RZ, 0x7610, R25 ;  /* 0x00007610ff197816 */ /* 0x000fe20000000019 */
[----:B0-----:R-:W-:Y:S02]  /*402b0*/  @!P2 IMAD.MOV.U32 R22, RZ, RZ, R27 ;  /* 0x000000ffff16a224 */ /* 0x001fe400078e001b */
[----:B------:R-:W-:-:S05]  /*402c0*/  @!P2 IMAD.MOV.U32 R23, RZ, RZ, R28 ;  /* 0x000000ffff17a224 */ /* 0x000fca00078e001c */
[----:B------:R2:W4:Y:S02]  /*402d0*/  @!P2 LDG.E.U16 R57, desc[UR4][R22.64] ;  /* 0x000000041639a981 */ /* 0x000524000c1e1500 */
[----:B--2---:R-:W-:Y:S02]  /*402e0*/  @!P2 IMAD.MOV.U32 R23, RZ, RZ, R47 ;  /* 0x000000ffff17a224 */ /* 0x004fe400078e002f */
[----:B---3--:R-:W-:-:S05]  /*402f0*/  @!P2 IMAD.MOV.U32 R22, RZ, RZ, R43 ;  /* 0x000000ffff16a224 */ /* 0x008fca00078e002b */
[----:B------:R-:W2:Y:S04]  /*40300*/  @!P2 LDG.E.U16 R25, desc[UR4][R22.64] ;  /* 0x000000041619a981 */ /* 0x000ea8000c1e1500 */
[----:B------:R-:W-:Y:S04]  /*40310*/  STL [R1+0x262c], R85 ;  /* 0x00262c5501007387 */ /* 0x000fe80000100800 */
[----:B------:R-:W3:Y:S04]  /*40320*/  LDL R12, [R1+0x17e4] ;  /* 0x0017e400010c7983 */ /* 0x000ee80000100800 */
[----:B------:R-:W3:Y:S04]  /*40330*/  LDL R0, [R1+0x17e8] ;  /* 0x0017e80001007983 */ /* 0x000ee80000100800 */
[----:B----4-:R-:W-:Y:S04]  /*40340*/  STL [R1+0x2630], R106 ;  /* 0x0026306a01007387 */ /* 0x010fe80000100800 */
[----:B------:R-:W4:Y:S04]  /*40350*/  LDL R45, [R1+0x17dc] ;  /* 0x0017dc00012d7983 */ /* 0x000f280000100800 */
[----:B------:R-:W4:Y:S04]  /*40360*/  LDL R44, [R1+0x17e0] ;  /* 0x0017e000012c7983 */ /* 0x000f280000100800 */
[----:B------:R-:W4:Y:S04]  /*40370*/  LDL R28, [R1+0x17d4] ;  /* 0x0017d400011c7983 */ /* 0x000f280000100800 */
[----:B------:R-:W4:Y:S04]  /*40380*/  LDL R27, [R1+0x17d8] ;  /* 0x0017d800011b7983 */ /* 0x000f280000100800 */
[----:B------:R-:W-:Y:S04]  /*40390*/  STL [R1+0x2634], R57 ;  /* 0x0026343901007387 */ /* 0x000fe80000100800 */
[----:B------:R-:W4:Y:S04]  /*403a0*/  LDL R43, [R1+0x17cc] ;  /* 0x0017cc00012b7983 */ /* 0x000f280000100800 */
[----:B--2---:R0:W-:Y:S04]  /*403b0*/  STL [R1+0x82c], R25 ;  /* 0x00082c1901007387 */ /* 0x0041e80000100800 */
[----:B0-----:R-:W2:Y:S01]  /*403c0*/  LDL R25, [R1+0x17d0] ;  /* 0x0017d00001197983 */ /* 0x001ea20000100800 */
[----:B------:R-:W-:Y:S01]  /*403d0*/  PRMT R57, RZ, 0x7610, R57 ;  /* 0x00007610ff397816 */ /* 0x000fe20000000039 */
[----:B---3--:R-:W-:-:S02]  /*403e0*/  @!P2 IMAD.MOV.U32 R22, RZ, RZ, R0 ;  /* 0x000000ffff16a224 */ /* 0x008fc400078e0000 */
[----:B------:R-:W-:Y:S01]  /*403f0*/  @!P2 IMAD.MOV.U32 R23, RZ, RZ, R12 ;  /* 0x000000ffff17a224 */ /* 0x000fe200078e000c */
[----:B------:R-:W-:Y:S02]  /*40400*/  PRMT R68, RZ, 0x7610, R68 ;  /* 0x00007610ff447816 */ /* 0x000fe40000000044 */
[----:B------:R-:W-:Y:S02]  /*40410*/  PRMT R79, RZ, 0x7610, R79 ;  /* 0x00007610ff4f7816 */ /* 0x000fe4000000004f */
[----:B------:R-:W-:Y:S01]  /*40420*/  PRMT R134, RZ, 0x7610, R134 ;  /* 0x00007610ff867816 */ /* 0x000fe20000000086 */
[----:B------:R-:W3:Y:S04]  /*40430*/  LDL R12, [R1+0x17c4] ;  /* 0x0017c400010c7983 */ /* 0x000ee80000100800 */
[----:B------:R4:W3:Y:S04]  /*40440*/  @!P2 LDG.E.U16 R57, desc[UR4][R22.64] ;  /* 0x000000041639a981 */ /* 0x0008e8000c1e1500 */
[----:B------:R-:W3:Y:S01]  /*40450*/  LDL R0, [R1+0x17c8] ;  /* 0x0017c80001007983 */ /* 0x000ee20000100800 */
[----:B----4-:R-:W-:-:S02]  /*40460*/  @!P2 IMAD.MOV.U32 R22, RZ, RZ, R44 ;  /* 0x000000ffff16a224 */ /* 0x010fc400078e002c */
[----:B------:R-:W-:-:S05]  /*40470*/  @!P2 IMAD.MOV.U32 R23, RZ, RZ, R45 ;  /* 0x000000ffff17a224 */ /* 0x000fca00078e002d */
[----:B------:R0:W4:Y:S02]  /*40480*/  @!P2 LDG.E.U16 R68, desc[UR4][R22.64] ;  /* 0x000000041644a981 */ /* 0x000124000c1e1500 */
[----:B0-----:R-:W-:Y:S02]  /*40490*/  @!P2 IMAD.MOV.U32 R22, RZ, RZ, R27 ;  /* 0x000000ffff16a224 */ /* 0x001fe400078e001b */
[----:B------:R-:W-:-:S05]  /*404a0*/  @!P2 IMAD.MOV.U32 R23, RZ, RZ, R28 ;  /* 0x000000ffff17a224 */ /* 0x000fca00078e001c */
[----:B------:R0:W4:Y:S02]  /*404b0*/  @!P2 LDG.E.U16 R79, desc[UR4][R22.64] ;  /* 0x00000004164fa981 */ /* 0x000124000c1e1500 */
[----:B0-----:R-:W-:Y:S02]  /*404c0*/  @!P2 IMAD.MOV.U32 R23, RZ, RZ, R43 ;  /* 0x000000ffff17a224 */ /* 0x001fe400078e002b */
[----:B--2---:R-:W-:-:S05]  /*404d0*/  @!P2 IMAD.MOV.U32 R22, RZ, RZ, R25 ;  /* 0x000000ffff16a224 */ /* 0x004fca00078e0019 */
[----:B------:R-:W2:Y:S04]  /*404e0*/  @!P2 LDG.E.U16 R134, desc[UR4][R22.64] ;  /* 0x000000041686a981 */ /* 0x000ea8000c1e1500 */
[----:B---3--:R-:W-:Y:S04]  /*404f0*/  STL [R1+0x263c], R57 ;  /* 0x00263c3901007387 */ /* 0x008fe80000100800 */
[----:B----4-:R-:W-:Y:S04]  /*40500*/  STL [R1+0x2640], R68 ;  /* 0x0026404401007387 */ /* 0x010fe80000100800 */
[----:B------:R-:W3:Y:S04]  /*40510*/  LDL R28, [R1+0x17bc] ;  /* 0x0017bc00011c7983 */ /* 0x000ee80000100800 */
[----:B------:R-:W4:Y:S04]  /*40520*/  LDL R27, [R1+0x17c0] ;  /* 0x0017c000011b7983 */ /* 0x000f280000100800 */
[----:B------:R-:W-:Y:S04]  /*40530*/  STL [R1+0x2644], R79 ;  /* 0x0026444f01007387 */ /* 0x000fe80000100800 */
[----:B------:R-:W4:Y:S04]  /*40540*/  LDL R45, [R1+0x17ac] ;  /* 0x0017ac00012d7983 */ /* 0x000f280000100800 */
[----:B------:R-:W4:Y:S04]  /*40550*/  LDL R25, [R1+0x17b0] ;  /* 0x0017b00001197983 */ /* 0x000f280000100800 */
[----:B--2---:R-:W-:Y:S04]  /*40560*/  STL [R1+0x2648], R134 ;  /* 0x0026488601007387 */ /* 0x004fe80000100800 */
[----:B------:R-:W2:Y:S04]  /*40570*/  LDL R44, [R1+0x17a4] ;  /* 0x0017a400012c7983 */ /* 0x000ea80000100800 */
[----:B------:R-:W2:Y:S01]  /*40580*/  LDL R43, [R1+0x17a8] ;  /* 0x0017a800012b7983 */ /* 0x000ea20000100800 */
[----:B------:R-:W-:Y:S01]  /*40590*/  PRMT R105, RZ, 0x7610, R105 ;  /* 0x00007610ff697816 */ /* 0x000fe20000000069 */
[----:B------:R-:W-:-:S02]  /*405a0*/  @!P2 IMAD.MOV.U32 R22, RZ, RZ, R0 ;  /* 0x000000ffff16a224 */ /* 0x000fc400078e0000 */
[----:B------:R-:W-:Y:S01]  /*405b0*/  @!P2 IMAD.MOV.U32 R23, RZ, RZ, R12 ;  /* 0x000000ffff17a224 */ /* 0x000fe200078e000c */
[----:B------:R-:W-:Y:S01]  /*405c0*/  PRMT R56, RZ, 0x7610, R56 ;  /* 0x00007610ff387816 */ /* 0x000fe20000000038 */
[----:B------:R-:W2:Y:S04]  /*405d0*/  LDL R12, [R1+0x179c] ;  /* 0x00179c00010c7983 */ /* 0x000ea80000100800 */
[----:B------:R3:W2:Y:S04]  /*405e0*/  @!P2 LDG.E.U16 R105, desc[UR4][R22.64] ;  /* 0x000000041669a981 */ /* 0x0006a8000c1e1500 */
[----:B------:R-:W2:Y:S01]  /*405f0*/  LDL R0, [R1+0x17a0] ;  /* 0x0017a00001007983 */ /* 0x000ea20000100800 */
[----:B------:R-:W-:Y:S01]  /*40600*/  PRMT R29, RZ, 0x7610, R29 ;  /* 0x00007610ff1d7816 */ /* 0x000fe2000000001d */
[----:B---3--:R-:W-:-:S02]  /*40610*/  @!P2 IMAD.MOV.U32 R23, RZ, RZ, R28 ;  /* 0x000000ffff17a224 */ /* 0x008fc400078e001c */
[----:B----4-:R-:W-:-:S05]  /*40620*/  @!P2 IMAD.MOV.U32 R22, RZ, RZ, R27 ;  /* 0x000000ffff16a224 */ /* 0x010fca00078e001b */
[----:B------:R0:W3:Y:S02]  /*40630*/  @!P2 LDG.E.U16 R56, desc[UR4][R22.64] ;  /* 0x000000041638a981 */ /* 0x0000e4000c1e1500 */
[----:B0-----:R-:W-:Y:S02]  /*40640*/  @!P2 IMAD.MOV.U32 R23, RZ, RZ, R45 ;  /* 0x000000ffff17a224 */ /* 0x001fe400078e002d */
[----:B------:R-:W-:-:S05]  /*40650*/  @!P2 IMAD.MOV.U32 R22, RZ, RZ, R25 ;  /* 0x000000ffff16a224 */ /* 0x000fca00078e0019 */
[----:B------:R2:W4:Y:S01]  /*40660*/  @!P2 LDG.E.U16 R29, desc[UR4][R22.64] ;  /* 0x00000004161da981 */ /* 0x000522000c1e1500 */
[----:B------:R-:W-:Y:S01]  /*40670*/  PRMT R106, RZ, 0x7610, R106 ;  /* 0x00007610ff6a7816 */ /* 0x000fe2000000006a */
[----:B--2---:R-:W-:Y:S02]  /*40680*/  @!P2 IMAD.MOV.U32 R23, RZ, RZ, R44 ;  /* 0x000000ffff17a224 */ /* 0x004fe400078e002c */
[----:B------:R-:W-:-:S05]  /*40690*/  @!P2 IMAD.MOV.U32 R22, RZ, RZ, R43 ;  /* 0x000000ffff16a224 */ /* 0x000fca00078e002b */
[----:B------:R0:W2:Y:S04]  /*406a0*/  @!P2 LDG.E.U16 R106, desc[UR4][R22.64] ;  /* 0x00000004166aa981 */ /* 0x0000a8000c1e1500 */
[----:B------:R-:W-:Y:S04]  /*406b0*/  STL [R1+0x264c], R105 ;  /* 0x00264c6901007387 */ /* 0x000fe80000100800 */
[----:B------:R-:W2:Y:S04]  /*406c0*/  LDL R28, [R1+0x1794] ;  /* 0x00179400011c7983 */ /* 0x000ea80000100800 */
[----:B------:R-:W2:Y:S01]  /*406d0*/  LDL R27, [R1+0x1798] ;  /* 0x00179800011b7983 */ /* 0x000ea20000100800 */
[----:B------:R-:W-:Y:S01]  /*406e0*/  PRMT R62, RZ, 0x7610, R62 ;  /* 0x00007610ff3e7816 */ /* 0x000fe2000000003e */
[----:B0-----:R-:W-:-:S02]  /*406f0*/  @!P2 IMAD.MOV.U32 R22, RZ, RZ, R0 ;  /* 0x000000ffff16a224 */ /* 0x001fc400078e0000 */
[----:B------:R-:W-:-:S05]  /*40700*/  @!P2 IMAD.MOV.U32 R23, RZ, RZ, R12 ;  /* 0x000000ffff17a224 */ /* 0x000fca00078e000c */
[----:B------:R0:W2:Y:S04]  /*40710*/  @!P2 LDG.E.U16 R62, desc[UR4][R22.64] ;  /* 0x00000004163ea981 */ /* 0x0000a8000c1e1500 */
[----:B---3--:R-:W-:Y:S04]  /*40720*/  STL [R1+0x2650], R56 ;  /* 0x0026503801007387 */ /* 0x008fe80000100800 */
[----:B------:R-:W3:Y:S04]  /*40730*/  LDL R25, [R1+0x1790] ;  /* 0x0017900001197983 */ /* 0x000ee80000100800 */
[----:B----4-:R1:W-:Y:S04]  /*40740*/  STL [R1+0x810], R29 ;  /* 0x0008101d01007387 */ /* 0x0103e80000100800 */
[----:B-1----:R-:W4:Y:S04]  /*40750*/  LDL R29, [R1+0x178c] ;  /* 0x00178c00011d7983 */ /* 0x002f280000100800 */
[----:B--2---:R-:W-:Y:S04]  /*40760*/  STL [R1+0x2654], R106 ;  /* 0x0026546a01007387 */ /* 0x004fe80000100800 */
[----:B------:R-:W2:Y:S04]  /*40770*/  LDL R12, [R1+0x1784] ;  /* 0x00178400010c7983 */ /* 0x000ea80000100800 */
[----:B------:R-:W2:Y:S01]  /*40780*/  LDL R0, [R1+0x1788] ;  /* 0x0017880001007983 */ /* 0x000ea20000100800 */
[----:B------:R-:W-:Y:S01]  /*40790*/  PRMT R70, RZ, 0x7610, R70 ;  /* 0x00007610ff467816 */ /* 0x000fe20000000046 */
[----:B0-----:R-:W-:-:S02]  /*407a0*/  @!P2 IMAD.MOV.U32 R22, RZ, RZ, R27 ;  /* 0x000000ffff16a224 */ /* 0x001fc400078e001b */
[----:B------:R-:W-:-:S05]  /*407b0*/  @!P2 IMAD.MOV.U32 R23, RZ, RZ, R28 ;  /* 0x000000ffff17a224 */ /* 0x000fca00078e001c */
[----:B------:R3:W2:Y:S01]  /*407c0*/  @!P2 LDG.E.U16 R70, desc[UR4][R22.64] ;  /* 0x000000041646a981 */ /* 0x0006a2000c1e1500 */
[----:B------:R-:W-:-:S03]  /*407d0*/  PRMT R86, RZ, 0x7610, R86 ;  /* 0x00007610ff567816 */ /* 0x000fc60000000056 */
[----:B------:R-:W-:Y:S04]  /*407e0*/  STL [R1+0x2658], R62 ;  /* 0x0026583e01007387 */ /* 0x000fe80000100800 */
[----:B------:R-:W2:Y:S04]  /*407f0*/  LDL R28, [R1+0x177c] ;  /* 0x00177c00011c7983 */ /* 0x000ea80000100800 */
[----:B------:R-:W2:Y:S01]  /*40800*/  LDL R27, [R1+0x1780] ;  /* 0x00178000011b7983 */ /* 0x000ea20000100800 */
[----:B---3--:R-:W-:Y:S01]  /*40810*/  @!P2 IMAD.MOV.U32 R22, RZ, RZ, R25 ;  /* 0x000000ffff16a224 */ /* 0x008fe200078e0019 */
[----:B------:R-:W-:Y:S01]  /*40820*/  PRMT R104, RZ, 0x7610, R104 ;  /* 0x00007610ff687816 */ /* 0x000fe20000000068 */
[----:B----4-:R-:W-:-:S05]  /*40830*/  @!P2 IMAD.MOV.U32 R23, RZ, RZ, R29 ;  /* 0x000000ffff17a224 */ /* 0x010fca00078e001d */
[----:B------:R2:W3:Y:S02]  /*40840*/  @!P2 LDG.E.U16 R86, desc[UR4][R22.64] ;  /* 0x000000041656a981 */ /* 0x0004e4000c1e1500 */
[----:B--2---:R-:W-:Y:S02]  /*40850*/  @!P2 IMAD.MOV.U32 R23, RZ, RZ, R12 ;  /* 0x000000ffff17a224 */ /* 0x004fe400078e000c */
[----:B------:R-:W-:-:S05]  /*40860*/  @!P2 IMAD.MOV.U32 R22, RZ, RZ, R0 ;  /* 0x000000ffff16a224 */ /* 0x000fca00078e0000 */
[----:B------:R0:W2:Y:S04]  /*40870*/  @!P2 LDG.E.U16 R104, desc[UR4][R22.64] ;  /* 0x000000041668a981 */ /* 0x0000a8000c1e1500 */
[----:B------:R-:W-:Y:S04]  /*40880*/  STL [R1+0x265c], R70 ;  /* 0x00265c4601007387 */ /* 0x000fe80000100800 */
[----:B------:R-:W4:Y:S04]  /*40890*/  LDL R44, [R1+0x176c] ;  /* 0x00176c00012c7983 */ /* 0x000f280000100800 */
[----:B------:R-:W4:Y:S01]  /*408a0*/  LDL R43, [R1+0x1770] ;  /* 0x00177000012b7983 */ /* 0x000f220000100800 */
[----:B------:R-:W-:-:S03]  /*408b0*/  PRMT R55, RZ, 0x7610, R55 ;  /* 0x00007610ff377816 */ /* 0x000fc60000000037 */
[----:B------:R-:W4:Y:S04]  /*408c0*/  LDL R29, [R1+0x1764] ;  /* 0x00176400011d7983 */ /* 0x000f280000100800 */
[----:B------:R-:W4:Y:S01]  /*408d0*/  LDL R25, [R1+0x1768] ;  /* 0x0017680001197983 */ /* 0x000f220000100800 */
[----:B0-----:R-:W-:Y:S02]  /*408e0*/  @!P2 IMAD.MOV.U32 R23, RZ, RZ, R28 ;  /* 0x000000ffff17a224 */ /* 0x001fe400078e001c */
[----:B------:R-:W-:-:S05]  /*408f0*/  @!P2 IMAD.MOV.U32 R22, RZ, RZ, R27 ;  /* 0x000000ffff16a224 */ /* 0x000fca00078e001b */
[----:B------:R4:W4:Y:S04]  /*40900*/  @!P2 LDG.E.U16 R55, desc[UR4][R22.64] ;  /* 0x000000041637a981 */ /* 0x000928000c1e1500 */
[----:B---3--:R-:W-:Y:S04]  /*40910*/  STL [R1+0x2660], R86 ;  /* 0x0026605601007387 */ /* 0x008fe80000100800 */
[----:B------:R-:W3:Y:S04]  /*40920*/  LDL R12, [R1+0x175c] ;  /* 0x00175c00010c7983 */ /* 0x000ee80000100800 */
[----:B------:R-:W3:Y:S04]  /*40930*/  LDL R0, [R1+0x1760] ;  /* 0x0017600001007983 */ /* 0x000ee80000100800 */
[----:B--2---:R-:W-:Y:S04]  /*40940*/  STL [R1+0x2664], R104 ;  /* 0x0026646801007387 */ /* 0x004fe80000100800 */
[----:B------:R-:W2:Y:S04]  /*40950*/  LDL R28, [R1+0x1754] ;  /* 0x00175400011c7983 */ /* 0x000ea80000100800 */
[----:B------:R-:W2:Y:S01]  /*40960*/  LDL R27, [R1+0x1758] ;  /* 0x00175800011b7983 */ /* 0x000ea20000100800 */
[----:B------:R-:W-:Y:S01]  /*40970*/  PRMT R30, RZ, 0x7610, R30 ;  /* 0x00007610ff1e7816 */ /* 0x000fe2000000001e */
[----:B----4-:R-:W-:-:S02]  /*40980*/  @!P2 IMAD.MOV.U32 R22, RZ, RZ, R43 ;  /* 0x000000ffff16a224 */ /* 0x010fc400078e002b */
[----:B------:R-:W-:Y:S01]  /*40990*/  @!P2 IMAD.MOV.U32 R23, RZ, RZ, R44 ;  /* 0x000000ffff17a224 */ /* 0x000fe200078e002c */
[----:B------:R-:W-:-:S04]  /*409a0*/  PRMT R85, RZ, 0x7610, R85 ;  /* 0x00007610ff557816 */ /* 0x000fc80000000055 */
[----:B------:R0:W4:Y:S01]  /*409b0*/  @!P2 LDG.E.U16 R30, desc[UR4][R22.64] ;  /* 0x00000004161ea981 */ /* 0x000122000c1e1500 */
[----:B------:R-:W-:-:S03]  /*409c0*/  PRMT R111, RZ, 0x7610, R111 ;  /* 0x00007610ff6f7816 */ /* 0x000fc6000000006f */
[----:B------:R-:W-:Y:S04]  /*409d0*/  STL [R1+0x2668], R55 ;  /* 0x0026683701007387 */ /* 0x000fe80000100800 */
[----:B------:R-:W4:Y:S01]  /*409e0*/  LDL R43, [R1+0x174c] ;  /* 0x00174c00012b7983 */ /* 0x000f220000100800 */
[----:B0-----:R-:W-:Y:S02]  /*409f0*/  @!P2 IMAD.MOV.U32 R22, RZ, RZ, R25 ;  /* 0x000000ffff16a224 */ /* 0x001fe400078e0019 */
[----:B------:R-:W-:Y:S01]  /*40a00*/  @!P2 IMAD.MOV.U32 R23, RZ, RZ, R29 ;  /* 0x000000ffff17a224 */ /* 0x000fe200078e001d */
[----:B------:R-:W4:Y:S04]  /*40a10*/  LDL R25, [R1+0x1750] ;  /* 0x0017500001197983 */ /* 0x000f280000100800 */
[----:B------:R3:W4:Y:S01]  /*40a20*/  @!P2 LDG.E.U16 R85, desc[UR4][R22.64] ;  /* 0x000000041655a981 */ /* 0x000722000c1e1500 */
[----:B------:R-:W-:Y:S01]  /*40a30*/  PRMT R119, RZ, 0x7610, R119 ;  /* 0x00007610ff777816 */ /* 0x000fe20000000077 */
[----:B---3--:R-:W-:-:S02]  /*40a40*/  @!P2 IMAD.MOV.U32 R23, RZ, RZ, R12 ;  /* 0x000000ffff17a224 */ /* 0x008fc400078e000c */
[----:B------:R-:W-:-:S05]  /*40a50*/  @!P2 IMAD.MOV.U32 R22, RZ, RZ, R0 ;  /* 0x000000ffff16a224 */ /* 0x000fca00078e0000 */
[----:B------:R2:W3:Y:S02]  /*40a60*/  @!P2 LDG.E.U16 R111, desc[UR4][R22.64] ;  /* 0x00000004166fa981 */ /* 0x0004e4000c1e1500 */
[----:B--2---:R-:W-:Y:S02]  /*40a70*/  @!P2 IMAD.MOV.U32 R23, RZ, RZ, R28 ;  /* 0x000000ffff17a224 */ /* 0x004fe400078e001c */
[----:B------:R-:W-:-:S05]  /*40a80*/  @!P2 IMAD.MOV.U32 R22, RZ, RZ, R27 ;  /* 0x000000ffff16a224 */ /* 0x000fca00078e001b */
[----:B------:R4:W2:Y:S01]  /*40a90*/  @!P2 LDG.E.U16 R119, desc[UR4][R22.64] ;  /* 0x000000041677a981 */ /* 0x0008a2000c1e1500 */
[----:B------:R-:W-:Y:S01]  /*40aa0*/  PRMT R135, RZ, 0x7610, R135 ;  /* 0x00007610ff877816 */ /* 0x000fe20000000087 */
[----:B----4-:R-:W-:Y:S02]  /*40ab0*/  @!P2 IMAD.MOV.U32 R23, RZ, RZ, R43 ;  /* 0x000000ffff17a224 */ /* 0x010fe400078e002b */
[----:B------:R-:W-:Y:S01]  /*40ac0*/  @!P2 IMAD.MOV.U32 R22, RZ, RZ, R25 ;  /* 0x000000ffff16a224 */ /* 0x000fe200078e0019 */
[----:B------:R-:W-:Y:S04]  /*40ad0*/  STL [R1+0x266c], R85 ;  /* 0x00266c5501007387 */ /* 0x000fe80000100800 */
[----:B------:R-:W4:Y:S04]  /*40ae0*/  LDL R12, [R1+0x1744] ;  /* 0x00174400010c7983 */ /* 0x000f280000100800 */
[----:B------:R-:W4:Y:S04]  /*40af0*/  LDL R0, [R1+0x1748] ;  /* 0x0017480001007983 */ /* 0x000f280000100800 */
[----:B------:R4:W4:Y:S04]  /*40b00*/  @!P2 LDG.E.U16 R135, desc[UR4][R22.64] ;  /* 0x000000041687a981 */ /* 0x000928000c1e1500 */
[----:B---3--:R-:W-:Y:S04]  /*40b10*/  STL [R1+0x2670], R111 ;  /* 0x0026706f01007387 */ /* 0x008fe80000100800 */
[----:B------:R0:W-:Y:S04]  /*40b20*/  STL [R1+0x7f4], R30 ;  /* 0x0007f41e01007387 */ /* 0x0001e80000100800 */
[----:B------:R-:W3:Y:S04]  /*40b30*/  LDL R29, [R1+0x1740] ;  /* 0x00174000011d7983 */ /* 0x000ee80000100800 */
[----:B------:R-:W3:Y:S04]  /*40b40*/  LDL R28, [R1+0x172c] ;  /* 0x00172c00011c7983 */ /* 0x000ee80000100800 */
[----:B------:R-:W3:Y:S04]  /*40b50*/  LDL R27, [R1+0x1730] ;  /* 0x00173000011b7983 */ /* 0x000ee80000100800 */
[----:B0-----:R-:W3:Y:S04]  /*40b60*/  LDL R30, [R1+0x173c] ;  /* 0x00173c00011e7983 */ /* 0x001ee80000100800 */
[----:B--2---:R-:W-:Y:S04]  /*40b70*/  STL [R1+0x2674], R119 ;  /* 0x0026747701007387 */ /* 0x004fe80000100800 */
[----:B------:R-:W2:Y:S04]  /*40b80*/  LDL R43, [R1+0x1724] ;  /* 0x00172400012b7983 */ /* 0x000ea80000100800 */
[----:B------:R-:W2:Y:S01]  /*40b90*/  LDL R25, [R1+0x1728] ;  /* 0x0017280001197983 */ /* 0x000ea20000100800 */
[----:B------:R-:W-:-:S02]  /*40ba0*/  PRMT R103, RZ, 0x7610, R103 ;  /* 0x00007610ff677816 */ /* 0x000fc40000000067 */
[----:B------:R-:W-:Y:S01]  /*40bb0*/  PRMT R54, RZ, 0x7610, R54 ;  /* 0x00007610ff367816 */ /* 0x000fe20000000036 */
[----:B----4-:R-:W-:Y:S02]  /*40bc0*/  @!P2 IMAD.MOV.U32 R23, RZ, RZ, R12 ;  /* 0x000000ffff17a224 */ /* 0x010fe400078e000c */
[----:B------:R-:W-:Y:S01]  /*40bd0*/  @!P2 IMAD.MOV.U32 R22, RZ, RZ, R0 ;  /* 0x000000ffff16a224 */ /* 0x000fe200078e0000 */
[----:B------:R0:W-:Y:S04]  /*40be0*/  STL [R1+0x2678], R135 ;  /* 0x0026788701007387 */ /* 0x0001e80000100800 */
[----:B------:R-:W4:Y:S04]  /*40bf0*/  LDL R12, [R1+0x171c] ;  /* 0x00171c00010c7983 */ /* 0x000f280000100800 */
[----:B------:R-:W4:Y:S04]  /*40c00*/  LDL R0, [R1+0x1720] ;  /* 0x0017200001007983 */ /* 0x000f280000100800 */
[----:B------:R3:W4:Y:S01]  /*40c10*/  @!P2 LDG.E.U16 R103, desc[UR4][R22.64] ;  /* 0x000000041667a981 */ /* 0x000722000c1e1500 */
[----:B0-----:R-:W-:Y:S01]  /*40c20*/  PRMT R135, RZ, 0x7610, R135 ;  /* 0x00007610ff877816 */ /* 0x001fe20000000087 */
[----:B---3--:R-:W-:-:S02]  /*40c30*/  @!P2 IMAD.MOV.U32 R22, RZ, RZ, R29 ;  /* 0x000000ffff16a224 */ /* 0x008fc400078e001d */
[----:B------:R-:W3:Y:S01]  /*40c40*/  LDL R29, [R1+0x1718] ;  /* 0x00171800011d7983 */ /* 0x000ee20000100800 */
[----:B------:R-:W-:-:S03]  /*40c50*/  @!P2 IMAD.MOV.U32 R23, RZ, RZ, R30 ;  /* 0x000000ffff17a224 */ /* 0x000fc600078e001e */
[----:B------:R-:W3:Y:S04]  /*40c60*/  LDL R30, [R1+0x1714] ;  /* 0x00171400011e7983 */ /* 0x000ee80000100800 */
[----:B------:R0:W3:Y:S02]  /*40c70*/  @!P2 LDG.E.U16 R54, desc[UR4][R22.64] ;  /* 0x000000041636a981 */ /* 0x0000e4000c1e1500 */
[----:B0-----:R-:W-:Y:S02]  /*40c80*/  @!P2 IMAD.MOV.U32 R22, RZ, RZ, R27 ;  /* 0x000000ffff16a224 */ /* 0x001fe400078e001b */
[----:B------:R-:W-:Y:S01]  /*40c90*/  @!P2 IMAD.MOV.U32 R23, RZ, RZ, R28 ;  /* 0x000000ffff17a224 */ /* 0x000fe200078e001c */
[----:B------:R-:W3:Y:S04]  /*40ca0*/  LDL R27, [R1+0x1710] ;  /* 0x00171000011b7983 */ /* 0x000ee80000100800 */
[----:B------:R-:W3:Y:S04]  /*40cb0*/  LDL R28, [R1+0x170c] ;  /* 0x00170c00011c7983 */ /* 0x000ee80000100800 */
[----:B------:R2:W3:Y:S02]  /*40cc0*/  @!P2 LDG.E.U16 R135, desc[UR4][R22.64] ;  /* 0x000000041687a981 */ /* 0x0004e4000c1e1500 */
[----:B--2---:R-:W-:-:S02]  /*40cd0*/  @!P2 IMAD.MOV.U32 R23, RZ, RZ, R43 ;  /* 0x000000ffff17a224 */ /* 0x004fc400078e002b */
[----:B------:R-:W-:Y:S01]  /*40ce0*/  @!P2 IMAD.MOV.U32 R22, RZ, RZ, R25 ;  /* 0x000000ffff16a224 */ /* 0x000fe200078e0019 */
[----:B------:R-:W2:Y:S04]  /*40cf0*/  LDL R43, [R1+0x1704] ;  /* 0x00170400012b7983 */ /* 0x000ea80000100800 */
[----:B------:R-:W2:Y:S01]  /*40d00*/  LDL R25, [R1+0x1708] ;  /* 0x0017080001197983 */ /* 0x000ea20000100800 */
[----:B------:R-:W-:Y:S02]  /*40d10*/  PRMT R118, RZ, 0x7610, R118 ;  /* 0x00007610ff767816 */ /* 0x000fe40000000076 */
[----:B------:R-:W-:-:S04]  /*40d20*/  PRMT R131, RZ, 0x7610, R131 ;  /* 0x00007610ff837816 */ /* 0x000fc80000000083 */
[----:B------:R4:W2:Y:S01]  /*40d30*/  @!P2 LDG.E.U16 R118, desc[UR4][R22.64] ;  /* 0x000000041676a981 */ /* 0x0008a2000c1e1500 */
[----:B------:R-:W-:Y:S01]  /*40d40*/  PRMT R127, RZ, 0x7610, R127 ;  /* 0x00007610ff7f7816 */ /* 0x000fe2000000007f */
[----:B----4-:R-:W-:Y:S02]  /*40d50*/  @!P2 IMAD.MOV.U32 R23, RZ, RZ, R12 ;  /* 0x000000ffff17a224 */ /* 0x010fe400078e000c */
[----:B------:R-:W-:Y:S01]  /*40d60*/  @!P2 IMAD.MOV.U32 R22, RZ, RZ, R0 ;  /* 0x000000ffff16a224 */ /* 0x000fe200078e0000 */
[----:B------:R-:W4:Y:S04]  /*40d70*/  LDL R12, [R1+0x16fc] ;  /* 0x0016fc00010c7983 */ /* 0x000f280000100800 */
[----:B------:R-:W4:Y:S04]  /*40d80*/  LDL R0, [R1+0x1700] ;  /* 0x0017000001007983 */ /* 0x000f280000100800 */
[----:B------:R3:W4:Y:S01]  /*40d90*/  @!P2 LDG.E.U16 R131, desc[UR4][R22.64] ;  /* 0x000000041683a981 */ /* 0x000722000c1e1500 */
[----:B------:R-:W-:Y:S01]  /*40da0*/  PRMT R5, RZ, 0x7610, R5 ;  /* 0x00007610ff057816 */ /* 0x000fe20000000005 */
        /* <DEDUP_REMOVED lines=212> */
[----:B------:R-:W-:Y:S02]  /*41af0*/  PRMT R97, RZ, 0x7610, R97 ;  /* 0x00007610ff617816 */ /* 0x000fe40000000061 */
[----:B------:R-:W-:Y:S01]  /*41b00*/  PRMT R26, RZ, 0x7610, R26 ;  /* 0x00007610ff1a7816 */ /* 0x000fe2000000001a */
[----:B------:R-:W4:Y:S04]  /*41b10*/  LDL R12, [R1+0x15ac] ;  /* 0x0015ac00010c7983 */ /* 0x000f280000100800 */
[----:B------:R3:W4:Y:S04]  /*41b20*/  @!P2 LDG.E.U16 R121, desc[UR4][R22.64] ;  /* 0x000000041679a981 */ /* 0x000728000c1e1500 */
[----:B------:R-:W4:Y:S01]  /*41b30*/  LDL R0, [R1+0x15b0] ;  /* 0x0015b00001007983 */ /* 0x000f220000100800 */
[----:B---3--:R-:W-:-:S03]  /*41b40*/  @!P2 IMAD.MOV.U32 R22, RZ, RZ, R29 ;  /* 0x000000ffff16a224 */ /* 0x008fc600078e001d */
        /* <DEDUP_REMOVED lines=10> */
[----:B------:R-:W-:Y:S02]  /*41bf0*/  @!P2 IMAD.MOV.U32 R22, RZ, RZ, R25 ;  /* 0x000000ffff16a224 */ /* 0x000fe400078e0019 */
[----:B------:R-:W2:Y:S04]  /*41c00*/  LDL R25, [R1+0x1598] ;  /* 0x0015980001197983 */ /* 0x000ea80000100800 */
[----:B------:R4:W3:Y:S02]  /*41c10*/  @!P2 LDG.E.U16 R26, desc[UR4][R22.64] ;  /* 0x00000004161aa981 */ /* 0x0008e4000c1e1500 */
[----:B----4-:R-:W-:Y:S02]  /*41c20*/  @!P2 IMAD.MOV.U32 R23, RZ, RZ, R12 ;  /* 0x000000ffff17a224 */ /* 0x010fe400078e000c */
[----:B------:R-:W-:Y:S01]  /*41c30*/  @!P2 IMAD.MOV.U32 R22, RZ, RZ, R0 ;  /* 0x000000ffff16a224 */ /* 0x000fe200078e0000 */
[----:B------:R-:W-:-:S02]  /*41c40*/  PRMT R86, RZ, 0x7610, R86 ;  /* 0x00007610ff567816 */ /* 0x000fc40000000056 */
[----:B------:R-:W-:-:S04]  /*41c50*/  PRMT R110, RZ, 0x7610, R110 ;  /* 0x00007610ff6e7816 */ /* 0x000fc8000000006e */
[----:B------:R0:W4:Y:S04]  /*41c60*/  @!P2 LDG.E.U16 R86, desc[UR4][R22.64] ;  /* 0x000000041656a981 */ /* 0x000128000c1e1500 */
[----:B---3--:R1:W-:Y:S04]  /*41c70*/  STL [R1+0x72c], R26 ;  /* 0x00072c1a01007387 */ /* 0x0083e80000100800 */
[----:B------:R-:W3:Y:S04]  /*41c80*/  LDL R12, [R1+0x158c] ;  /* 0x00158c00010c7983 */ /* 0x000ee80000100800 */
[----:B------:R-:W4:Y:S04]  /*41c90*/  LDL R0, [R1+0x1590] ;  /* 0x0015900001007983 */ /* 0x000f280000100800 */
[----:B-1----:R-:W3:Y:S01]  /*41ca0*/  LDL R26, [R1+0x1594] ;  /* 0x00159400011a7983 */ /* 0x002ee20000100800 */
[----:B0-----:R-:W-:-:S02]  /*41cb0*/  @!P2 IMAD.MOV.U32 R22, RZ, RZ, R29 ;  /* 0x000000ffff16a224 */ /* 0x001fc400078e001d */
[----:B------:R-:W-:Y:S01]  /*41cc0*/  @!P2 IMAD.MOV.U32 R23, RZ, RZ, R30 ;  /* 0x000000ffff17a224 */ /* 0x000fe200078e001e */
[----:B------:R-:W4:Y:S04]  /*41cd0*/  LDL R29, [R1+0x1588] ;  /* 0x00158800011d7983 */ /* 0x000f280000100800 */
[----:B------:R-:W4:Y:S04]  /*41ce0*/  LDL R30, [R1+0x1584] ;  /* 0x00158400011e7983 */ /* 0x000f280000100800 */
[----:B------:R0:W4:Y:S02]  /*41cf0*/  @!P2 LDG.E.U16 R110, desc[UR4][R22.64] ;  /* 0x00000004166ea981 */ /* 0x000124000c1e1500 */
[----:B0-----:R-:W-:-:S02]  /*41d00*/  @!P2 IMAD.MOV.U32 R23, RZ, RZ, R28 ;  /* 0x000000ffff17a224 */ /* 0x001fc400078e001c */
[----:B------:R-:W4:Y:S01]  /*41d10*/  LDL R28, [R1+0x157c] ;  /* 0x00157c00011c7983 */ /* 0x000f220000100800 */
[----:B------:R-:W-:-:S03]  /*41d20*/  @!P2 IMAD.MOV.U32 R22, RZ, RZ, R27 ;  /* 0x000000ffff16a224 */ /* 0x000fc600078e001b */
[----:B------:R-:W4:Y:S01]  /*41d30*/  LDL R27, [R1+0x1580] ;  /* 0x00158000011b7983 */ /* 0x000f220000100800 */
[----:B------:R-:W-:-:S06]  /*41d40*/  PRMT R64, RZ, 0x7610, R64 ;  /* 0x00007610ff407816 */ /* 0x000fcc0000000040 */
[----:B------:R2:W4:Y:S01]  /*41d50*/  @!P2 LDG.E.U16 R64, desc[UR4][R22.64] ;  /* 0x000000041640a981 */ /* 0x000522000c1e1500 */
[----:B------:R-:W-:Y:S01]  /*41d60*/  PRMT R126, RZ, 0x7610, R126 ;  /* 0x00007610ff7e7816 */ /* 0x000fe2000000007e */
[----:B--2---:R-:W-:Y:S02]  /*41d70*/  @!P2 IMAD.MOV.U32 R22, RZ, RZ, R25 ;  /* 0x000000ffff16a224 */ /* 0x004fe400078e0019 */
[----:B------:R-:W2:Y:S01]  /*41d80*/  LDL R25, [R1+0x1570] ;  /* 0x0015700001197983 */ /* 0x000ea20000100800 */
[----:B---3--:R-:W-:-:S03]  /*41d90*/  @!P2 IMAD.MOV.U32 R23, RZ, RZ, R26 ;  /* 0x000000ffff17a224 */ /* 0x008fc600078e001a */
[----:B------:R-:W3:Y:S04]  /*41da0*/  LDL R26, [R1+0x156c] ;  /* 0x00156c00011a7983 */ /* 0x000ee80000100800 */
[----:B------:R0:W3:Y:S02]  /*41db0*/  @!P2 LDG.E.U16 R126, desc[UR4][R22.64] ;  /* 0x00000004167ea981 */ /* 0x0000e4000c1e1500 */
[----:B0-----:R-:W-:Y:S02]  /*41dc0*/  @!P2 IMAD.MOV.U32 R23, RZ, RZ, R12 ;  /* 0x000000ffff17a224 */ /* 0x001fe400078e000c */
[----:B------:R-:W3:Y:S01]  /*41dd0*/  LDL R12, [R1+0x1564] ;  /* 0x00156400010c7983 */ /* 0x000ee20000100800 */
[----:B----4-:R-:W-:-:S03]  /*41de0*/  @!P2 IMAD.MOV.U32 R22, RZ, RZ, R0 ;  /* 0x000000ffff16a224 */ /* 0x010fc600078e0000 */
[----:B------:R-:W4:Y:S01]  /*41df0*/  LDL R0, [R1+0x1568] ;  /* 0x0015680001007983 */ /* 0x000f220000100800 */
[----:B------:R-:W-:Y:S02]  /*41e00*/  PRMT R146, RZ, 0x7610, R146 ;  /* 0x00007610ff927816 */ /* 0x000fe40000000092 */
[----:B------:R-:W-:-:S04]  /*41e10*/  PRMT R96, RZ, 0x7610, R96 ;  /* 0x00007610ff607816 */ /* 0x000fc80000000060 */
[----:B------:R0:W4:Y:S02]  /*41e20*/  @!P2 LDG.E.U16 R146, desc[UR4][R22.64] ;  /* 0x000000041692a981 */ /* 0x000124000c1e1500 */
[----:B0-----:R-:W-:Y:S02]  /*41e30*/  @!P2 IMAD.MOV.U32 R22, RZ, RZ, R29 ;  /* 0x000000ffff16a224 */ /* 0x001fe400078e001d */
        /* <DEDUP_REMOVED lines=45> */
[----:B------:R-:W-:Y:S01]  /*42110*/  PRMT R37, RZ, 0x7610, R37 ;  /* 0x00007610ff257816 */ /* 0x000fe20000000025 */
[----:B------:R-:W-:Y:S04]  /*42120*/  STL [R1+0x710], R39 ;  /* 0x0007102701007387 */ /* 0x000fe80000100800 */
[----:B------:R0:W4:Y:S02]  /*42130*/  @!P2 LDG.E.U16 R95, desc[UR4][R22.64] ;  /* 0x00000004165fa981 */ /* 0x000124000c1e1500 */
        /* <DEDUP_REMOVED lines=40> */
[----:B------:R0:W3:Y:S04]  /*423c0*/  @!P2 LDG.E.U16 R94, desc[UR4][R22.64] ;  /* 0x00000004165ea981 */ /* 0x0000e8000c1e1500 */
[----:B------:R-:W-:Y:S01]  /*423d0*/  STL [R1+0x6f4], R37 ;  /* 0x0006f42501007387 */ /* 0x000fe20000100800 */
[----:B0-----:R-:W-:-:S03]  /*423e0*/  @!P2 IMAD.MOV.U32 R23, RZ, RZ, R12 ;  /* 0x000000ffff17a224 */ /* 0x001fc600078e000c */
        /* <DEDUP_REMOVED lines=39> */
[----:B------:R-:W-:-:S03]  /*42660*/  PRMT R93, RZ, 0x7610, R93 ;  /* 0x00007610ff5d7816 */ /* 0x000fc6000000005d */
[----:B------:R-:W-:Y:S04]  /*42670*/  STL [R1+0x6d8], R36 ;  /* 0x0006d82401007387 */ /* 0x000fe80000100800 */
        /* <DEDUP_REMOVED lines=42> */
[----:B------:R0:W4:Y:S04]  /*42920*/  @!P2 LDG.E.U16 R92, desc[UR4][R22.64] ;  /* 0x00000004165ca981 */ /* 0x000128000c1e1500 */
[----:B------:R-:W-:Y:S01]  /*42930*/  STL [R1+0x6bc], R35 ;  /* 0x0006bc2301007387 */ /* 0x000fe20000100800 */
[----:B0-----:R-:W-:-:S03]  /*42940*/  @!P2 IMAD.MOV.U32 R23, RZ, RZ, R28 ;  /* 0x000000ffff17a224 */ /* 0x001fc600078e001c */
        /* <DEDUP_REMOVED lines=126> */
[----:B------:R0:W-:Y:S04]  /*43130*/  STL [R1+0x668], R32 ;  /* 0x0006682001007387 */ /* 0x0001e80000100800 */
[----:B------:R2:W4:Y:S01]  /*43140*/  @!P2 LDG.E.U16 R89, desc[UR4][R22.64] ;  /* 0x000000041659a981 */ /* 0x000522000c1e1500 */
[----:B------:R-:W-:Y:S01]  /*43150*/  PRMT R31, RZ, 0x7610, R31 ;  /* 0x00007610ff1f7816 */ /* 0x000fe2000000001f */
[----:B--2---:R-:W-:Y:S02]  /*43160*/  @!P2 IMAD.MOV.U32 R22, RZ, RZ, R25 ;  /* 0x000000ffff16a224 */ /* 0x004fe400078e0019 */
[----:B------:R-:W2:Y:S01]  /*43170*/  LDL R25, [R1+0x1398] ;  /* 0x0013980001197983 */ /* 0x000ea20000100800 */
[----:B---3--:R-:W-:-:S03]  /*43180*/  @!P2 IMAD.MOV.U32 R23, RZ, RZ, R26 ;  /* 0x000000ffff17a224 */ /* 0x008fc600078e001a */
[----:B------:R-:W3:Y:S04]  /*43190*/  LDL R26, [R1+0x1394] ;  /* 0x00139400011a7983 */ /* 0x000ee80000100800 */
[----:B------:R1:W3:Y:S02]  /*431a0*/  @!P2 LDG.E.U16 R31, desc[UR4][R22.64] ;  /* 0x00000004161fa981 */ /* 0x0002e4000c1e1500 */
[----:B-1----:R-:W-:Y:S02]  /*431b0*/  @!P2 IMAD.MOV.U32 R23, RZ, RZ, R12 ;  /* 0x000000ffff17a224 */ /* 0x002fe400078e000c */
[----:B------:R-:W3:Y:S01]  /*431c0*/  LDL R12, [R1+0x138c] ;  /* 0x00138c00010c7983 */ /* 0x000ee20000100800 */
[----:B----4-:R-:W-:-:S03]  /*431d0*/  @!P2 IMAD.MOV.U32 R22, RZ, RZ, R0 ;  /* 0x000000ffff16a224 */ /* 0x010fc600078e0000 */
[----:B------:R-:W4:Y:S01]  /*431e0*/  LDL R0, [R1+0x1390] ;  /* 0x0013900001007983 */ /* 0x000f220000100800 */
[----:B------:R-:W-:Y:S02]  /*431f0*/  PRMT R68, RZ, 0x7610, R68 ;  /* 0x00007610ff447816 */ /* 0x000fe40000000044 */
[----:B------:R-:W-:-:S04]  /*43200*/  PRMT R132, RZ, 0x7610, R132 ;  /* 0x00007610ff847816 */ /* 0x000fc80000000084 */
[----:B------:R1:W4:Y:S02]  /*43210*/  @!P2 LDG.E.U16 R68, desc[UR4][R22.64] ;  /* 0x000000041644a981 */ /* 0x000324000c1e1500 */
[----:B-1----:R-:W-:Y:S02]  /*43220*/  @!P2 IMAD.MOV.U32 R22, RZ, RZ, R29 ;  /* 0x000000ffff16a224 */ /* 0x002fe400078e001d */
[----:B------:R-:W-:Y:S01]  /*43230*/  @!P2 IMAD.MOV.U32 R23, RZ, RZ, R30 ;  /* 0x000000ffff17a224 */ /* 0x000fe200078e001e */
[----:B------:R-:W4:Y:S04]  /*43240*/  LDL R29, [R1+0x1388] ;  /* 0x00138800011d7983 */ /* 0x000f280000100800 */
[----:B------:R-:W4:Y:S04]  /*43250*/  LDL R30, [R1+0x1384] ;  /* 0x00138400011e7983 */ /* 0x000f280000100800 */
[----:B------:R1:W4:Y:S02]  /*43260*/  @!P2 LDG.E.U16 R132, desc[UR4][R22.64] ;  /* 0x000000041684a981 */ /* 0x000324000c1e1500 */
[----:B-1----:R-:W-:-:S02]  /*43270*/  @!P2 IMAD.MOV.U32 R23, RZ, RZ, R28 ;  /* 0x000000ffff17a224 */ /* 0x002fc400078e001c */
        /* <DEDUP_REMOVED lines=22> */
[----:B------:R1:W4:Y:S04]  /*433e0*/  @!P2 LDG.E.U16 R88, desc[UR4][R22.64] ;  /* 0x000000041658a981 */ /* 0x000328000c1e1500 */
[----:B------:R0:W-:Y:S01]  /*433f0*/  STL [R1+0x64c], R31 ;  /* 0x00064c1f01007387 */ /* 0x0001e20000100800 */
[----:B------:R-:W-:-:S02]  /*43400*/  PRMT R153, RZ, 0x7610, R153 ;  /* 0x00007610ff997816 */ /* 0x000fc40000000099 */
[----:B------:R-:W-:Y:S02]  /*43410*/  PRMT R57, RZ, 0x7610, R57 ;  /* 0x00007610ff397816 */ /* 0x000fe40000000039 */
[----:B------:R-:W-:Y:S02]  /*43420*/  PRMT R117, RZ, 0x7610, R117 ;  /* 0x00007610ff757816 */ /* 0x000fe40000000075 */
[----:B------:R-:W-:Y:S02]  /*43430*/  PRMT R115, RZ, 0x7610, R115 ;  /* 0x00007610ff737816 */ /* 0x000fe40000000073 */
[----:B------:R-:W-:Y:S02]  /*43440*/  PRMT R76, RZ, 0x7610, R76 ;  /* 0x00007610ff4c7816 */ /* 0x000fe4000000004c */
[----:B------:R-:W-:Y:S02]  /*43450*/  PRMT R137, RZ, 0x7610, R137 ;  /* 0x00007610ff897816 */ /* 0x000fe40000000089 */
[----:B------:R-:W-:-:S02]  /*43460*/  PRMT R87, RZ, 0x7610, R87 ;  /* 0x00007610ff577816 */ /* 0x000fc40000000057 */
[----:B------:R-:W-:Y:S01]  /*43470*/  PRMT R2, RZ, 0x7610, R2 ;  /* 0x00007610ff027816 */ /* 0x000fe20000000002 */
[----:B-1----:R-:W-:Y:S01]  /*43480*/  @!P2 IMAD.MOV.U32 R23, RZ, RZ, R28 ;  /* 0x000000ffff17a224 */ /* 0x002fe200078e001c */
[----:B------:R-:W-:Y:S01]  /*43490*/  PRMT R9, RZ, 0x7610, R9 ;  /* 0x00007610ff097816 */ /* 0x000fe20000000009 */
[----:B------:R-:W4:Y:S01]  /*434a0*/  LDL R28, [R1+0xf3c] ;  /* 0x000f3c00011c7983 */ /* 0x000f220000100800 */
[----:B------:R-:W-:-:S03]  /*434b0*/  @!P2 IMAD.MOV.U32 R22, RZ, RZ, R27 ;  /* 0x000000ffff16a224 */ /* 0x000fc600078e001b */
[----:B------:R-:W4:Y:S01]  /*434c0*/  LDL R27, [R1+0x1358] ;  /* 0x00135800011b7983 */ /* 0x000f220000100800 */
[----:B------:R-:W-:Y:S02]  /*434d0*/  PRMT R8, RZ, 0x7610, R8 ;  /* 0x00007610ff087816 */ /* 0x000fe40000000008 */
[----:B------:R-:W-:Y:S02]  /*434e0*/  PRMT R7, RZ, 0x7610, R7 ;  /* 0x00007610ff077816 */ /* 0x000fe40000000007 */
[----:B------:R-:W-:Y:S01]  /*434f0*/  PRMT R6, RZ, 0x7610, R6 ;  /* 0x00007610ff067816 */ /* 0x000fe20000000006 */
[----:B------:R2:W4:Y:S01]  /*43500*/  @!P2 LDG.E.U16 R153, desc[UR4][R22.64] ;  /* 0x000000041699a981 */ /* 0x000522000c1e1500 */
[----:B------:R-:W-:Y:S02]  /*43510*/  PRMT R136, RZ, 0x7610, R136 ;  /* 0x00007610ff887816 */ /* 0x000fe40000000088 */
[----:B------:R-:W-:Y:S02]  /*43520*/  PRMT R252, RZ, 0x7610, R252 ;  /* 0x00007610fffc7816 */ /* 0x000fe400000000fc */
[----:B------:R-:W-:-:S02]  /*43530*/  PRMT R251, RZ, 0x7610, R251 ;  /* 0x00007610fffb7816 */ /* 0x000fc400000000fb */
[----:B------:R-:W-:Y:S02]  /*43540*/  PRMT R250, RZ, 0x7610, R250 ;  /* 0x00007610fffa7816 */ /* 0x000fe400000000fa */
[----:B------:R-:W-:Y:S02]  /*43550*/  PRMT R249, RZ, 0x7610, R249 ;  /* 0x00007610fff97816 */ /* 0x000fe400000000f9 */
[----:B------:R-:W-:Y:S02]  /*43560*/  PRMT R248, RZ, 0x7610, R248 ;  /* 0x00007610fff87816 */ /* 0x000fe400000000f8 */
[----:B------:R-:W-:Y:S02]  /*43570*/  PRMT R247, RZ, 0x7610, R247 ;  /* 0x00007610fff77816 */ /* 0x000fe400000000f7 */
[----:B------:R-:W-:Y:S02]  /*43580*/  PRMT R246, RZ, 0x7610, R246 ;  /* 0x00007610fff67816 */ /* 0x000fe400000000f6 */
[----:B------:R-:W-:-:S02]  /*43590*/  PRMT R245, RZ, 0x7610, R245 ;  /* 0x00007610fff57816 */ /* 0x000fc400000000f5 */
[----:B------:R-:W-:Y:S02]  /*435a0*/  PRMT R244, RZ, 0x7610, R244 ;  /* 0x00007610fff47816 */ /* 0x000fe400000000f4 */
[----:B------:R-:W-:Y:S02]  /*435b0*/  PRMT R243, RZ, 0x7610, R243 ;  /* 0x00007610fff37816 */ /* 0x000fe400000000f3 */
[----:B------:R-:W-:Y:S01]  /*435c0*/  PRMT R242, RZ, 0x7610, R242 ;  /* 0x00007610fff27816 */ /* 0x000fe200000000f2 */
[----:B--2---:R-:W-:Y:S01]  /*435d0*/  @!P2 IMAD.MOV.U32 R22, RZ, RZ, R25 ;  /* 0x000000ffff16a224 */ /* 0x004fe200078e0019 */
[----:B------:R-:W-:Y:S01]  /*435e0*/  PRMT R241, RZ, 0x7610, R241 ;  /* 0x00007610fff17816 */ /* 0x000fe200000000f1 */
[----:B------:R-:W2:Y:S01]  /*435f0*/  LDL R25, [R1+0xf38] ;  /* 0x000f380001197983 */ /* 0x000ea20000100800 */
        /* <DEDUP_REMOVED lines=27> */
[----:B0-----:R-:W2:Y:S04]  /*437b0*/  LDL R32, [R1+0xd6c] ;  /* 0x000d6c0001207983 */ /* 0x001ea80000100800 */
[----:B------:R-:W2:Y:S01]  /*437c0*/  LDL R31, [R1+0xd70] ;  /* 0x000d7000011f7983 */ /* 0x000ea20000100800 */
[----:B---3--:R-:W-:-:S03]  /*437d0*/  @!P2 IMAD.MOV.U32 R23, RZ, RZ, R26 ;  /* 0x000000ffff17a224 */ /* 0x008fc600078e001a */
[----:B------:R-:W3:Y:S04]  /*437e0*/  LDL R26, [R1+0xf34] ;  /* 0x000f3400011a7983 */ /* 0x000ee80000100800 */
[----:B------:R0:W3:Y:S02]  /*437f0*/  @!P2 LDG.E.U16 R57, desc[UR4][R22.64] ;  /* 0x000000041639a981 */ /* 0x0000e4000c1e1500 */
[----:B0-----:R-:W-:Y:S02]  /*43800*/  @!P2 IMAD.MOV.U32 R23, RZ, RZ, R12 ;  /* 0x000000ffff17a224 */ /* 0x001fe400078e000c */
[----:B------:R-:W3:Y:S01]  /*43810*/  LDL R12, [R1+0xf2c] ;  /* 0x000f2c00010c7983 */ /* 0x000ee20000100800 */
[----:B----4-:R-:W-:-:S03]  /*43820*/  @!P2 IMAD.MOV.U32 R22, RZ, RZ, R0 ;  /* 0x000000ffff16a224 */ /* 0x010fc600078e0000 */
[----:B------:R-:W4:Y:S04]  /*43830*/  LDL R0, [R1+0xf30] ;  /* 0x000f300001007983 */ /* 0x000f280000100800 */
        /* <DEDUP_REMOVED lines=9> */
[----:B------:R-:W4:Y:S04]  /*438d0*/  LDL R27, [R1+0xf18] ;  /* 0x000f1800011b7983 */ /* 0x000f280000100800 */
[----:B------:R2:W4:Y:S02]  /*438e0*/  @!P2 LDG.E.U16 R76, desc[UR4][R22.64] ;  /* 0x00000004164ca981 */ /* 0x000524000c1e1500 */
        /* <DEDUP_REMOVED lines=232> */
[----:B------:R-:W-:Y:S02]  /*44770*/  PRMT R213, RZ, 0x7610, R213 ;  /* 0x00007610ffd57816 */ /* 0x000fe400000000d5 */
[----:B------:R-:W-:Y:S01]  /*44780*/  PRMT R212, RZ, 0x7610, R212 ;  /* 0x00007610ffd47816 */ /* 0x000fe200000000d4 */
[----:B------:R-:W4:Y:S04]  /*44790*/  LDL R30, [R1+0xd4c] ;  /* 0x000d4c00011e7983 */ /* 0x000f280000100800 */
[----:B------:R0:W4:Y:S04]  /*447a0*/  @!P2 LDG.E.U16 R214, desc[UR4][R22.64] ;  /* 0x0000000416d6a981 */ /* 0x000128000c1e1500 */
[----:B------:R-:W4:Y:S01]  /*447b0*/  LDL R29, [R1+0xd50] ;  /* 0x000d5000011d7983 */ /* 0x000f220000100800 */
[----:B0-----:R-:W-:-:S03]  /*447c0*/  @!P2 IMAD.MOV.U32 R23, RZ, RZ, R28 ;  /* 0x000000ffff17a224 */ /* 0x001fc600078e001c */
        /* <DEDUP_REMOVED lines=18> */
[----:B------:R-:W-:Y:S02]  /*448f0*/  PRMT R209, RZ, 0x7610, R209 ;  /* 0x00007610ffd17816 */ /* 0x000fe400000000d1 */
[----:B------:R-:W-:Y:S02]  /*44900*/  PRMT R208, RZ, 0x7610, R208 ;  /* 0x00007610ffd07816 */ /* 0x000fe400000000d0 */
[----:B------:R-:W-:Y:S01]  /*44910*/  PRMT R207, RZ, 0x7610, R207 ;  /* 0x00007610ffcf7816 */ /* 0x000fe200000000cf */
        /* <DEDUP_REMOVED lines=13> */
[----:B------:R-:W-:Y:S02]  /*449f0*/  @!P2 IMAD.MOV.U32 R23, RZ, RZ, R30 ;  /* 0x000000ffff17a224 */ /* 0x000fe400078e001e */
[----:B------:R-:W3:Y:S04]  /*44a00*/  LDL R30, [R1+0xd30] ;  /* 0x000d3000011e7983 */ /* 0x000ee80000100800 */
[----:B------:R0:W3:Y:S02]  /*44a10*/  @!P2 LDG.E.U16 R207, desc[UR4][R22.64] ;  /* 0x0000000416cfa981 */ /* 0x0000e4000c1e1500 */
[----:B0-----:R-:W-:-:S02]  /*44a20*/  @!P2 IMAD.MOV.U32 R23, RZ, RZ, R12 ;  /* 0x000000ffff17a224 */ /* 0x001fc400078e000c */
[----:B------:R-:W3:Y:S01]  /*44a30*/  LDL R12, [R1+0xd24] ;  /* 0x000d2400010c7983 */ /* 0x000ee20000100800 */
[----:B----4-:R-:W-:-:S03]  /*44a40*/  @!P2 IMAD.MOV.U32 R22, RZ, RZ, R0 ;  /* 0x000000ffff16a224 */ /* 0x010fc600078e0000 */
[----:B------:R-:W4:Y:S01]  /*44a50*/  LDL R0, [R1+0xd28] ;  /* 0x000d280001007983 */ /* 0x000f220000100800 */
[----:B------:R-:W-:-:S06]  /*44a60*/  PRMT R206, RZ, 0x7610, R206 ;  /* 0x00007610ffce7816 */ /* 0x000fcc00000000ce */
[----:B------:R0:W4:Y:S02]  /*44a70*/  @!P2 LDG.E.U16 R206, desc[UR4][R22.64] ;  /* 0x0000000416cea981 */ /* 0x000124000c1e1500 */
[----:B0-----:R-:W-:Y:S02]  /*44a80*/  @!P2 IMAD.MOV.U32 R23, RZ, RZ, R28 ;  /* 0x000000ffff17a224 */ /* 0x001fe400078e001c */
[----:B------:R-:W4:Y:S04]  /*44a90*/  LDL R28, [R1+0xd18] ;  /* 0x000d1800011c7983 */ /* 0x000f280000100800 */
[----:B------:R-:W4:Y:S04]  /*44aa0*/  LDL.LU R154, [R1+0xcd4] ;  /* 0x000cd400019a7983 */ /* 0x000f280000300800 */
[----:B------:R-:W4:Y:S01]  /*44ab0*/  LDL R29, [R1+0xd14] ;  /* 0x000d1400011d7983 */ /* 0x000f220000100800 */
[----:B------:R-:W-:-:S03]  /*44ac0*/  @!P2 IMAD.MOV.U32 R22, RZ, RZ, R27 ;  /* 0x000000ffff16a224 */ /* 0x000fc600078e001b */
[----:B------:R-:W4:Y:S01]  /*44ad0*/  LDL R27, [R1+0xcd8] ;  /* 0x000cd800011b7983 */ /* 0x000f220000100800 */
[----:B------:R-:W-:-:S06]  /*44ae0*/  PRMT R205, RZ, 0x7610, R205 ;  /* 0x00007610ffcd7816 */ /* 0x000fcc00000000cd */
[----:B------:R2:W4:Y:S01]  /*44af0*/  @!P2 LDG.E.U16 R205, desc[UR4][R22.64] ;  /* 0x0000000416cda981 */ /* 0x000522000c1e1500 */
[----:B------:R-:W-:Y:S02]  /*44b00*/  PRMT R204, RZ, 0x7610, R204 ;  /* 0x00007610ffcc7816 */ /* 0x000fe400000000cc */
[----:B------:R-:W-:Y:S01]  /*44b10*/  PRMT R203, RZ, 0x7610, R203 ;  /* 0x00007610ffcb7816 */ /* 0x000fe200000000cb */
[----:B--2---:R-:W-:Y:S02]  /*44b20*/  @!P2 IMAD.MOV.U32 R22, RZ, RZ, R25 ;  /* 0x000000ffff16a224 */ /* 0x004fe400078e0019 */
[----:B------:R-:W2:Y:S01]  /*44b30*/  LDL R25, [R1+0xc98] ;  /* 0x000c980001197983 */ /* 0x000ea20000100800 */
[----:B---3--:R-:W-:-:S03]  /*44b40*/  @!P2 IMAD.MOV.U32 R23, RZ, RZ, R26 ;  /* 0x000000ffff17a224 */ /* 0x008fc600078e001a */
[----:B------:R-:W3:Y:S04]  /*44b50*/  LDL R26, [R1+0xc94] ;  /* 0x000c9400011a7983 */ /* 0x000ee80000100800 */
[----:B------:R0:W3:Y:S04]  /*44b60*/  @!P2 LDG.E.U16 R204, desc[UR4][R22.64] ;  /* 0x0000000416cca981 */ /* 0x0000e8000c1e1500 */
[----:B------:R-:W3:Y:S04]  /*44b70*/  LDL.LU R35, [R1+0xc58] ;  /* 0x000c580001237983 */ /* 0x000ee80000300800 */
[----:B------:R-:W3:Y:S01]  /*44b80*/  LDL.LU R152, [R1+0xc54] ;  /* 0x000c540001987983 */ /* 0x000ee20000300800 */
[----:B0-----:R-:W-:-:S02]  /*44b90*/  @!P2 IMAD.MOV.U32 R23, RZ, RZ, R31 ;  /* 0x000000ffff17a224 */ /* 0x001fc400078e001f */
[----:B------:R-:W-:-:S05]  /*44ba0*/  @!P2 IMAD.MOV.U32 R22, RZ, RZ, R30 ;  /* 0x000000ffff16a224 */ /* 0x000fca00078e001e */
[----:B------:R0:W3:Y:S02]  /*44bb0*/  @!P2 LDG.E.U16 R203, desc[UR4][R22.64] ;  /* 0x0000000416cba981 */ /* 0x0000e4000c1e1500 */
[----:B0-----:R-:W-:Y:S02]  /*44bc0*/  @!P2 IMAD.MOV.U32 R23, RZ, RZ, R12 ;  /* 0x000000ffff17a224 */ /* 0x001fe400078e000c */
[----:B------:R-:W3:Y:S01]  /*44bd0*/  LDL R12, [R1+0xc14] ;  /* 0x000c1400010c7983 */ /* 0x000ee20000100800 */
[----:B----4-:R-:W-:-:S03]  /*44be0*/  @!P2 IMAD.MOV.U32 R22, RZ, RZ, R0 ;  /* 0x000000ffff16a224 */ /* 0x010fc600078e0000 */
[----:B------:R-:W4:Y:S01]  /*44bf0*/  LDL R0, [R1+0xc18] ;  /* 0x000c180001007983 */ /* 0x000f220000100800 */
[----:B------:R-:W-:Y:S02]  /*44c00*/  PRMT R202, RZ, 0x7610, R202 ;  /* 0x00007610ffca7816 */ /* 0x000fe400000000ca */
[----:B------:R-:W-:Y:S01]  /*44c10*/  PRMT R201, RZ, 0x7610, R201 ;  /* 0x00007610ffc97816 */ /* 0x000fe200000000c9 */
[----:B------:R-:W4:Y:S04]  /*44c20*/  LDL.LU R43, [R1+0xbd8] ;  /* 0x000bd800012b7983 */ /* 0x000f280000300800 */
[----:B------:R-:W4:Y:S04]  /*44c30*/  LDL R32, [R1+0xbd4] ;  /* 0x000bd40001207983 */ /* 0x000f280000100800 */
[----:B------:R-:W4:Y:S04]  /*44c40*/  LDL R31, [R1+0xd0c] ;  /* 0x000d0c00011f7983 */ /* 0x000f280000100800 */
[----:B------:R-:W4:Y:S04]  /*44c50*/  LDL R30, [R1+0xd10] ;  /* 0x000d1000011e7983 */ /* 0x000f280000100800 */
[----:B------:R0:W4:Y:S02]  /*44c60*/  @!P2 LDG.E.U16 R202, desc[UR4][R22.64] ;  /* 0x0000000416caa981 */ /* 0x000124000c1e1500 */
[----:B0-----:R-:W-:-:S02]  /*44c70*/  @!P2 IMAD.MOV.U32 R22, RZ, RZ, R28 ;  /* 0x000000ffff16a224 */ /* 0x001fc400078e001c */
[----:B------:R-:W-:Y:S01]  /*44c80*/  @!P2 IMAD.MOV.U32 R23, RZ, RZ, R29 ;  /* 0x000000ffff17a224 */ /* 0x000fe200078e001d */
[----:B------:R-:W-:Y:S01]  /*44c90*/  PRMT R200, RZ, 0x7610, R200 ;  /* 0x00007610ffc87816 */ /* 0x000fe200000000c8 */
[----:B------:R-:W4:Y:S04]  /*44ca0*/  LDL R28, [R1+0xd08] ;  /* 0x000d0800011c7983 */ /* 0x000f280000100800 */
[----:B------:R0:W4:Y:S04]  /*44cb0*/  @!P2 LDG.E.U16 R201, desc[UR4][R22.64] ;  /* 0x0000000416c9a981 */ /* 0x000128000c1e1500 */
[----:B------:R-:W4:Y:S01]  /*44cc0*/  LDL R29, [R1+0xd04] ;  /* 0x000d0400011d7983 */ /* 0x000f220000100800 */
[----:B0-----:R-:W-:-:S03]  /*44cd0*/  @!P2 IMAD.MOV.U32 R22, RZ, RZ, R27 ;  /* 0x000000ffff16a224 */ /* 0x001fc600078e001b */
[----:B------:R-:W4:Y:S01]  /*44ce0*/  LDL R27, [R1+0xb98] ;  /* 0x000b9800011b7983 */ /* 0x000f220000100800 */
[----:B------:R-:W-:-:S05]  /*44cf0*/  @!P2 IMAD.MOV.U32 R23, RZ, RZ, R154 ;  /* 0x000000ffff17a224 */ /* 0x000fca00078e009a */
[----:B------:R2:W4:Y:S01]  /*44d00*/  @!P2 LDG.E.U16 R200, desc[UR4][R22.64] ;  /* 0x0000000416c8a981 */ /* 0x000522000c1e1500 */
[----:B------:R-:W-:Y:S02]  /*44d10*/  PRMT R199, RZ, 0x7610, R199 ;  /* 0x00007610ffc77816 */ /* 0x000fe400000000c7 */
[----:B------:R-:W-:Y:S01]  /*44d20*/  PRMT R198, RZ, 0x7610, R198 ;  /* 0x00007610ffc67816 */ /* 0x000fe200000000c6 */
[----:B--2---:R-:W-:Y:S02]  /*44d30*/  @!P2 IMAD.MOV.U32 R22, RZ, RZ, R25 ;  /* 0x000000ffff16a224 */ /* 0x004fe400078e0019 */
[----:B------:R-:W2:Y:S01]  /*44d40*/  LDL R25, [R1+0xd00] ;  /* 0x000d000001197983 */ /* 0x000ea20000100800 */
[----:B---3--:R-:W-:-:S03]  /*44d50*/  @!P2 IMAD.MOV.U32 R23, RZ, RZ, R26 ;  /* 0x000000ffff17a224 */ /* 0x008fc600078e001a */
[----:B------:R-:W3:Y:S04]  /*44d60*/  LDL R26, [R1+0xcfc] ;  /* 0x000cfc00011a7983 */ /* 0x000ee80000100800 */
[----:B------:R0:W3:Y:S02]  /*44d70*/  @!P2 LDG.E.U16 R199, desc[UR4][R22.64] ;  /* 0x0000000416c7a981 */ /* 0x0000e4000c1e1500 */
[----:B0-----:R-:W-:Y:S02]  /*44d80*/  @!P2 IMAD.MOV.U32 R22, RZ, RZ, R35 ;  /* 0x000000ffff16a224 */ /* 0x001fe400078e0023 */
[----:B------:R-:W-:-:S05]  /*44d90*/  @!P2 IMAD.MOV.U32 R23, RZ, RZ, R152 ;  /* 0x000000ffff17a224 */ /* 0x000fca00078e0098 */
[----:B------:R0:W3:Y:S02]  /*44da0*/  @!P2 LDG.E.U16 R198, desc[UR4][R22.64] ;  /* 0x0000000416c6a981 */ /* 0x0000e4000c1e1500 */
[----:B0-----:R-:W-:Y:S02]  /*44db0*/  @!P2 IMAD.MOV.U32 R23, RZ, RZ, R12 ;  /* 0x000000ffff17a224 */ /* 0x001fe400078e000c */
[----:B------:R-:W3:Y:S01]  /*44dc0*/  LDL R12, [R1+0xcf4] ;  /* 0x000cf400010c7983 */ /* 0x000ee20000100800 */
[----:B----4-:R-:W-:-:S03]  /*44dd0*/  @!P2 IMAD.MOV.U32 R22, RZ, RZ, R0 ;  /* 0x000000ffff16a224 */ /* 0x010fc600078e0000 */
[----:B------:R-:W4:Y:S01]  /*44de0*/  LDL R0, [R1+0xcf8] ;  /* 0x000cf80001007983 */ /* 0x000f220000100800 */
[----:B------:R-:W-:Y:S02]  /*44df0*/  PRMT R197, RZ, 0x7610, R197 ;  /* 0x00007610ffc57816 */ /* 0x000fe400000000c5 */
[----:B------:R-:W-:-:S04]  /*44e00*/  PRMT R196, RZ, 0x7610, R196 ;  /* 0x00007610ffc47816 */ /* 0x000fc800000000c4 */
[----:B------:R0:W4:Y:S01]  /*44e10*/  @!P2 LDG.E.U16 R197, desc[UR4][R22.64] ;  /* 0x0000000416c5a981 */ /* 0x000122000c1e1500 */
[----:B------:R-:W-:Y:S01]  /*44e20*/  PRMT R195, RZ, 0x7610, R195 ;  /* 0x00007610ffc37816 */ /* 0x000fe200000000c3 */
[----:B0-----:R-:W-:Y:S02]  /*44e30*/  @!P2 IMAD.MOV.U32 R22, RZ, RZ, R43 ;  /* 0x000000ffff16a224 */ /* 0x001fe400078e002b */
[----:B------:R-:W-:-:S05]  /*44e40*/  @!P2 IMAD.MOV.U32 R23, RZ, RZ, R32 ;  /* 0x000000ffff17a224 */ /* 0x000fca00078e0020 */
[----:B------:R0:W4:Y:S01]  /*44e50*/  @!P2 LDG.E.U16 R196, desc[UR4][R22.64] ;  /* 0x0000000416c4a981 */ /* 0x000122000c1e1500 */
[----:B------:R-:W-:Y:S01]  /*44e60*/  PRMT R194, RZ, 0x7610, R194 ;  /* 0x00007610ffc27816 */ /* 0x000fe200000000c2 */
[----:B0-----:R-:W-:Y:S02]  /*44e70*/  @!P2 IMAD.MOV.U32 R22, RZ, RZ, R27 ;  /* 0x000000ffff16a224 */ /* 0x001fe400078e001b */
[----:B------:R-:W-:Y:S01]  /*44e80*/  @!P2 IMAD.MOV.U32 R23, RZ, RZ, R17 ;  /* 0x000000ffff17a224 */ /* 0x000fe200078e0011 */
[----:B------:R-:W4:Y:S04]  /*44e90*/  LDL.LU R27, [R1+0xcec] ;  /* 0x000cec00011b7983 */ /* 0x000f280000300800 */
[----:B------:R0:W-:Y:S04]  /*44ea0*/  STL [R1+0x1fb4], R17 ;  /* 0x001fb41101007387 */ /* 0x0001e80000100800 */
[----:B------:R-:W4:Y:S04]  /*44eb0*/  LDL R32, [R1+0xcf0] ;  /* 0x000cf00001207983 */ /* 0x000f280000100800 */
[----:B------:R1:W4:Y:S01]  /*44ec0*/  @!P2 LDG.E.U16 R195, desc[UR4][R22.64] ;  /* 0x0000000416c3a981 */ /* 0x000322000c1e1500 */
[----:B------:R-:W-:-:S03]  /*44ed0*/  PRMT R193, RZ, 0x7610, R193 ;  /* 0x00007610ffc17816 */ /* 0x000fc600000000c1 */
[----:B0-----:R-:W4:Y:S01]  /*44ee0*/  LDL R17, [R1+0xc90] ;  /* 0x000c900001117983 */ /* 0x001f220000100800 */
[----:B-1----:R-:W-:Y:S02]  /*44ef0*/  @!P2 IMAD.MOV.U32 R22, RZ, RZ, R30 ;  /* 0x000000ffff16a224 */ /* 0x002fe400078e001e */
[----:B------:R-:W-:Y:S01]  /*44f00*/  @!P2 IMAD.MOV.U32 R23, RZ, RZ, R31 ;  /* 0x000000ffff17a224 */ /* 0x000fe200078e001f */
[----:B------:R-:W4:Y:S04]  /*44f10*/  LDL R30, [R1+0xcd0] ;  /* 0x000cd000011e7983 */ /* 0x000f280000100800 */
[----:B------:R-:W4:Y:S04]  /*44f20*/  LDL R31, [R1+0xccc] ;  /* 0x000ccc00011f7983 */ /* 0x000f280000100800 */
[----:B------:R0:W4:Y:S02]  /*44f30*/  @!P2 LDG.E.U16 R194, desc[UR4][R22.64] ;  /* 0x0000000416c2a981 */ /* 0x000124000c1e1500 */
[----:B0-----:R-:W-:-:S02]  /*44f40*/  @!P2 IMAD.MOV.U32 R22, RZ, RZ, R28 ;  /* 0x000000ffff16a224 */ /* 0x001fc400078e001c */
[----:B------:R-:W-:-:S05]  /*44f50*/  @!P2 IMAD.MOV.U32 R23, RZ, RZ, R29 ;  /* 0x000000ffff17a224 */ /* 0x000fca00078e001d */
[----:B------:R2:W4:Y:S01]  /*44f60*/  @!P2 LDG.E.U16 R193, desc[UR4][R22.64] ;  /* 0x0000000416c1a981 */ /* 0x000522000c1e1500 */
[----:B------:R-:W-:Y:S01]  /*44f70*/  PRMT R192, RZ, 0x7610, R192 ;  /* 0x00007610ffc07816 */ /* 0x000fe200000000c0 */
[----:B--2---:R-:W-:Y:S02]  /*44f80*/  @!P2 IMAD.MOV.U32 R22, RZ, RZ, R25 ;  /* 0x000000ffff16a224 */ /* 0x004fe400078e0019 */
[----:B---3--:R-:W-:Y:S02]  /*44f90*/  @!P2 IMAD.MOV.U32 R23, RZ, RZ, R26 ;  /* 0x000000ffff17a224 */ /* 0x008fe400078e001a */
[----:B------:R-:W2:Y:S04]  /*44fa0*/  LDL R26, [R1+0xc8c] ;  /* 0x000c8c00011a7983 */ /* 0x000ea80000100800 */
[----:B------:R-:W3:Y:S04]  /*44fb0*/  LDL.LU R39, [R1+0xc4c] ;  /* 0x000c4c0001277983 */ /* 0x000ee80000300800 */
[----:B------:R-:W3:Y:S04]  /*44fc0*/  LDL.LU R25, [R1+0xc0c] ;  /* 0x000c0c0001197983 */ /* 0x000ee80000300800 */
[----:B------:R-:W3:Y:S04]  /*44fd0*/  LDL R29, [R1+0xc50] ;  /* 0x000c5000011d7983 */ /* 0x000ee80000100800 */
[----:B------:R-:W3:Y:S04]  /*44fe0*/  LDL R28, [R1+0xc10] ;  /* 0x000c1000011c7983 */ /* 0x000ee80000100800 */
[----:B------:R0:W3:Y:S02]  /*44ff0*/  @!P2 LDG.E.U16 R192, desc[UR4][R22.64] ;  /* 0x0000000416c0a981 */ /* 0x0000e4000c1e1500 */
[----:B0-----:R-:W-:-:S02]  /*45000*/  @!P2 IMAD.MOV.U32 R23, RZ, RZ, R12 ;  /* 0x000000ffff17a224 */ /* 0x001fc400078e000c */
[----:B------:R-:W3:Y:S01]  /*45010*/  LDL R12, [R1+0xbcc] ;  /* 0x000bcc00010c7983 */ /* 0x000ee20000100800 */
[----:B----4-:R-:W-:-:S03]  /*45020*/  @!P2 IMAD.MOV.U32 R22, RZ, RZ, R0 ;  /* 0x000000ffff16a224 */ /* 0x010fc600078e0000 */
[----:B------:R-:W4:Y:S01]  /*45030*/  LDL R0, [R1+0xbd0] ;  /* 0x000bd00001007983 */ /* 0x000f220000100800 */
[----:B------:R-:W-:Y:S02]  /*45040*/  PRMT R191, RZ, 0x7610, R191 ;  /* 0x00007610ffbf7816 */ /* 0x000fe400000000bf */
[----:B------:R-:W-:-:S04]  /*45050*/  PRMT R190, RZ, 0x7610, R190 ;  /* 0x00007610ffbe7816 */ /* 0x000fc800000000be */
[----:B------:R0:W4:Y:S01]  /*45060*/  @!P2 LDG.E.U16 R191, desc[UR4][R22.64] ;  /* 0x0000000416bfa981 */ /* 0x000122000c1e1500 */
[----:B------:R-:W-:Y:S02]  /*45070*/  PRMT R189, RZ, 0x7610, R189 ;  /* 0x00007610ffbd7816 */ /* 0x000fe400000000bd */
[----:B------:R-:W-:Y:S02]  /*45080*/  PRMT R188, RZ, 0x7610, R188 ;  /* 0x00007610ffbc7816 */ /* 0x000fe400000000bc */
[----:B------:R-:W-:Y:S01]  /*45090*/  PRMT R187, RZ, 0x7610, R187 ;  /* 0x00007610ffbb7816 */ /* 0x000fe200000000bb */
[----:B0-----:R-:W-:Y:S02]  /*450a0*/  @!P2 IMAD.MOV.U32 R23, RZ, RZ, R27 ;  /* 0x000000ffff17a224 */ /* 0x001fe400078e001b */
[----:B------:R-:W-:-:S05]  /*450b0*/  @!P2 IMAD.MOV.U32 R22, RZ, RZ, R32 ;  /* 0x000000ffff16a224 */ /* 0x000fca00078e0020 */
[----:B------:R0:W4:Y:S02]  /*450c0*/  @!P2 LDG.E.U16 R190, desc[UR4][R22.64] ;  /* 0x0000000416bea981 */ /* 0x000124000c1e1500 */
[----:B0-----:R-:W-:Y:S02]  /*450d0*/  @!P2 IMAD.MOV.U32 R22, RZ, RZ, R30 ;  /* 0x000000ffff16a224 */ /* 0x001fe400078e001e */
[----:B------:R-:W-:Y:S01]  /*450e0*/  @!P2 IMAD.MOV.U32 R23, RZ, RZ, R31 ;  /* 0x000000ffff17a224 */ /* 0x000fe200078e001f */
[----:B------:R-:W-:Y:S01]  /*450f0*/  PRMT R186, RZ, 0x7610, R186 ;  /* 0x00007610ffba7816 */ /* 0x000fe200000000ba */
[----:B------:R-:W4:Y:S04]  /*45100*/  LDL R30, [R1+0xcc4] ;  /* 0x000cc400011e7983 */ /* 0x000f280000100800 */
[----:B------:R0:W4:Y:S02]  /*45110*/  @!P2 LDG.E.U16 R189, desc[UR4][R22.64] ;  /* 0x0000000416bda981 */ /* 0x000124000c1e1500 */
[----:B0-----:R-:W-:-:S02]  /*45120*/  @!P2 IMAD.MOV.U32 R22, RZ, RZ, R17 ;  /* 0x000000ffff16a224 */ /* 0x001fc400078e0011 */
[----:B------:R-:W4:Y:S01]  /*45130*/  LDL R17, [R1+0xce8] ;  /* 0x000ce80001117983 */ /* 0x000f220000100800 */
[----:B--2---:R-:W-:-:S03]  /*45140*/  @!P2 IMAD.MOV.U32 R23, RZ, RZ, R26 ;  /* 0x000000ffff17a224 */ /* 0x004fc600078e001a */
[----:B------:R-:W2:Y:S04]  /*45150*/  LDL R26, [R1+0xce4] ;  /* 0x000ce400011a7983 */ /* 0x000ea80000100800 */
[----:B------:R3:W2:Y:S02]  /*45160*/  @!P2 LDG.E.U16 R188, desc[UR4][R22.64] ;  /* 0x0000000416bca981 */ /* 0x0006a4000c1e1500 */
[----:B---3--:R-:W-:Y:S02]  /*45170*/  @!P2 IMAD.MOV.U32 R22, RZ, RZ, R29 ;  /* 0x000000ffff16a224 */ /* 0x008fe400078e001d */
[----:B------:R-:W-:Y:S01]  /*45180*/  @!P2 IMAD.MOV.U32 R23, RZ, RZ, R39 ;  /* 0x000000ffff17a224 */ /* 0x000fe200078e0027 */
[----:B------:R-:W-:Y:S02]  /*45190*/  PRMT R185, RZ, 0x7610, R185 ;  /* 0x00007610ffb97816 */ /* 0x000fe400000000b9 */
[----:B------:R-:W-:Y:S01]  /*451a0*/  PRMT R184, RZ, 0x7610, R184 ;  /* 0x00007610ffb87816 */ /* 0x000fe200000000b8 */
[----:B------:R-:W3:Y:S04]  /*451b0*/  LDL R29, [R1+0xcbc] ;  /* 0x000cbc00011d7983 */ /* 0x000ee80000100800 */
[----:B------:R0:W3:Y:S02]  /*451c0*/  @!P2 LDG.E.U16 R187, desc[UR4][R22.64] ;  /* 0x0000000416bba981 */ /* 0x0000e4000c1e1500 */
[----:B0-----:R-:W-:-:S02]  /*451d0*/  @!P2 IMAD.MOV.U32 R22, RZ, RZ, R28 ;  /* 0x000000ffff16a224 */ /* 0x001fc400078e001c */
[----:B------:R-:W-:-:S05]  /*451e0*/  @!P2 IMAD.MOV.U32 R23, RZ, RZ, R25 ;  /* 0x000000ffff17a224 */ /* 0x000fca00078e0019 */
[----:B------:R0:W3:Y:S02]  /*451f0*/  @!P2 LDG.E.U16 R186, desc[UR4][R22.64] ;  /* 0x0000000416baa981 */ /* 0x0000e4000c1e1500 */
[----:B0-----:R-:W-:Y:S02]  /*45200*/  @!P2 IMAD.MOV.U32 R23, RZ, RZ, R12 ;  /* 0x000000ffff17a224 */ /* 0x001fe400078e000c */
[----:B------:R-:W3:Y:S01]  /*45210*/  LDL R12, [R1+0xcc8] ;  /* 0x000cc800010c7983 */ /* 0x000ee20000100800 */
[----:B----4-:R-:W-:-:S03]  /*45220*/  @!P2 IMAD.MOV.U32 R22, RZ, RZ, R0 ;  /* 0x000000ffff16a224 */ /* 0x010fc600078e0000 */
[----:B------:R-:W4:Y:S04]  /*45230*/  LDL R0, [R1+0xcc0] ;  /* 0x000cc00001007983 */ /* 0x000f280000100800 */
[----:B------:R-:W4:Y:S04]  /*45240*/  LDL.LU R34, [R1+0xcac] ;  /* 0x000cac0001227983 */ /* 0x000f280000300800 */
[----:B------:R0:W4:Y:S04]  /*45250*/  @!P2 LDG.E.U16 R185, desc[UR4][R22.64] ;  /* 0x0000000416b9a981 */ /* 0x000128000c1e1500 */
[----:B------:R-:W-:Y:S04]  /*45260*/  STL [R1+0x1fbc], R11 ;  /* 0x001fbc0b01007387 */ /* 0x000fe80000100800 */
[----:B------:R1:W-:Y:S01]  /*45270*/  STL [R1+0x1fb8], R18 ;  /* 0x001fb81201007387 */ /* 0x0003e20000100800 */
[----:B0-----:R-:W-:-:S02]  /*45280*/  @!P2 IMAD.MOV.U32 R22, RZ, RZ, R11 ;  /* 0x000000ffff16a224 */ /* 0x001fc400078e000b */
[----:B------:R-:W-:Y:S02]  /*45290*/  @!P2 IMAD.MOV.U32 R23, RZ, RZ, R18 ;  /* 0x000000ffff17a224 */ /* 0x000fe400078e0012 */
[----:B-1----:R-:W4:Y:S04]  /*452a0*/  LDL.LU R18, [R1+0xc08] ;  /* 0x000c080001127983 */ /* 0x002f280000300800 */
[----:B------:R0:W4:Y:S04]  /*452b0*/  @!P2 LDG.E.U16 R184, desc[UR4][R22.64] ;  /* 0x0000000416b8a981 */ /* 0x000128000c1e1500 */
[----:B------:R-:W4:Y:S01]  /*452c0*/  LDL R28, [R1+0xcb4] ;  /* 0x000cb400011c7983 */ /* 0x000f220000100800 */
[----:B------:R-:W-:-:S02]  /*452d0*/  PRMT R183, RZ, 0x7610, R183 ;  /* 0x00007610ffb77816 */ /* 0x000fc400000000b7 */
[----:B------:R-:W-:Y:S01]  /*452e0*/  PRMT R182, RZ, 0x7610, R182 ;  /* 0x00007610ffb67816 */ /* 0x000fe200000000b6 */
[----:B0-----:R-:W-:Y:S02]  /*452f0*/  @!P2 IMAD.MOV.U32 R22, RZ, RZ, R17 ;  /* 0x000000ffff16a224 */ /* 0x001fe400078e0011 */
[----:B------:R-:W4:Y:S01]  /*45300*/  LDL R17, [R1+0xcb0] ;  /* 0x000cb00001117983 */ /* 0x000f220000100800 */
[----:B--2---:R-:W-:-:S03]  /*45310*/  @!P2 IMAD.MOV.U32 R23, RZ, RZ, R26 ;  /* 0x000000ffff17a224 */ /* 0x004fc600078e001a */
[----:B------:R-:W2:Y:S04]  /*45320*/  LDL R26, [R1+0xcb8] ;  /* 0x000cb800011a7983 */ /* 0x000ea80000100800 */
[----:B------:R-:W2:Y:S04]  /*45330*/  LDL.LU R37, [R1+0xc84] ;  /* 0x000c840001257983 */ /* 0x000ea80000300800 */
[----:B------:R-:W2:Y:S04]  /*45340*/  LDL.LU R36, [R1+0xc88] ;  /* 0x000c880001247983 */ /* 0x000ea80000300800 */
[----:B------:R0:W2:Y:S04]  /*45350*/  @!P2 LDG.E.U16 R183, desc[UR4][R22.64] ;  /* 0x0000000416b7a981 */ /* 0x0000a8000c1e1500 */
[----:B------:R-:W2:Y:S04]  /*45360*/  LDL.LU R31, [R1+0xc48] ;  /* 0x000c4800011f7983 */ /* 0x000ea80000300800 */
[----:B------:R-:W2:Y:S01]  /*45370*/  LDL R11, [R1+0xbc4] ;  /* 0x000bc400010b7983 */ /* 0x000ea20000100800 */
[----:B0-----:R-:W-:-:S02]  /*45380*/  @!P2 IMAD.MOV.U32 R23, RZ, RZ, R30 ;  /* 0x000000ffff17a224 */ /* 0x001fc400078e001e */
[----:B---3--:R-:W-:Y:S02]  /*45390*/  @!P2 IMAD.MOV.U32 R22, RZ, RZ, R12 ;  /* 0x000000ffff16a224 */ /* 0x008fe400078e000c */
[----:B------:R-:W3:Y:S04]  /*453a0*/  LDL R12, [R1+0xc44] ;  /* 0x000c4400010c7983 */ /* 0x000ee80000100800 */
[----:B------:R4:W3:Y:S02]  /*453b0*/  @!P2 LDG.E.U16 R182, desc[UR4][R22.64] ;  /* 0x0000000416b6a981 */ /* 0x0008e4000c1e1500 */
[----:B----4-:R-:W-:Y:S02]  /*453c0*/  @!P2 IMAD.MOV.U32 R22, RZ, RZ, R0 ;  /* 0x000000ffff16a224 */ /* 0x010fe400078e0000 */
[----:B------:R-:W4:Y:S04]  /*453d0*/  LDL R0, [R1+0xbc8] ;  /* 0x000bc80001007983 */ /* 0x000f280000100800 */
[----:B------:R-:W4:Y:S01]  /*453e0*/  LDL.LU R45, [R1+0xc04] ;  /* 0x000c0400012d7983 */ /* 0x000f220000300800 */
[----:B------:R-:W-:Y:S01]  /*453f0*/  PRMT R181, RZ, 0x7610, R181 ;  /* 0x00007610ffb57816 */ /* 0x000fe200000000b5 */
[----:B------:R-:W-:Y:S01]  /*45400*/  @!P2 IMAD.MOV.U32 R23, RZ, RZ, R29 ;  /* 0x000000ffff17a224 */ /* 0x000fe200078e001d */
[----:B------:R-:W-:-:S04]  /*45410*/  PRMT R180, RZ, 0x7610, R180 ;  /* 0x00007610ffb47816 */ /* 0x000fc800000000b4 */
[----:B------:R0:W4:Y:S01]  /*45420*/  @!P2 LDG.E.U16 R181, desc[UR4][R22.64] ;  /* 0x0000000416b5a981 */ /* 0x000122000c1e1500 */
[----:B------:R-:W-:Y:S01]  /*45430*/  PRMT R179, RZ, 0x7610, R179 ;  /* 0x00007610ffb37816 */ /* 0x000fe200000000b3 */
[----:B0-----:R-:W-:Y:S01]  /*45440*/  @!P2 IMAD.MOV.U32 R23, RZ, RZ, R28 ;  /* 0x000000ffff17a224 */ /* 0x001fe200078e001c */
[----:B------:R-:W-:Y:S02]  /*45450*/  PRMT R178, RZ, 0x7610, R178 ;  /* 0x00007610ffb27816 */ /* 0x000fe400000000b2 */
[----:B------:R-:W-:Y:S02]  /*45460*/  PRMT R177, RZ, 0x7610, R177 ;  /* 0x00007610ffb17816 */ /* 0x000fe400000000b1 */
[----:B------:R-:W-:Y:S01]  /*45470*/  PRMT R176, RZ, 0x7610, R176 ;  /* 0x00007610ffb07816 */ /* 0x000fe200000000b0 */
[----:B--2---:R-:W-:-:S05]  /*45480*/  @!P2 IMAD.MOV.U32 R22, RZ, RZ, R26 ;  /* 0x000000ffff16a224 */ /* 0x004fca00078e001a */
[----:B------:R0:W2:Y:S02]  /*45490*/  @!P2 LDG.E.U16 R180, desc[UR4][R22.64] ;  /* 0x0000000416b4a981 */ /* 0x0000a4000c1e1500 */
[----:B0-----:R-:W-:Y:S02]  /*454a0*/  @!P2 IMAD.MOV.U32 R22, RZ, RZ, R17 ;  /* 0x000000ffff16a224 */ /* 0x001fe400078e0011 */
[----:B------:R-:W-:-:S05]  /*454b0*/  @!P2 IMAD.MOV.U32 R23, RZ, RZ, R34 ;  /* 0x000000ffff17a224 */ /* 0x000fca00078e0022 */
[----:B------:R0:W2:Y:S02]  /*454c0*/  @!P2 LDG.E.U16 R179, desc[UR4][R22.64] ;  /* 0x0000000416b3a981 */ /* 0x0000a4000c1e1500 */
[----:B0-----:R-:W-:Y:S02]  /*454d0*/  @!P2 IMAD.MOV.U32 R22, RZ, RZ, R36 ;  /* 0x000000ffff16a224 */ /* 0x001fe400078e0024 */
[----:B------:R-:W-:-:S05]  /*454e0*/  @!P2 IMAD.MOV.U32 R23, RZ, RZ, R37 ;  /* 0x000000ffff17a224 */ /* 0x000fca00078e0025 */
[----:B------:R0:W2:Y:S02]  /*454f0*/  @!P2 LDG.E.U16 R178, desc[UR4][R22.64] ;  /* 0x0000000416b2a981 */ /* 0x0000a4000c1e1500 */
[----:B0-----:R-:W-:Y:S02]  /*45500*/  @!P2 IMAD.MOV.U32 R22, RZ, RZ, R31 ;  /* 0x000000ffff16a224 */ /* 0x001fe400078e001f */
[----:B---3--:R-:W-:Y:S02]  /*45510*/  @!P2 IMAD.MOV.U32 R23, RZ, RZ, R12 ;  /* 0x000000ffff17a224 */ /* 0x008fe400078e000c */
[----:B------:R-:W3:Y:S04]  /*45520*/  LDL.LU R12, [R1+0xca8] ;  /* 0x000ca800010c7983 */ /* 0x000ee80000300800 */
[----:B------:R0:W2:Y:S04]  /*45530*/  @!P2 LDG.E.U16 R177, desc[UR4][R22.64] ;  /* 0x0000000416b1a981 */ /* 0x0000a8000c1e1500 */
[----:B------:R-:W2:Y:S04]  /*45540*/  LDL.LU R32, [R1+0xca4] ;  /* 0x000ca40001207983 */ /* 0x000ea80000300800 */
[----:B------:R1:W-:Y:S04]  /*45550*/  STL [R1+0x1fe8], R18 ;  /* 0x001fe81201007387 */ /* 0x0003e80000100800 */
[----:B------:R-:W2:Y:S04]  /*45560*/  LDL R44, [R1+0xc7c] ;  /* 0x000c7c00012c7983 */ /* 0x000ea80000100800 */
[----:B------:R-:W2:Y:S01]  /*45570*/  LDL R30, [R1+0xc70] ;  /* 0x000c7000011e7983 */ /* 0x000ea20000100800 */
[----:B0-----:R-:W-:-:S02]  /*45580*/  @!P2 IMAD.MOV.U32 R22, RZ, RZ, R18 ;  /* 0x000000ffff16a224 */ /* 0x001fc400078e0012 */
[----:B----4-:R-:W-:Y:S01]  /*45590*/  @!P2 IMAD.MOV.U32 R23, RZ, RZ, R45 ;  /* 0x000000ffff17a224 */ /* 0x010fe200078e002d */
[----:B-1----:R-:W4:Y:S04]  /*455a0*/  LDL R18, [R1+0xc74] ;  /* 0x000c740001127983 */ /* 0x002f280000100800 */
[----:B------:R0:W4:Y:S02]  /*455b0*/  @!P2 LDG.E.U16 R176, desc[UR4][R22.64] ;  /* 0x0000000416b0a981 */ /* 0x000124000c1e1500 */
[----:B0-----:R-:W-:Y:S02]  /*455c0*/  @!P2 IMAD.MOV.U32 R23, RZ, RZ, R11 ;  /* 0x000000ffff17a224 */ /* 0x001fe400078e000b */
[----:B------:R-:W4:Y:S04]  /*455d0*/  LDL R11, [R1+0xc68] ;  /* 0x000c6800010b7983 */ /* 0x000f280000100800 */
[----:B------:R-:W4:Y:S04]  /*455e0*/  LDL.LU R33, [R1+0xc80] ;  /* 0x000c800001217983 */ /* 0x000f280000300800 */
[----:B------:R-:W4:Y:S04]  /*455f0*/  LDL.LU R29, [R1+0xc40] ;  /* 0x000c4000011d7983 */ /* 0x000f280000300800 */
[----:B------:R-:W4:Y:S01]  /*45600*/  LDL.LU R28, [R1+0xc78] ;  /* 0x000c7800011c7983 */ /* 0x000f220000300800 */
[----:B------:R-:W-:Y:S01]  /*45610*/  PRMT R175, RZ, 0x7610, R175 ;  /* 0x00007610ffaf7816 */ /* 0x000fe200000000af */
[----:B------:R-:W-:-:S02]  /*45620*/  @!P2 IMAD.MOV.U32 R22, RZ, RZ, R0 ;  /* 0x000000ffff16a224 */ /* 0x000fc400078e0000 */
[----:B------:R-:W4:Y:S04]  /*45630*/  LDL.LU R26, [R1+0xc64] ;  /* 0x000c6400011a7983 */ /* 0x000f280000300800 */
[----:B------:R-:W4:Y:S04]  /*45640*/  LDL.LU R0, [R1+0xc38] ;  /* 0x000c380001007983 */ /* 0x000f280000300800 */
[----:B------:R-:W4:Y:S04]  /*45650*/  LDL.LU R17, [R1+0xc2c] ;  /* 0x000c2c0001117983 */ /* 0x000f280000300800 */
[----:B------:R0:W-:Y:S04]  /*45660*/  STL [R1+0x1fc4], R14 ;  /* 0x001fc40e01007387 */ /* 0x0001e80000100800 */
[----:B------:R1:W4:Y:S02]  /*45670*/  @!P2 LDG.E.U16 R175, desc[UR4][R22.64] ;  /* 0x0000000416afa981 */ /* 0x000324000c1e1500 */
[----:B-1----:R-:W-:-:S02]  /*45680*/  @!P2 IMAD.MOV.U32 R22, RZ, RZ, R14 ;  /* 0x000000ffff16a224 */ /* 0x002fc400078e000e */
[----:B0-----:R-:W4:Y:S01]  /*45690*/  LDL R14, [R1+0xc6c] ;  /* 0x000c6c00010e7983 */ /* 0x001f220000100800 */
[----:B------:R-:W-:Y:S01]  /*456a0*/  PRMT R174, RZ, 0x7610, R174 ;  /* 0x00007610ffae7816 */ /* 0x000fe200000000ae */
[----:B------:R-:W-:Y:S01]  /*456b0*/  @!P2 IMAD.MOV.U32 R23, RZ, RZ, R19 ;  /* 0x000000ffff17a224 */ /* 0x000fe200078e0013 */
[----:B------:R-:W-:-:S04]  /*456c0*/  PRMT R173, RZ, 0x7610, R173 ;  /* 0x00007610ffad7816 */ /* 0x000fc800000000ad */
[----:B------:R3:W4:Y:S01]  /*456d0*/  @!P2 LDG.E.U16 R174, desc[UR4][R22.64] ;  /* 0x0000000416aea981 */ /* 0x000722000c1e1500 */
[----:B------:R-:W-:-:S03]  /*456e0*/  PRMT R172, RZ, 0x7610, R172 ;  /* 0x00007610ffac7816 */ /* 0x000fc600000000ac */
[----:B------:R0:W-:Y:S04]  /*456f0*/  STL [R1+0x1fc0], R19 ;  /* 0x001fc01301007387 */ /* 0x0001e80000100800 */
[----:B------:R-:W4:Y:S01]  /*45700*/  LDL R47, [R1+0xc3c] ;  /* 0x000c3c00012f7983 */ /* 0x000f220000100800 */
[----:B------:R-:W-:Y:S01]  /*45710*/  PRMT R171, RZ, 0x7610, R171 ;  /* 0x00007610ffab7816 */ /* 0x000fe200000000ab */
[----:B---3--:R-:W-:Y:S02]  /*45720*/  @!P2 IMAD.MOV.U32 R22, RZ, RZ, R12 ;  /* 0x000000ffff16a224 */ /* 0x008fe400078e000c */
[----:B--2---:R-:W-:-:S05]  /*45730*/  @!P2 IMAD.MOV.U32 R23, RZ, RZ, R32 ;  /* 0x000000ffff17a224 */ /* 0x004fca00078e0020 */
[----:B------:R1:W2:Y:S02]  /*45740*/  @!P2 LDG.E.U16 R173, desc[UR4][R22.64] ;  /* 0x0000000416ada981 */ /* 0x0002a4000c1e1500 */
[----:B-1----:R-:W-:Y:S02]  /*45750*/  @!P2 IMAD.MOV.U32 R23, RZ, RZ, R44 ;  /* 0x000000ffff17a224 */ /* 0x002fe400078e002c */
[----:B----4-:R-:W-:-:S05]  /*45760*/  @!P2 IMAD.MOV.U32 R22, RZ, RZ, R33 ;  /* 0x000000ffff16a224 */ /* 0x010fca00078e0021 */
[----:B------:R1:W3:Y:S02]  /*45770*/  @!P2 LDG.E.U16 R172, desc[UR4][R22.64] ;  /* 0x0000000416aca981 */ /* 0x0002e4000c1e1500 */
[----:B-1----:R-:W-:Y:S02]  /*45780*/  @!P2 IMAD.MOV.U32 R23, RZ, RZ, R18 ;  /* 0x000000ffff17a224 */ /* 0x002fe400078e0012 */
[----:B------:R-:W4:Y:S01]  /*45790*/  LDL R18, [R1+0xc34] ;  /* 0x000c340001127983 */ /* 0x000f220000100800 */
[----:B------:R-:W-:-:S03]  /*457a0*/  @!P2 IMAD.MOV.U32 R22, RZ, RZ, R28 ;  /* 0x000000ffff16a224 */ /* 0x000fc600078e001c */
[----:B------:R-:W2:Y:S01]  /*457b0*/  LDL.LU R44, [R1+0xc30] ;  /* 0x000c3000012c7983 */ /* 0x000ea20000300800 */
[----:B------:R-:W-:-:S03]  /*457c0*/  PRMT R170, RZ, 0x7610, R170 ;  /* 0x00007610ffaa7816 */ /* 0x000fc600000000aa */
[----:B------:R1:W3:Y:S02]  /*457d0*/  @!P2 LDG.E.U16 R171, desc[UR4][R22.64] ;  /* 0x0000000416aba981 */ /* 0x0002e4000c1e1500 */
[----:B-1----:R-:W-:Y:S02]  /*457e0*/  @!P2 IMAD.MOV.U32 R22, RZ, RZ, R30 ;  /* 0x000000ffff16a224 */ /* 0x002fe400078e001e */
[----:B------:R-:W3:Y:S04]  /*457f0*/  LDL.LU R30, [R1+0xc00] ;  /* 0x000c0000011e7983 */ /* 0x000ee80000300800 */
[----:B0-----:R-:W3:Y:S01]  /*45800*/  LDL R19, [R1+0xbfc] ;  /* 0x000bfc0001137983 */ /* 0x001ee20000100800 */
[----:B------:R-:W-:-:S03]  /*45810*/  @!P2 IMAD.MOV.U32 R23, RZ, RZ, R14 ;  /* 0x000000ffff17a224 */ /* 0x000fc600078e000e */
[----:B------:R-:W3:Y:S04]  /*45820*/  LDL R14, [R1+0xbbc] ;  /* 0x000bbc00010e7983 */ /* 0x000ee80000100800 */
[----:B------:R0:W3:Y:S02]  /*45830*/  @!P2 LDG.E.U16 R170, desc[UR4][R22.64] ;  /* 0x0000000416aaa981 */ /* 0x0000e4000c1e1500 */
[----:B0-----:R-:W-:Y:S02]  /*45840*/  @!P2 IMAD.MOV.U32 R22, RZ, RZ, R11 ;  /* 0x000000ffff16a224 */ /* 0x001fe400078e000b */
[----:B------:R-:W3:Y:S01]  /*45850*/  LDL R11, [R1+0xbc0] ;  /* 0x000bc000010b7983 */ /* 0x000ee20000100800 */
[----:B------:R-:W-:Y:S01]  /*45860*/  PRMT R169, RZ, 0x7610, R169 ;  /* 0x00007610ffa97816 */ /* 0x000fe200000000a9 */
[----:B------:R-:W-:Y:S01]  /*45870*/  @!P2 IMAD.MOV.U32 R23, RZ, RZ, R26 ;  /* 0x000000ffff17a224 */ /* 0x000fe200078e001a */
[----:B------:R-:W-:-:S04]  /*45880*/  PRMT R168, RZ, 0x7610, R168 ;  /* 0x00007610ffa87816 */ /* 0x000fc800000000a8 */
[----:B------:R0:W3:Y:S02]  /*45890*/  @!P2 LDG.E.U16 R169, desc[UR4][R22.64] ;  /* 0x0000000416a9a981 */ /* 0x0000e4000c1e1500 */
[----:B0-----:R-:W-:Y:S02]  /*458a0*/  @!P2 IMAD.MOV.U32 R22, RZ, RZ, R29 ;  /* 0x000000ffff16a224 */ /* 0x001fe400078e001d */
[----:B------:R-:W-:-:S05]  /*458b0*/  @!P2 IMAD.MOV.U32 R23, RZ, RZ, R47 ;  /* 0x000000ffff17a224 */ /* 0x000fca00078e002f */
[----:B------:R0:W3:Y:S01]  /*458c0*/  @!P2 LDG.E.U16 R168, desc[UR4][R22.64] ;  /* 0x0000000416a8a981 */ /* 0x0000e2000c1e1500 */
[----:B------:R-:W-:Y:S02]  /*458d0*/  PRMT R167, RZ, 0x7610, R167 ;  /* 0x00007610ffa77816 */ /* 0x000fe400000000a7 */
[----:B------:R-:W-:Y:S01]  /*458e0*/  PRMT R166, RZ, 0x7610, R166 ;  /* 0x00007610ffa67816 */ /* 0x000fe200000000a6 */
[----:B0-----:R-:W-:Y:S02]  /*458f0*/  @!P2 IMAD.MOV.U32 R22, RZ, RZ, R0 ;  /* 0x000000ffff16a224 */ /* 0x001fe400078e0000 */
[----:B----4-:R-:W-:Y:S02]  /*45900*/  @!P2 IMAD.MOV.U32 R23, RZ, RZ, R18 ;  /* 0x000000ffff17a224 */ /* 0x010fe400078e0012 */
[----:B------:R-:W4:Y:S04]  /*45910*/  LDL R18, [R1+0xc24] ;  /* 0x000c240001127983 */ /* 0x000f280000100800 */
[----:B------:R-:W4:Y:S04]  /*45920*/  LDL.LU R47, [R1+0xc28] ;  /* 0x000c2800012f7983 */ /* 0x000f280000300800 */
[----:B------:R2:W4:Y:S01]  /*45930*/  @!P2 LDG.E.U16 R167, desc[UR4][R22.64] ;  /* 0x0000000416a7a981 */ /* 0x000522000c1e1500 */
[----:B------:R-:W-:Y:S01]  /*45940*/  PRMT R165, RZ, 0x7610, R165 ;  /* 0x00007610ffa57816 */ /* 0x000fe200000000a5 */
[----:B--2---:R-:W-:-:S02]  /*45950*/  @!P2 IMAD.MOV.U32 R22, RZ, RZ, R44 ;  /* 0x000000ffff16a224 */ /* 0x004fc400078e002c */
[----:B------:R-:W-:-:S05]  /*45960*/  @!P2 IMAD.MOV.U32 R23, RZ, RZ, R17 ;  /* 0x000000ffff17a224 */ /* 0x000fca00078e0011 */
[----:B------:R3:W2:Y:S04]  /*45970*/  @!P2 LDG.E.U16 R166, desc[UR4][R22.64] ;  /* 0x0000000416a6a981 */ /* 0x0006a8000c1e1500 */
[----:B------:R0:W-:Y:S01]  /*45980*/  STL [R1+0x1fec], R17 ;  /* 0x001fec1101007387 */ /* 0x0001e20000100800 */
[----:B---3--:R-:W-:Y:S02]  /*45990*/  @!P2 IMAD.MOV.U32 R22, RZ, RZ, R30 ;  /* 0x000000ffff16a224 */ /* 0x008fe400078e001e */
[----:B------:R-:W-:-:S05]  /*459a0*/  @!P2 IMAD.MOV.U32 R23, RZ, RZ, R19 ;  /* 0x000000ffff17a224 */ /* 0x000fca00078e0013 */
[----:B------:R1:W3:Y:S02]  /*459b0*/  @!P2 LDG.E.U16 R165, desc[UR4][R22.64] ;  /* 0x0000000416a5a981 */ /* 0x0002e4000c1e1500 */
[----:B-1----:R-:W-:Y:S02]  /*459c0*/  @!P2 IMAD.MOV.U32 R23, RZ, RZ, R14 ;  /* 0x000000ffff17a224 */ /* 0x002fe400078e000e */
[----:B------:R-:W-:Y:S01]  /*459d0*/  @!P2 IMAD.MOV.U32 R22, RZ, RZ, R11 ;  /* 0x000000ffff16a224 */ /* 0x000fe200078e000b */
[----:B------:R-:W2:Y:S04]  /*459e0*/  LDL.LU R14, [R1+0xbb8] ;  /* 0x000bb800010e7983 */ /* 0x000ea80000300800 */
[----:B------:R-:W3:Y:S04]  /*459f0*/  LDL.LU R19, [R1+0xbb0] ;  /* 0x000bb00001137983 */ /* 0x000ee80000300800 */
[----:B------:R-:W3:Y:S01]  /*45a00*/  LDL.LU R11, [R1+0xba8] ;  /* 0x000ba800010b7983 */ /* 0x000ee20000300800 */
[----:B------:R-:W-:-:S02]  /*45a10*/  PRMT R164, RZ, 0x7610, R164 ;  /* 0x00007610ffa47816 */ /* 0x000fc400000000a4 */
[----:B------:R-:W-:-:S04]  /*45a20*/  PRMT R163, RZ, 0x7610, R163 ;  /* 0x00007610ffa37816 */ /* 0x000fc800000000a3 */
[----:B------:R1:W3:Y:S04]  /*45a30*/  @!P2 LDG.E.U16 R164, desc[UR4][R22.64] ;  /* 0x0000000416a4a981 */ /* 0x0002e8000c1e1500 */
[----:B------:R1:W-:Y:S04]  /*45a40*/  STL [R1+0x1fcc], R15 ;  /* 0x001fcc0f01007387 */ /* 0x0003e80000100800 */
[----:B------:R1:W-:Y:S04]  /*45a50*/  STL [R1+0x1fc8], R20 ;  /* 0x001fc81401007387 */ /* 0x0003e80000100800 */
[----:B0-----:R-:W3:Y:S01]  /*45a60*/  LDL R17, [R1+0xba4] ;  /* 0x000ba40001117983 */ /* 0x001ee20000100800 */
[----:B-1----:R-:W-:-:S02]  /*45a70*/  @!P2 IMAD.MOV.U32 R22, RZ, RZ, R15 ;  /* 0x000000ffff16a224 */ /* 0x002fc400078e000f */
[----:B------:R-:W-:Y:S01]  /*45a80*/  @!P2 IMAD.MOV.U32 R23, RZ, RZ, R20 ;  /* 0x000000ffff17a224 */ /* 0x000fe200078e0014 */
[----:B------:R-:W3:Y:S04]  /*45a90*/  LDL R15, [R1+0xb78] ;  /* 0x000b7800010f7983 */ /* 0x000ee80000100800 */
[----:B------:R-:W3:Y:S04]  /*45aa0*/  LDL R20, [R1+0xbb4] ;  /* 0x000bb40001147983 */ /* 0x000ee80000100800 */
[----:B------:R4:W3:Y:S02]  /*45ab0*/  @!P2 LDG.E.U16 R163, desc[UR4][R22.64] ;  /* 0x0000000416a3a981 */ /* 0x0008e4000c1e1500 */
[----:B----4-:R-:W-:-:S02]  /*45ac0*/  @!P2 IMAD.MOV.U32 R23, RZ, RZ, R18 ;  /* 0x000000ffff17a224 */ /* 0x010fc400078e0012 */
[----:B------:R-:W4:Y:S04]  /*45ad0*/  LDL R18, [R1+0xbac] ;  /* 0x000bac0001127983 */ /* 0x000f280000100800 */
[----:B------:R0:W-:Y:S01]  /*45ae0*/  STL [R1+0x24ac], R151 ;  /* 0x0024ac9701007387 */ /* 0x0001e20000100800 */
[----:B------:R-:W-:-:S03]  /*45af0*/  @!P2 IMAD.MOV.U32 R22, RZ, RZ, R47 ;  /* 0x000000ffff16a224 */ /* 0x000fc600078e002f */
[----:B0-----:R-:W4:Y:S04]  /*45b00*/  LDL R151, [R1+0xbe8] ;  /* 0x000be80001977983 */ /* 0x001f280000100800 */
[----:B------:R0:W-:Y:S04]  /*45b10*/  STL [R1+0x24a8], R48 ;  /* 0x0024a83001007387 */ /* 0x0001e80000100800 */
[----:B0-----:R-:W4:Y:S04]  /*45b20*/  LDL R48, [R1+0xbe4] ;  /* 0x000be40001307983 */ /* 0x001f280000100800 */
[----:B------:R0:W-:Y:S04]  /*45b30*/  STL.64 [R1+0x24a0], R46 ;  /* 0x0024a02e01007387 */ /* 0x0001e80000100a00 */
[----:B0-----:R-:W4:Y:S04]  /*45b40*/  LDL R46, [R1+0xbec] ;  /* 0x000bec00012e7983 */ /* 0x001f280000100800 */
[----:B------:R-:W4:Y:S04]  /*45b50*/  LDL R47, [R1+0xbf0] ;  /* 0x000bf000012f7983 */ /* 0x000f280000100800 */
[----:B------:R0:W-:Y:S04]  /*45b60*/  STL.64 [R1+0x2498], R44 ;  /* 0x0024982c01007387 */ /* 0x0001e80000100a00 */
[----:B0-----:R-:W4:Y:S04]  /*45b70*/  LDL R44, [R1+0xbf4] ;  /* 0x000bf400012c7983 */ /* 0x001f280000100800 */
[----:B------:R-:W4:Y:S04]  /*45b80*/  LDL R45, [R1+0xbf8] ;  /* 0x000bf800012d7983 */ /* 0x000f280000100800 */
        /* <DEDUP_REMOVED lines=8> */
[----:B------:R0:W-:Y:S04]  /*45c10*/  STL.64 [R1+0x2450], R26 ;  /* 0x0024501a01007387 */ /* 0x0001e80000100a00 */
[----:B------:R-:W-:Y:S04]  /*45c20*/  STL.64 [R1+0x2448], R24 ;  /* 0x0024481801007387 */ /* 0x000fe80000100a00 */
[----:B--2---:R-:W-:Y:S04]  /*45c30*/  STL [R1+0x1fd0], R14 ;  /* 0x001fd00e01007387 */ /* 0x004fe80000100800 */
[----:B---3--:R-:W-:Y:S04]  /*45c40*/  STL [R1+0x1fd4], R19 ;  /* 0x001fd41301007387 */ /* 0x008fe80000100800 */
[----:B------:R-:W-:Y:S04]  /*45c50*/  STL [R1+0x1fd8], R11 ;  /* 0x001fd80b01007387 */ /* 0x000fe80000100800 */
[----:B0-----:R-:W2:Y:S04]  /*45c60*/  LDL.LU R26, [R1+0xab0] ;  /* 0x000ab000011a7983 */ /* 0x001ea80000300800 */
[----:B------:R-:W3:Y:S04]  /*45c70*/  LDL.LU R27, [R1+0xa94] ;  /* 0x000a9400011b7983 */ /* 0x000ee80000300800 */
[----:B------:R-:W3:Y:S04]  /*45c80*/  LDL.LU R28, [R1+0xa78] ;  /* 0x000a7800011c7983 */ /* 0x000ee80000300800 */
[----:B------:R-:W3:Y:S04]  /*45c90*/  LDL.LU R29, [R1+0xa5c] ;  /* 0x000a5c00011d7983 */ /* 0x000ee80000300800 */
[----:B------:R-:W3:Y:S04]  /*45ca0*/  LDL.LU R30, [R1+0xa40] ;  /* 0x000a4000011e7983 */ /* 0x000ee80000300800 */
[----:B------:R-:W3:Y:S01]  /*45cb0*/  LDL.LU R31, [R1+0xa24] ;  /* 0x000a2400011f7983 */ /* 0x000ee20000300800 */
[----:B------:R-:W-:-:S03]  /*45cc0*/  PRMT R162, RZ, 0x7610, R162 ;  /* 0x00007610ffa27816 */ /* 0x000fc600000000a2 */
[----:B------:R-:W3:Y:S04]  /*45cd0*/  LDL.LU R32, [R1+0xa08] ;  /* 0x000a080001207983 */ /* 0x000ee80000300800 */
[----:B------:R-:W3:Y:S04]  /*45ce0*/  LDL.LU R33, [R1+0x9ec] ;  /* 0x0009ec0001217983 */ /* 0x000ee80000300800 */
[----:B------:R-:W3:Y:S04]  /*45cf0*/  LDL.LU R34, [R1+0x9d0] ;  /* 0x0009d00001227983 */ /* 0x000ee80000300800 */
[----:B------:R-:W3:Y:S04]  /*45d00*/  LDL.LU R35, [R1+0x9b4] ;  /* 0x0009b40001237983 */ /* 0x000ee80000300800 */
[----:B------:R-:W3:Y:S04]  /*45d10*/  LDL.LU R36, [R1+0x998] ;  /* 0x0009980001247983 */ /* 0x000ee80000300800 */
[----:B------:R-:W3:Y:S04]  /*45d20*/  LDL.LU R37, [R1+0x97c] ;  /* 0x00097c0001257983 */ /* 0x000ee80000300800 */
[----:B------:R4:W3:Y:S01]  /*45d30*/  @!P2 LDG.E.U16 R162, desc[UR4][R22.64] ;  /* 0x0000000416a2a981 */ /* 0x0008e2000c1e1500 */
[----:B------:R-:W-:-:S03]  /*45d40*/  PRMT R161, RZ, 0x7610, R161 ;  /* 0x00007610ffa17816 */ /* 0x000fc600000000a1 */
[----:B------:R-:W3:Y:S04]  /*45d50*/  LDL.LU R38, [R1+0x960] ;  /* 0x0009600001267983 */ /* 0x000ee80000300800 */
[----:B------:R-:W3:Y:S04]  /*45d60*/  LDL.LU R39, [R1+0x944] ;  /* 0x0009440001277983 */ /* 0x000ee80000300800 */
[----:B------:R-:W3:Y:S04]  /*45d70*/  LDL.LU R40, [R1+0x928] ;  /* 0x0009280001287983 */ /* 0x000ee80000300800 */
[----:B------:R-:W3:Y:S04]  /*45d80*/  LDL.LU R41, [R1+0x90c] ;  /* 0x00090c0001297983 */ /* 0x000ee80000300800 */
[----:B------:R-:W3:Y:S04]  /*45d90*/  LDL.LU R42, [R1+0x8f0] ;  /* 0x0008f000012a7983 */ /* 0x000ee80000300800 */
[----:B------:R-:W3:Y:S01]  /*45da0*/  LDL.LU R43, [R1+0x8d4] ;  /* 0x0008d400012b7983 */ /* 0x000ee20000300800 */
[----:B------:R-:W-:-:S02]  /*45db0*/  PRMT R160, RZ, 0x7610, R160 ;  /* 0x00007610ffa07816 */ /* 0x000fc400000000a0 */
[----:B------:R-:W-:Y:S02]  /*45dc0*/  PRMT R159, RZ, 0x7610, R159 ;  /* 0x00007610ff9f7816 */ /* 0x000fe4000000009f */
[----:B------:R-:W-:Y:S02]  /*45dd0*/  PRMT R158, RZ, 0x7610, R158 ;  /* 0x00007610ff9e7816 */ /* 0x000fe4000000009e */
[----:B------:R-:W-:Y:S02]  /*45de0*/  PRMT R157, RZ, 0x7610, R157 ;  /* 0x00007610ff9d7816 */ /* 0x000fe4000000009d */
[----:B------:R-:W-:Y:S02]  /*45df0*/  PRMT R156, RZ, 0x7610, R156 ;  /* 0x00007610ff9c7816 */ /* 0x000fe4000000009c */
[----:B------:R-:W-:Y:S02]  /*45e00*/  PRMT R155, RZ, 0x7610, R155 ;  /* 0x00007610ff9b7816 */ /* 0x000fe4000000009b */
[----:B------:R-:W-:Y:S01]  /*45e10*/  PRMT R13, RZ, 0x7610, R13 ;  /* 0x00007610ff0d7816 */ /* 0x000fe2000000000d */
[----:B----4-:R-:W-:-:S02]  /*45e20*/  @!P2 IMAD.MOV.U32 R23, RZ, RZ, R44 ;  /* 0x000000ffff17a224 */ /* 0x010fc400078e002c */
[----:B------:R-:W-:Y:S01]  /*45e30*/  @!P2 IMAD.MOV.U32 R22, RZ, RZ, R45 ;  /* 0x000000ffff16a224 */ /* 0x000fe200078e002d */
[----:B------:R-:W4:Y:S04]  /*45e40*/  LDL.LU R44, [R1+0x8b8] ;  /* 0x0008b800012c7983 */ /* 0x000f280000300800 */
[----:B------:R-:W4:Y:S04]  /*45e50*/  LDL.LU R45, [R1+0x89c] ;  /* 0x00089c00012d7983 */ /* 0x000f280000300800 */
[----:B------:R0:W4:Y:S02]  /*45e60*/  @!P2 LDG.E.U16 R161, desc[UR4][R22.64] ;  /* 0x0000000416a1a981 */ /* 0x000124000c1e1500 */
[----:B0-----:R-:W-:-:S02]  /*45e70*/  @!P2 IMAD.MOV.U32 R23, RZ, RZ, R46 ;  /* 0x000000ffff17a224 */ /* 0x001fc400078e002e */
[----:B------:R-:W-:Y:S01]  /*45e80*/  @!P2 IMAD.MOV.U32 R22, RZ, RZ, R47 ;  /* 0x000000ffff16a224 */ /* 0x000fe200078e002f */
[----:B------:R-:W4:Y:S04]  /*45e90*/  LDL.LU R46, [R1+0x880] ;  /* 0x00088000012e7983 */ /* 0x000f280000300800 */
[----:B------:R-:W4:Y:S04]  /*45ea0*/  LDL.LU R47, [R1+0x864] ;  /* 0x00086400012f7983 */ /* 0x000f280000300800 */
[----:B------:R0:W4:Y:S02]  /*45eb0*/  @!P2 LDG.E.U16 R160, desc[UR4][R22.64] ;  /* 0x0000000416a0a981 */ /* 0x000124000c1e1500 */
[----:B0-----:R-:W-:-:S02]  /*45ec0*/  @!P2 IMAD.MOV.U32 R22, RZ, RZ, R151 ;  /* 0x000000ffff16a224 */ /* 0x001fc400078e0097 */
[----:B------:R-:W-:Y:S02]  /*45ed0*/  @!P2 IMAD.MOV.U32 R23, RZ, RZ, R48 ;  /* 0x000000ffff17a224 */ /* 0x000fe400078e0030 */
[----:B------:R-:W4:Y:S04]  /*45ee0*/  LDL.LU R48, [R1+0x848] ;  /* 0x0008480001307983 */ /* 0x000f280000300800 */
[----:B------:R0:W4:Y:S04]  /*45ef0*/  @!P2 LDG.E.U16 R159, desc[UR4][R22.64] ;  /* 0x00000004169fa981 */ /* 0x000128000c1e1500 */
[----:B------:R-:W4:Y:S01]  /*45f00*/  LDL.LU R151, [R1+0x82c] ;  /* 0x00082c0001977983 */ /* 0x000f220000300800 */
[----:B0-----:R-:W-:-:S02]  /*45f10*/  @!P2 IMAD.MOV.U32 R22, RZ, RZ, R14 ;  /* 0x000000ffff16a224 */ /* 0x001fc400078e000e */
[----:B------:R-:W-:Y:S02]  /*45f20*/  @!P2 IMAD.MOV.U32 R23, RZ, RZ, R20 ;  /* 0x000000ffff17a224 */ /* 0x000fe400078e0014 */
[----:B------:R-:W4:Y:S04]  /*45f30*/  LDL.LU R20, [R1+0x810] ;  /* 0x0008100001147983 */ /* 0x000f280000300800 */
[----:B------:R0:W4:Y:S02]  /*45f40*/  @!P2 LDG.E.U16 R158, desc[UR4][R22.64] ;  /* 0x00000004169ea981 */ /* 0x000124000c1e1500 */
[----:B0-----:R-:W-:Y:S02]  /*45f50*/  @!P2 IMAD.MOV.U32 R22, RZ, RZ, R19 ;  /* 0x000000ffff16a224 */ /* 0x001fe400078e0013 */
[----:B------:R-:W-:-:S05]  /*45f60*/  @!P2 IMAD.MOV.U32 R23, RZ, RZ, R18 ;  /* 0x000000ffff17a224 */ /* 0x000fca00078e0012 */
[----:B------:R0:W4:Y:S02]  /*45f70*/  @!P2 LDG.E.U16 R157, desc[UR4][R22.64] ;  /* 0x00000004169da981 */ /* 0x000124000c1e1500 */
[----:B0-----:R-:W-:Y:S02]  /*45f80*/  @!P2 IMAD.MOV.U32 R22, RZ, RZ, R11 ;  /* 0x000000ffff16a224 */ /* 0x001fe400078e000b */
[----:B------:R-:W-:-:S05]  /*45f90*/  @!P2 IMAD.MOV.U32 R23, RZ, RZ, R17 ;  /* 0x000000ffff17a224 */ /* 0x000fca00078e0011 */
[----:B------:R0:W4:Y:S02]  /*45fa0*/  @!P2 LDG.E.U16 R156, desc[UR4][R22.64] ;  /* 0x00000004169ca981 */ /* 0x000124000c1e1500 */
[----:B0-----:R-:W-:Y:S02]  /*45fb0*/  @!P2 IMAD.MOV.U32 R22, RZ, RZ, R15 ;  /* 0x000000ffff16a224 */ /* 0x001fe400078e000f */
[----:B------:R-:W4:Y:S01]  /*45fc0*/  LDL.LU R15, [R1+0x7f4] ;  /* 0x0007f400010f7983 */ /* 0x000f220000300800 */
[----:B------:R-:W-:-:S05]  /*45fd0*/  @!P2 IMAD.MOV.U32 R23, RZ, RZ, R21 ;  /* 0x000000ffff17a224 */ /* 0x000fca00078e0015 */
[----:B------:R0:W4:Y:S04]  /*45fe0*/  @!P2 LDG.E.U16 R155, desc[UR4][R22.64] ;  /* 0x00000004169ba981 */ /* 0x000128000c1e1500 */
[----:B------:R-:W-:Y:S04]  /*45ff0*/  STL [R1+0x1fdc], R21 ;  /* 0x001fdc1501007387 */ /* 0x000fe80000100800 */
[----:B------:R-:W-:Y:S04]  /*46000*/  STL [R1+0x1fe4], R16 ;  /* 0x001fe41001007387 */ /* 0x000fe80000100800 */
[----:B------:R-:W-:Y:S01]  /*46010*/  STL [R1+0x1fe0], R3 ;  /* 0x001fe00301007387 */ /* 0x000fe20000100800 */
[----:B0-----:R-:W-:-:S02]  /*46020*/  @!P2 IMAD.MOV.U32 R22, RZ, RZ, R16 ;  /* 0x000000ffff16a224 */ /* 0x001fc400078e0010 */
[----:B------:R-:W-:-:S05]  /*46030*/  @!P2 IMAD.MOV.U32 R23, RZ, RZ, R3 ;  /* 0x000000ffff17a224 */ /* 0x000fca00078e0003 */
[----:B------:R-:W4:Y:S04]  /*46040*/  @!P2 LDG.E.U16 R13, desc[UR4][R22.64] ;  /* 0x00000004160da981 */ /* 0x000f28000c1e1500 */
[----:B--2---:R-:W-:Y:S04]  /*46050*/  STS.U16 [R10+0x1c80], R26 ;  /* 0x001c801a0a007388 */ /* 0x004fe80000000400 */
[----:B------:R0:W-:Y:S04]  /*46060*/  STS.U16 [R10+0x10480], R135 ;  /* 0x010480870a007388 */ /* 0x0001e80000000400 */
[----:B------:R1:W-:Y:S04]  /*46070*/  STS.U16 [R10+0x10880], R119 ;  /* 0x010880770a007388 */ /* 0x0003e80000000400 */
[----:B------:R2:W-:Y:S04]  /*46080*/  STS.U16 [R10+0x10c80], R111 ;  /* 0x010c806f0a007388 */ /* 0x0005e80000000400 */
[----:B------:R3:W-:Y:S04]  /*46090*/  STS.U16 [R10+0x11080], R85 ;  /* 0x011080550a007388 */ /* 0x0007e80000000400 */
[----:B------:R3:W-:Y:S04]  /*460a0*/  STS.U16 [R10+0x11480], R55 ;  /* 0x011480370a007388 */ /* 0x0007e80000000400 */
[----:B------:R3:W-:Y:S04]  /*460b0*/  STS.U16 [R10+0x11880], R104 ;  /* 0x011880680a007388 */ /* 0x0007e80000000400 */
[----:B0-----:R-:W4:Y:S04]  /*460c0*/  LDL.LU R135, [R1+0x2678] ;  /* 0x0026780001877983 */ /* 0x001f280000300800 */
[----:B-1----:R-:W4:Y:S04]  /*460d0*/  LDL.LU R119, [R1+0x2674] ;  /* 0x0026740001777983 */ /* 0x002f280000300800 */
[----:B--2---:R-:W2:Y:S04]  /*460e0*/  LDL.LU R111, [R1+0x2670] ;  /* 0x00267000016f7983 */ /* 0x004ea80000300800 */
[----:B---3--:R-:W3:Y:S04]  /*460f0*/  LDL.LU R85, [R1+0x266c] ;  /* 0x00266c0001557983 */ /* 0x008ee80000300800 */
[----:B------:R-:W2:Y:S04]  /*46100*/  LDL.LU R55, [R1+0x2668] ;  /* 0x0026680001377983 */ /* 0x000ea80000300800 */
[----:B------:R-:W2:Y:S04]  /*46110*/  LDL.LU R104, [R1+0x2664] ;  /* 0x0026640001687983 */ /* 0x000ea80000300800 */
[----:B------:R0:W-:Y:S04]  /*46120*/  STS.U16 [R10+0x11c80], R86 ;  /* 0x011c80560a007388 */ /* 0x0001e80000000400 */
[----:B------:R1:W-:Y:S04]  /*46130*/  STS.U16 [R10+0x12080], R70 ;  /* 0x012080460a007388 */ /* 0x0003e80000000400 */
[----:B------:R1:W-:Y:S04]  /*46140*/  STS.U16 [R10+0x12480], R62 ;  /* 0x0124803e0a007388 */ /* 0x0003e80000000400 */
[----:B------:R1:W-:Y:S04]  /*46150*/  STS.U16 [R10+0x12880], R106 ;  /* 0x0128806a0a007388 */ /* 0x0003e80000000400 */
[----:B------:R1:W-:Y:S04]  /*46160*/  STS.U16 [R10+0x12c80], R56 ;  /* 0x012c80380a007388 */ /* 0x0003e80000000400 */
[----:B------:R1:W-:Y:S04]  /*46170*/  STS.U16 [R10+0x13080], R105 ;  /* 0x013080690a007388 */ /* 0x0003e80000000400 */
[----:B0-----:R-:W2:Y:S04]  /*46180*/  LDL.LU R86, [R1+0x2660] ;  /* 0x0026600001567983 */ /* 0x001ea80000300800 */
[----:B-1----:R-:W2:Y:S04]  /*46190*/  LDL.LU R70, [R1+0x265c] ;  /* 0x00265c0001467983 */ /* 0x002ea80000300800 */
[----:B------:R-:W2:Y:S04]  /*461a0*/  LDL.LU R62, [R1+0x2658] ;  /* 0x00265800013e7983 */ /* 0x000ea80000300800 */
[----:B------:R-:W3:Y:S04]  /*461b0*/  LDL.LU R106, [R1+0x2654] ;  /* 0x00265400016a7983 */ /* 0x000ee80000300800 */
[----:B------:R-:W2:Y:S04]  /*461c0*/  LDL.LU R56, [R1+0x2650] ;  /* 0x0026500001387983 */ /* 0x000ea80000300800 */
[----:B------:R-:W2:Y:S04]  /*461d0*/  LDL.LU R105, [R1+0x264c] ;  /* 0x00264c0001697983 */ /* 0x000ea80000300800 */
        /* <DEDUP_REMOVED lines=9> */
[----:B------:R-:W3:Y:S04]  /*46270*/  LDL.LU R9, [R1+0x2638] ;  /* 0x0026380001097983 */ /* 0x000ee80000300800 */
[----:B------:R-:W2:Y:S04]  /*46280*/  LDL.LU R19, [R1+0xb5c] ;  /* 0x000b5c0001137983 */ /* 0x000ea80000300800 */
[----:B------:R-:W2:Y:S04]  /*46290*/  LDL.LU R14, [R1+0xb44] ;  /* 0x000b4400010e7983 */ /* 0x000ea80000300800 */
[----:B------:R-:W2:Y:S04]  /*462a0*/  LDL.LU R24, [R1+0xb2c] ;  /* 0x000b2c0001187983 */ /* 0x000ea80000300800 */
[----:B------:R-:W2:Y:S04]  /*462b0*/  LDL.LU R25, [R1+0xb14] ;  /* 0x000b140001197983 */ /* 0x000ea80000300800 */
[----:B------:R0:W-:Y:S04]  /*462c0*/  STS.U16 [R10+0x2080], R27 ;  /* 0x0020801b0a007388 */ /* 0x0001e80000000400 */
        /* <DEDUP_REMOVED lines=34> */
[----:B----4-:R0:W-:Y:S04]  /*464f0*/  STS.U16 [R10+0x6480], R44 ;  /* 0x0064802c0a007388 */ /* 0x0101e80000000400 */
[----:B------:R1:W-:Y:S04]  /*46500*/  STS.U16 [R10+0x6880], R45 ;  /* 0x0068802d0a007388 */ /* 0x0003e80000000400 */
[----:B0-----:R-:W4:Y:S04]  /*46510*/  LDL.LU R44, [R1+0x908] ;  /* 0x00090800012c7983 */ /* 0x001f280000300800 */
[----:B-1----:R-:W4:Y:S04]  /*46520*/  LDL.LU R45, [R1+0x8ec] ;  /* 0x0008ec00012d7983 */ /* 0x002f280000300800 */
[----:B------:R0:W-:Y:S04]  /*46530*/  STS.U16 [R10+0x6c80], R46 ;  /* 0x006c802e0a007388 */ /* 0x0001e80000000400 */
        /* <DEDUP_REMOVED lines=8> */
[----:B0-----:R-:W4:Y:S04]  /*465c0*/  LDL.LU R20, [R1+0x860] ;  /* 0x0008600001147983 */ /* 0x001f280000300800 */
[----:B------:R0:W-:Y:S04]  /*465d0*/  STS.U16 [R10+0x10080], R15 ;  /* 0x0100800f0a007388 */ /* 0x0001e80000000400 */
[----:B0-----:R-:W4:Y:S04]  /*465e0*/  LDL.LU R15, [R1+0x844] ;  /* 0x00084400010f7983 */ /* 0x001f280000300800 */
        /* <DEDUP_REMOVED lines=14> */
[----:B------:R-:W-:Y:S04]  /*466d0*/  STL [R1+0x1ff0], R10 ;  /* 0x001ff00a01007387 */ /* 0x000fe80000100800 */
[----:B---3--:R0:W-:Y:S04]  /*466e0*/  STS.U16 [R9+0x7900], R57 ;  /* 0x0079003909007388 */ /* 0x0081e80000000400 */
[----:B------:R1:W-:Y:S04]  /*466f0*/  STS.U16 [R9+0x7d00], R106 ;  /* 0x007d006a09007388 */ /* 0x0003e80000000400 */
[----:B------:R3:W-:Y:S04]  /*46700*/  STS.U16 [R9+0x10100], R85 ;  /* 0x0101005509007388 */ /* 0x0007e80000000400 */
[----:B------:R3:W-:Y:S04]  /*46710*/  STS.U16 [R9+0x10500], R118 ;  /* 0x0105007609007388 */ /* 0x0007e80000000400 */
[----:B------:R3:W-:Y:S04]  /*46720*/  STS.U16 [R9+0x10900], R83 ;  /* 0x0109005309007388 */ /* 0x0007e80000000400 */
[----:B------:R3:W-:Y:S04]  /*46730*/  STS.U16 [R9+0x10d00], R58 ;  /* 0x010d003a09007388 */ /* 0x0007e80000000400 */
[----:B0-----:R-:W4:Y:S04]  /*46740*/  LDL.LU R57, [R1+0x2634] ;  /* 0x0026340001397983 */ /* 0x001f280000300800 */
[----:B-1----:R-:W4:Y:S04]  /*46750*/  LDL.LU R106, [R1+0x2630] ;  /* 0x00263000016a7983 */ /* 0x002f280000300800 */
[----:B---3--:R-:W3:Y:S04]  /*46760*/  LDL.LU R85, [R1+0x262c] ;  /* 0x00262c0001557983 */ /* 0x008ee80000300800 */
[----:B------:R-:W3:Y:S04]  /*46770*/  LDL.LU R118, [R1+0x2628] ;  /* 0x0026280001767983 */ /* 0x000ee80000300800 */
[----:B------:R-:W3:Y:S04]  /*46780*/  LDL.LU R83, [R1+0x2624] ;  /* 0x0026240001537983 */ /* 0x000ee80000300800 */
[----:B------:R-:W3:Y:S04]  /*46790*/  LDL.LU R58, [R1+0x2620] ;  /* 0x00262000013a7983 */ /* 0x000ee80000300800 */
[----:B------:R0:W-:Y:S04]  /*467a0*/  STS.U16 [R9+0x11100], R107 ;  /* 0x0111006b09007388 */ /* 0x0001e80000000400 */
[----:B------:R1:W-:Y:S04]  /*467b0*/  STS.U16 [R9+0x11500], R133 ;  /* 0x0115008509007388 */ /* 0x0003e80000000400 */
[----:B------:R1:W-:Y:S04]  /*467c0*/  STS.U16 [R9+0x11900], R69 ;  /* 0x0119004509007388 */ /* 0x0003e80000000400 */
[----:B------:R1:W-:Y:S04]  /*467d0*/  STS.U16 [R9+0x11d00], R110 ;  /* 0x011d006e09007388 */ /* 0x0003e80000000400 */
[----:B------:R1:W-:Y:S04]  /*467e0*/  STS.U16 [R9+0x12100], R59 ;  /* 0x0121003b09007388 */ /* 0x0003e80000000400 */
[----:B------:R1:W-:Y:S04]  /*467f0*/  STS.U16 [R9+0x12500], R108 ;  /* 0x0125006c09007388 */ /* 0x0003e80000000400 */
[----:B0-----:R-:W3:Y:S04]  /*46800*/  LDL.LU R107, [R1+0x261c] ;  /* 0x00261c00016b7983 */ /* 0x001ee80000300800 */
[----:B-1----:R-:W3:Y:S04]  /*46810*/  LDL.LU R133, [R1+0x2618] ;  /* 0x0026180001857983 */ /* 0x002ee80000300800 */
[----:B------:R-:W3:Y:S04]  /*46820*/  LDL.LU R69, [R1+0x2614] ;  /* 0x0026140001457983 */ /* 0x000ee80000300800 */
        /* <DEDUP_REMOVED lines=17> */
[----:B0-----:R-:W3:Y:S04]  /*46940*/  LDL.LU R117, [R1+0x25ec] ;  /* 0x0025ec0001757983 */ /* 0x001ee80000300800 */
[----:B-1----:R-:W3:Y:S04]  /*46950*/  LDL.LU R8, [R1+0x25e8] ;  /* 0x0025e80001087983 */ /* 0x002ee80000300800 */
[----:B--2---:R0:W-:Y:S04]  /*46960*/  STS.U16 [R9+0xd00], R25 ;  /* 0x000d001909007388 */ /* 0x0041e80000000400 */
[----:B------:R1:W-:Y:S04]  /*46970*/  STS.U16 [R9+0x1100], R26 ;  /* 0x0011001a09007388 */ /* 0x0003e80000000400 */
[----:B------:R2:W-:Y:S04]  /*46980*/  STS.U16 [R9+0x1500], R27 ;  /* 0x0015001b09007388 */ /* 0x0005e80000000400 */
[----:B------:R2:W-:Y:S04]  /*46990*/  STS.U16 [R9+0x1900], R28 ;  /* 0x0019001c09007388 */ /* 0x0005e80000000400 */
[----:B------:R2:W-:Y:S04]  /*469a0*/  STS.U16 [R9+0x1d00], R29 ;  /* 0x001d001d09007388 */ /* 0x0005e80000000400 */
[----:B------:R2:W-:Y:S04]  /*469b0*/  STS.U16 [R9+0x2100], R30 ;  /* 0x0021001e09007388 */ /* 0x0005e80000000400 */
[----:B0-----:R-:W3:Y:S04]  /*469c0*/  LDL.LU R25, [R1+0xb58] ;  /* 0x000b580001197983 */ /* 0x001ee80000300800 */
[----:B-1----:R-:W3:Y:S04]  /*469d0*/  LDL.LU R26, [R1+0xb40] ;  /* 0x000b4000011a7983 */ /* 0x002ee80000300800 */
[----:B--2---:R-:W2:Y:S04]  /*469e0*/  LDL.LU R27, [R1+0xb28] ;  /* 0x000b2800011b7983 */ /* 0x004ea80000300800 */
        /* <DEDUP_REMOVED lines=28> */
[----:B0-----:R-:W2:Y:S04]  /*46bb0*/  LDL.LU R43, [R1+0x974] ;  /* 0x00097400012b7983 */ /* 0x001ea80000300800 */
        /* <DEDUP_REMOVED lines=75> */
[----:B--2---:R2:W-:Y:S04]  /*47070*/  STS.U16 [R8+0x1980], R31 ;  /* 0x0019801f08007388 */ /* 0x0045e80000000400 */
[----:B0-----:R-:W3:Y:S04]  /*47080*/  LDL.LU R81, [R1+0x259c] ;  /* 0x00259c0001517983 */ /* 0x001ee80000300800 */
[----:B-1----:R-:W3:Y:S04]  /*47090*/  LDL.LU R129, [R1+0x2598] ;  /* 0x0025980001817983 */ /* 0x002ee80000300800 */
[----:B------:R-:W3:Y:S04]  /*470a0*/  LDL.LU R66, [R1+0x2594] ;  /* 0x0025940001427983 */ /* 0x000ee80000300800 */
[----:B------:R-:W3:Y:S04]  /*470b0*/  LDL.LU R115, [R1+0x2590] ;  /* 0x0025900001737983 */ /* 0x000ee80000300800 */
[----:B------:R-:W3:Y:S04]  /*470c0*/  LDL.LU R7, [R1+0x258c] ;  /* 0x00258c0001077983 */ /* 0x000ee80000300800 */
[----:B------:R0:W-:Y:S04]  /*470d0*/  STS.U16 [R8+0x1d80], R32 ;  /* 0x001d802008007388 */ /* 0x0001e80000000400 */
[----:B--2---:R-:W3:Y:S04]  /*470e0*/  LDL.LU R31, [R1+0xb54] ;  /* 0x000b5400011f7983 */ /* 0x004ee80000300800 */
        /* <DEDUP_REMOVED lines=60> */
[----:B---3--:R-:W-:Y:S04]  /*474b0*/  STS.U16 [R7+0x200], R31 ;  /* 0x0002001f07007388 */ /* 0x008fe80000000400 */
[----:B------:R-:W-:Y:S04]  /*474c0*/  STS.U16 [R7+0x600], R32 ;  /* 0x0006002007007388 */ /* 0x000fe80000000400 */
[----:B------:R-:W-:Y:S04]  /*474d0*/  STS.U16 [R7+0xa00], R33 ;  /* 0x000a002107007388 */ /* 0x000fe80000000400 */
[----:B--2---:R-:W-:Y:S04]  /*474e0*/  STS.U16 [R7+0xe00], R34 ;  /* 0x000e002207007388 */ /* 0x004fe80000000400 */
        /* <DEDUP_REMOVED lines=9> */
[----:B----4-:R-:W-:Y:S04]  /*47580*/  STS.U16 [R7+0x3600], R44 ;  /* 0x0036002c07007388 */ /* 0x010fe80000000400 */
[----:B------:R-:W-:Y:S04]  /*47590*/  STS.U16 [R7+0x3a00], R45 ;  /* 0x003a002d07007388 */ /* 0x000fe80000000400 */
[----:B------:R-:W-:Y:S04]  /*475a0*/  STS.U16 [R7+0x3e00], R46 ;  /* 0x003e002e07007388 */ /* 0x000fe80000000400 */
[----:B------:R-:W-:Y:S04]  /*475b0*/  STS.U16 [R7+0x4200], R47 ;  /* 0x0042002f07007388 */ /* 0x000fe80000000400 */
        /* <DEDUP_REMOVED lines=10> */
[----:B----4-:R-:W4:Y:S04]  /*47660*/  LDL.LU R68, [R1+0x2578] ;  /* 0x0025780001447983 */ /* 0x010f280000300800 */
[----:B------:R-:W2:Y:S04]  /*47670*/  LDL.LU R117, [R1+0x2574] ;  /* 0x0025740001757983 */ /* 0x000ea80000300800 */
[----:B------:R0:W-:Y:S04]  /*47680*/  STS.U16 [R7+0x6e00], R128 ;  /* 0x006e008007007388 */ /* 0x0001e80000000400 */
[----:B------:R1:W-:Y:S04]  /*47690*/  STS.U16 [R7+0x7200], R69 ;  /* 0x0072004507007388 */ /* 0x0003e80000000400 */
[----:B------:R1:W-:Y:S04]  /*476a0*/  STS.U16 [R7+0x7600], R118 ;  /* 0x0076007607007388 */ /* 0x0003e80000000400 */
[----:B------:R1:W-:Y:S04]  /*476b0*/  STS.U16 [R7+0x7a00], R79 ;  /* 0x007a004f07007388 */ /* 0x0003e80000000400 */
[----:B------:R1:W-:Y:S04]  /*476c0*/  STS.U16 [R7+0x7e00], R70 ;  /* 0x007e004607007388 */ /* 0x0003e80000000400 */
[----:B------:R1:W-:Y:S04]  /*476d0*/  STS.U16 [R7+0x10200], R119 ;  /* 0x0102007707007388 */ /* 0x0003e80000000400 */
[----:B0-----:R-:W3:Y:S04]  /*476e0*/  LDL.LU R128, [R1+0x2570] ;  /* 0x0025700001807983 */ /* 0x001ee80000300800 */
[----:B-1----:R-:W4:Y:S04]  /*476f0*/  LDL.LU R69, [R1+0x256c] ;  /* 0x00256c0001457983 */ /* 0x002f280000300800 */
[----:B------:R-:W2:Y:S04]  /*47700*/  LDL.LU R118, [R1+0x2568] ;  /* 0x0025680001767983 */ /* 0x000ea80000300800 */
[----:B------:R-:W3:Y:S04]  /*47710*/  LDL.LU R79, [R1+0x2564] ;  /* 0x00256400014f7983 */ /* 0x000ee80000300800 */
[----:B------:R-:W4:Y:S04]  /*47720*/  LDL.LU R70, [R1+0x2560] ;  /* 0x0025600001467983 */ /* 0x000f280000300800 */
        /* <DEDUP_REMOVED lines=25> */
[----:B------:R-:W4:Y:S04]  /*478c0*/  LDL.LU R41, [R1+0xb50] ;  /* 0x000b500001297983 */ /* 0x000f280000300800 */
[----:B------:R-:W2:Y:S04]  /*478d0*/  LDL.LU R42, [R1+0xb38] ;  /* 0x000b3800012a7983 */ /* 0x000ea80000300800 */
        /* <DEDUP_REMOVED lines=13> */
[----:B------:R-:W4:Y:S04]  /*479b0*/  LDL.LU R20, [R1+0xa68] ;  /* 0x000a680001147983 */ /* 0x000f280000300800 */
[----:B------:R-:W2:Y:S04]  /*479c0*/  LDL.LU R15, [R1+0xa4c] ;  /* 0x000a4c00010f7983 */ /* 0x000ea80000300800 */
[----:B------:R-:W3:Y:S04]  /*479d0*/  LDL.LU R125, [R1+0x2528] ;  /* 0x00252800017d7983 */ /* 0x000ee80000300800 */
[----:B------:R-:W2:Y:S04]  /*479e0*/  LDL.LU R75, [R1+0x2524] ;  /* 0x00252400014b7983 */ /* 0x000ea80000300800 */
[----:B------:R0:W-:Y:S04]  /*479f0*/  STS.U16 [R7+0x13e00], R124 ;  /* 0x013e007c07007388 */ /* 0x0001e80000000400 */
[----:B------:R1:W-:Y:S04]  /*47a00*/  STS.U16 [R7+0x14200], R76 ;  /* 0x0142004c07007388 */ /* 0x0003e80000000400 */
[----:B------:R1:W-:Y:S04]  /*47a10*/  STS.U16 [R7+0x14600], R6 ;  /* 0x0146000607007388 */ /* 0x0003e80000000400 */
[----:B0-----:R-:W2:Y:S04]  /*47a20*/  LDL.LU R124, [R1+0x2520] ;  /* 0x00252000017c7983 */ /* 0x001ea80000300800 */
[----:B-1----:R-:W4:Y:S04]  /*47a30*/  LDL.LU R76, [R1+0x251c] ;  /* 0x00251c00014c7983 */ /* 0x002f280000300800 */
[----:B------:R-:W4:Y:S04]  /*47a40*/  LDL.LU R6, [R1+0x2518] ;  /* 0x0025180001067983 */ /* 0x000f280000300800 */
        /* <DEDUP_REMOVED lines=15> */
[----:B----4-:R0:W-:Y:S04]  /*47b40*/  STS.U16 [R6+0x2e80], R76 ;  /* 0x002e804c06007388 */ /* 0x0101e80000000400 */
[----:B---3--:R1:W-:Y:S04]  /*47b50*/  STS.U16 [R6+0x3280], R125 ;  /* 0x0032807d06007388 */ /* 0x0083e80000000400 */
[----:B------:R3:W-:Y:S04]  /*47b60*/  STS.U16 [R6+0x3680], R77 ;  /* 0x0036804d06007388 */ /* 0x0007e80000000400 */
[----:B------:R4:W-:Y:S04]  /*47b70*/  STS.U16 [R6+0x3a80], R126 ;  /* 0x003a807e06007388 */ /* 0x0009e80000000400 */
[----:B------:R2:W-:Y:S04]  /*47b80*/  STS.U16 [R6+0x3e80], R78 ;  /* 0x003e804e06007388 */ /* 0x0005e80000000400 */
[----:B------:R2:W-:Y:S04]  /*47b90*/  STS.U16 [R6+0x4280], R127 ;  /* 0x0042807f06007388 */ /* 0x0005e80000000400 */
[----:B0-----:R-:W2:Y:S04]  /*47ba0*/  LDL.LU R76, [R1+0x2514] ;  /* 0x00251400014c7983 */ /* 0x001ea80000300800 */
[----:B-1----:R-:W2:Y:S04]  /*47bb0*/  LDL.LU R125, [R1+0x2510] ;  /* 0x00251000017d7983 */ /* 0x002ea80000300800 */
[----:B---3--:R-:W3:Y:S04]  /*47bc0*/  LDL.LU R77, [R1+0x250c] ;  /* 0x00250c00014d7983 */ /* 0x008ee80000300800 */
[----:B----4-:R-:W4:Y:S04]  /*47bd0*/  LDL.LU R126, [R1+0x2508] ;  /* 0x00250800017e7983 */ /* 0x010f280000300800 */
[----:B--2---:R-:W2:Y:S04]  /*47be0*/  LDL.LU R78, [R1+0x2504] ;  /* 0x00250400014e7983 */ /* 0x004ea80000300800 */
[----:B------:R-:W3:Y:S04]  /*47bf0*/  LDL.LU R127, [R1+0x2500] ;  /* 0x00250000017f7983 */ /* 0x000ee80000300800 */
[----:B------:R0:W-:Y:S04]  /*47c00*/  STS.U16 [R6+0x4680], R79 ;  /* 0x0046804f06007388 */ /* 0x0001e80000000400 */
[----:B------:R1:W-:Y:S04]  /*47c10*/  STS.U16 [R6+0x4a80], R128 ;  /* 0x004a808006007388 */ /* 0x0003e80000000400 */
[----:B------:R1:W-:Y:S04]  /*47c20*/  STS.U16 [R6+0x4e80], R80 ;  /* 0x004e805006007388 */ /* 0x0003e80000000400 */
[----:B------:R1:W-:Y:S04]  /*47c30*/  STS.U16 [R6+0x5280], R129 ;  /* 0x0052808106007388 */ /* 0x0003e80000000400 */
[----:B------:R1:W-:Y:S04]  /*47c40*/  STS.U16 [R6+0x5680], R81 ;  /* 0x0056805106007388 */ /* 0x0003e80000000400 */
[----:B------:R1:W-:Y:S04]  /*47c50*/  STS.U16 [R6+0x5a80], R130 ;  /* 0x005a808206007388 */ /* 0x0003e80000000400 */
[----:B0-----:R-:W2:Y:S04]  /*47c60*/  LDL.LU R79, [R1+0x24fc] ;  /* 0x0024fc00014f7983 */ /* 0x001ea80000300800 */
[----:B-1----:R-:W4:Y:S04]  /*47c70*/  LDL.LU R128, [R1+0x24f8] ;  /* 0x0024f80001807983 */ /* 0x002f280000300800 */
[----:B------:R-:W2:Y:S04]  /*47c80*/  LDL.LU R80, [R1+0x24f4] ;  /* 0x0024f40001507983 */ /* 0x000ea80000300800 */
[----:B------:R-:W3:Y:S04]  /*47c90*/  LDL.LU R129, [R1+0x24f0] ;  /* 0x0024f00001817983 */ /* 0x000ee80000300800 */
[----:B------:R-:W2:Y:S04]  /*47ca0*/  LDL.LU R81, [R1+0x24ec] ;  /* 0x0024ec0001517983 */ /* 0x000ea80000300800 */
[----:B------:R-:W4:Y:S04]  /*47cb0*/  LDL.LU R130, [R1+0x24e8] ;  /* 0x0024e80001827983 */ /* 0x000f280000300800 */
[----:B------:R0:W-:Y:S04]  /*47cc0*/  STS.U16 [R6+0x5e80], R82 ;  /* 0x005e805206007388 */ /* 0x0001e80000000400 */
[----:B------:R1:W-:Y:S04]  /*47cd0*/  STS.U16 [R6+0x6280], R131 ;  /* 0x0062808306007388 */ /* 0x0003e80000000400 */
[----:B------:R1:W-:Y:S04]  /*47ce0*/  STS.U16 [R6+0x6680], R83 ;  /* 0x0066805306007388 */ /* 0x0003e80000000400 */
[----:B------:R1:W-:Y:S04]  /*47cf0*/  STS.U16 [R6+0x6a80], R132 ;  /* 0x006a808406007388 */ /* 0x0003e80000000400 */
[----:B------:R1:W-:Y:S04]  /*47d00*/  STS.U16 [R6+0x6e80], R84 ;  /* 0x006e805406007388 */ /* 0x0003e80000000400 */
[----:B------:R1:W-:Y:S04]  /*47d10*/  STS.U16 [R6+0x7280], R133 ;  /* 0x0072808506007388 */ /* 0x0003e80000000400 */
[----:B0-----:R-:W2:Y:S04]  /*47d20*/  LDL.LU R82, [R1+0x24e4] ;  /* 0x0024e40001527983 */ /* 0x001ea80000300800 */
[----:B-1----:R-:W3:Y:S04]  /*47d30*/  LDL.LU R131, [R1+0x24e0] ;  /* 0x0024e00001837983 */ /* 0x002ee80000300800 */
[----:B------:R-:W2:Y:S04]  /*47d40*/  LDL.LU R83, [R1+0x24dc] ;  /* 0x0024dc0001537983 */ /* 0x000ea80000300800 */
[----:B------:R-:W4:Y:S04]  /*47d50*/  LDL.LU R132, [R1+0x24d8] ;  /* 0x0024d80001847983 */ /* 0x000f280000300800 */
[----:B------:R-:W2:Y:S04]  /*47d60*/  LDL.LU R84, [R1+0x24d4] ;  /* 0x0024d40001547983 */ /* 0x000ea80000300800 */
[----:B------:R-:W3:Y:S04]  /*47d70*/  LDL.LU R133, [R1+0x24d0] ;  /* 0x0024d00001857983 */ /* 0x000ee80000300800 */
        /* <DEDUP_REMOVED lines=9> */
[----:B------:R-:W4:Y:S04]  /*47e10*/  LDL.LU R5, [R1+0x24bc] ;  /* 0x0024bc0001057983 */ /* 0x000f280000300800 */
[----:B------:R0:W-:Y:S04]  /*47e20*/  STS.U16 [R6+0x10a80], R4 ;  /* 0x010a800406007388 */ /* 0x0001e80000000400 */
[----:B0-----:R-:W2:Y:S04]  /*47e30*/  LDL.LU R4, [R1+0x24b8] ;  /* 0x0024b80001047983 */ /* 0x001ea80000300800 */
[----:B------:R-:W-:Y:S04]  /*47e40*/  STL [R1+0x2000], R6 ;  /* 0x0020000601007387 */ /* 0x000fe80000100800 */
[----:B------:R0:W-:Y:S04]  /*47e50*/  STS.U16 [R6+0x2680], R20 ;  /* 0x0026801406007388 */ /* 0x0001e80000000400 */
[----:B------:R1:W-:Y:S04]  /*47e60*/  STS.U16 [R6+0x2a80], R15 ;  /* 0x002a800f06007388 */ /* 0x0003e80000000400 */
[----:B------:R3:W-:Y:S04]  /*47e70*/  STS.U16 [R6+0x280], R41 ;  /* 0x0002802906007388 */ /* 0x0007e80000000400 */
[----:B------:R-:W-:Y:S04]  /*47e80*/  STS.U16 [R6+0x680], R42 ;  /* 0x0006802a06007388 */ /* 0x000fe80000000400 */
[----:B------:R2:W-:Y:S04]  /*47e90*/  STS.U16 [R6+0xa80], R43 ;  /* 0x000a802b06007388 */ /* 0x0005e80000000400 */
[----:B------:R-:W-:Y:S04]  /*47ea0*/  STS.U16 [R6+0xe80], R44 ;  /* 0x000e802c06007388 */ /* 0x000fe80000000400 */
[----:B------:R2:W-:Y:S04]  /*47eb0*/  STS.U16 [R6+0x1280], R45 ;  /* 0x0012802d06007388 */ /* 0x0005e80000000400 */
[----:B------:R-:W-:Y:S04]  /*47ec0*/  STS.U16 [R6+0x1680], R46 ;  /* 0x0016802e06007388 */ /* 0x000fe80000000400 */
[----:B------:R2:W-:Y:S04]  /*47ed0*/  STS.U16 [R6+0x1a80], R47 ;  /* 0x001a802f06007388 */ /* 0x0005e80000000400 */
        /* <DEDUP_REMOVED lines=31> */
[----:B----4-:R-:W-:Y:S04]  /*480d0*/  STL [R1+0x2004], R5 ;  /* 0x0020040501007387 */ /* 0x010fe80000100800 */
        /* <DEDUP_REMOVED lines=8> */
[----:B-1----:R-:W4:Y:S04]  /*48160*/  LDL.LU R15, [R1+0x64c] ;  /* 0x00064c00010f7983 */ /* 0x002f280000300800 */
[----:B------:R-:W4:Y:S04]  /*48170*/  LDL.LU.64 R24, [R1+0x400] ;  /* 0x0004000001187983 */ /* 0x000f280000300a00 */
[----:B------:R-:W4:Y:S04]  /*48180*/  LDL.LU.64 R26, [R1+0x408] ;  /* 0x00040800011a7983 */ /* 0x000f280000300a00 */
[----:B------:R-:W4:Y:S04]  /*48190*/  LDL.LU.64 R28, [R1+0x410] ;  /* 0x00041000011c7983 */ /* 0x000f280000300a00 */
[----:B------:R-:W4:Y:S04]  /*481a0*/  LDL.LU.64 R30, [R1+0x418] ;  /* 0x00041800011e7983 */ /* 0x000f280000300a00 */
[----:B------:R-:W4:Y:S04]  /*481b0*/  LDL.LU.64 R32, [R1+0x420] ;  /* 0x0004200001207983 */ /* 0x000f280000300a00 */
[----:B------:R-:W4:Y:S04]  /*481c0*/  LDL.LU.64 R34, [R1+0x428] ;  /* 0x0004280001227983 */ /* 0x000f280000300a00 */
[----:B------:R-:W4:Y:S04]  /*481d0*/  LDL.LU.64 R36, [R1+0x430] ;  /* 0x0004300001247983 */ /* 0x000f280000300a00 */
[----:B------:R-:W4:Y:S04]  /*481e0*/  LDL.LU.64 R38, [R1+0x438] ;  /* 0x0004380001267983 */ /* 0x000f280000300a00 */
[----:B---3--:R-:W-:Y:S04]  /*481f0*/  STS.U16 [R5+0x300], R135 ;  /* 0x0003008705007388 */ /* 0x008fe80000000400 */
        /* <DEDUP_REMOVED lines=63> */
[----:B------:R-:W3:Y:S04]  /*485f0*/  LDL.LU.64 R40, [R1+0x440] ;  /* 0x0004400001287983 */ /* 0x000ee80000300a00 */
        /* <DEDUP_REMOVED lines=26> */
[----:B------:R-:W-:Y:S04]  /*487a0*/  STS.U16 [R4+0x6780], R61 ;  /* 0x0067803d04007388 */ /* 0x000fe80000000400 */
[----:B------:R-:W3:Y:S04]  /*487b0*/  LDL.LU.64 R44, [R1+0x450] ;  /* 0x00045000012c7983 */ /* 0x000ee80000300a00 */
[----:B------:R0:W-:Y:S04]  /*487c0*/  STS.U16 [R4+0x11780], R49 ;  /* 0x0117803104007388 */ /* 0x0001e80000000400 */
[----:B------:R-:W3:Y:S04]  /*487d0*/  LDL.LU.64 R46, [R1+0x458] ;  /* 0x00045800012e7983 */ /* 0x000ee80000300a00 */
[----:B------:R-:W-:Y:S04]  /*487e0*/  STS.U16 [R4+0x10f80], R51 ;  /* 0x010f803304007388 */ /* 0x000fe80000000400 */
[----:B------:R1:W-:Y:S04]  /*487f0*/  STS.U16 [R4+0x11380], R50 ;  /* 0x0113803204007388 */ /* 0x0003e80000000400 */
[----:B------:R-:W-:Y:S04]  /*48800*/  STS.U16 [R4+0x10780], R53 ;  /* 0x0107803504007388 */ /* 0x000fe80000000400 */
[----:B------:R2:W-:Y:S04]  /*48810*/  STS.U16 [R4+0x10b80], R52 ;  /* 0x010b803404007388 */ /* 0x0005e80000000400 */
[----:B------:R-:W-:Y:S04]  /*48820*/  STS.U16 [R4+0x7f80], R55 ;  /* 0x007f803704007388 */ /* 0x000fe80000000400 */
[----:B------:R4:W-:Y:S04]  /*48830*/  STS.U16 [R4+0x10380], R54 ;  /* 0x0103803604007388 */ /* 0x0009e80000000400 */
[----:B0-----:R-:W3:Y:S04]  /*48840*/  LDL.LU.64 R48, [R1+0x460] ;  /* 0x0004600001307983 */ /* 0x001ee80000300a00 */
[----:B------:R-:W-:Y:S04]  /*48850*/  STS.U16 [R4+0x7780], R57 ;  /* 0x0077803904007388 */ /* 0x000fe80000000400 */
[----:B------:R0:W-:Y:S04]  /*48860*/  STS.U16 [R4+0x7b80], R56 ;  /* 0x007b803804007388 */ /* 0x0001e80000000400 */
[----:B-1----:R-:W3:Y:S04]  /*48870*/  LDL.LU.64 R50, [R1+0x468] ;  /* 0x0004680001327983 */ /* 0x002ee80000300a00 */
[----:B------:R-:W-:Y:S04]  /*48880*/  STS.U16 [R4+0x6f80], R59 ;  /* 0x006f803b04007388 */ /* 0x000fe80000000400 */
[----:B--2---:R-:W3:Y:S04]  /*48890*/  LDL.LU.64 R52, [R1+0x470] ;  /* 0x0004700001347983 */ /* 0x004ee80000300a00 */
[----:B------:R1:W-:Y:S04]  /*488a0*/  STS.U16 [R4+0x7380], R58 ;  /* 0x0073803a04007388 */ /* 0x0003e80000000400 */
[----:B----4-:R-:W3:Y:S04]  /*488b0*/  LDL.LU.64 R54, [R1+0x478] ;  /* 0x0004780001367983 */ /* 0x010ee80000300a00 */
[----:B------:R2:W-:Y:S04]  /*488c0*/  STS.U16 [R4+0x6b80], R60 ;  /* 0x006b803c04007388 */ /* 0x0005e80000000400 */
[----:B0-----:R-:W3:Y:S04]  /*488d0*/  LDL.LU.64 R56, [R1+0x480] ;  /* 0x0004800001387983 */ /* 0x001ee80000300a00 */
[----:B-1----:R-:W3:Y:S04]  /*488e0*/  LDL.LU.64 R58, [R1+0x488] ;  /* 0x00048800013a7983 */ /* 0x002ee80000300a00 */
[----:B--2---:R-:W3:Y:S04]  /*488f0*/  LDL.LU.64 R60, [R1+0x490] ;  /* 0x00049000013c7983 */ /* 0x004ee80000300a00 */
[----:B------:R-:W3:Y:S04]  /*48900*/  LDL.LU.64 R62, [R1+0x498] ;  /* 0x00049800013e7983 */ /* 0x000ee80000300a00 */
        /* <DEDUP_REMOVED lines=44> */
[----:B------:R0:W-:Y:S04]  /*48bd0*/  STS.U16 [R4+0x13f80], R153 ;  /* 0x013f809904007388 */ /* 0x0001e80000000400 */
[----:B0-----:R-:W2:Y:S04]  /*48be0*/  LDL.LU R153, [R1+0x24b4] ;  /* 0x0024b40001997983 */ /* 0x001ea80000300800 */
        /* <DEDUP_REMOVED lines=14> */
[----:B------:R-:W-:Y:S01]  /*48cd0*/  STS.U16 [R4+0x17b80], R156 ;  /* 0x017b809c04007388 */ /* 0x000fe20000000400 */
[----:B------:R-:W-:-:S03]  /*48ce0*/  MOV R17, UR5 ;  /* 0x0000000500117c02 */ /* 0x000fc60008000f00 */
[----:B------:R-:W-:Y:S04]  /*48cf0*/  STS.U16 [R4+0x11b80], R23 ;  /* 0x011b801704007388 */ /* 0x000fe80000000400 */
[----:B------:R-:W-:Y:S04]  /*48d00*/  STS.U16 [R4+0x11f80], R3 ;  /* 0x011f800304007388 */ /* 0x000fe80000000400 */
[----:B------:R-:W-:Y:S04]  /*48d10*/  STS.U16 [R4+0x12380], R16 ;  /* 0x0123801004007388 */ /* 0x000fe80000000400 */
[----:B------:R-:W-:Y:S04]  /*48d20*/  STS.U16 [R4+0x12780], R21 ;  /* 0x0127801504007388 */ /* 0x000fe80000000400 */
[----:B------:R-:W-:Y:S04]  /*48d30*/  STS.U16 [R4+0x12b80], R11 ;  /* 0x012b800b04007388 */ /* 0x000fe80000000400 */
[----:B------:R-:W-:Y:S04]  /*48d40*/  STS.U16 [R4+0x12f80], R19 ;  /* 0x012f801304007388 */ /* 0x000fe80000000400 */
[----:B------:R1:W-:Y:S04]  /*48d50*/  STS.U16 [R4+0x13380], R14 ;  /* 0x0133800e04007388 */ /* 0x0003e80000000400 */
[----:B------:R4:W-:Y:S04]  /*48d60*/  STS.U16 [R4+0x13780], R20 ;  /* 0x0137801404007388 */ /* 0x0009e80000000400 */
[----:B------:R4:W-:Y:S04]  /*48d70*/  STS.U16 [R4+0x13b80], R15 ;  /* 0x013b800f04007388 */ /* 0x0009e80000000400 */
[----:B--2---:R2:W-:Y:S01]  /*48d80*/  STS.U16 [R4+0x17f80], R153 ;  /* 0x017f809904007388 */ /* 0x0045e20000000400 */
[----:B------:R0:W-:Y:S06]  /*48d90*/  MEMBAR.ALL.CTA ;  /* 0x0000000000007992 */ /* 0x0001ec0000008000 */
[----:B0-----:R-:W0:Y:S01]  /*48da0*/  FENCE.VIEW.ASYNC.S ;  /* 0x00000000000073c6 */ /* 0x001e220000000000 */
[----:B------:R-:W-:Y:S01]  /*48db0*/  MOV R18, UR4 ;  /* 0x0000000400127c02 */ /* 0x000fe20008000f00 */
[----:B------:R-:W-:Y:S01]  /*48dc0*/  UMOV UR8, UR32 ;  /* 0x0000002000087c82 */ /* 0x000fe20008000000 */
[----:B------:R-:W-:Y:S01]  /*48dd0*/  UMOV UR9, UR33 ;  /* 0x0000002100097c82 */ /* 0x000fe20008000000 */
[----:B------:R-:W-:-:S02]  /*48de0*/  UIADD3.64 UR48, UR36, 0x100, URZ ;  /* 0x0000010024307897 */ /* 0x000fc4000fffe03f */
[----:B------:R-:W-:Y:S01]  /*48df0*/  UIADD3.64 UR50, UR38, 0x4, URZ ;  /* 0x0000000426327897 */ /* 0x000fe2000fffe03f */
[----:B------:R-:W-:Y:S02]  /*48e00*/  MOV R22, UR41 ;  /* 0x0000002900167c02 */ /* 0x000fe40008000f00 */
[----:B------:R-:W-:Y:S01]  /*48e10*/  MOV R13, UR40 ;  /* 0x00000028000d7c02 */ /* 0x000fe20008000f00 */
[----:B------:R-:W3:Y:S01]  /*48e20*/  LDL.LU R2, [R1+0x24b0] ;  /* 0x0024b00001027983 */ /* 0x000ee20000300800 */
[----:B0-----:R-:W-:Y:S06]  /*48e30*/  BAR.SYNC.DEFER_BLOCKING 0x0 ;  /* 0x0000000000007b1d */ /* 0x001fec0000010000 */
[----:B------:R-:W-:Y:S01]  /*48e40*/  UMOV UR4, UR34 ;  /* 0x0000002200047c82 */ /* 0x000fe20008000000 */
[----:B------:R-:W-:Y:S01]  /*48e50*/  UMOV UR5, UR35 ;  /* 0x0000002300057c82 */ /* 0x000fe20008000000 */
[----:B------:R-:W-:Y:S01]  /*48e60*/  UMOV UR16, UR48 ;  /* 0x0000003000107c82 */ /* 0x000fe20008000000 */
[----:B------:R-:W-:Y:S01]  /*48e70*/  UMOV UR17, UR49 ;  /* 0x0000003100117c82 */ /* 0x000fe20008000000 */
[----:B------:R-:W-:Y:S01]  /*48e80*/  UMOV UR6, UR50 ;  /* 0x0000003200067c82 */ /* 0x000fe20008000000 */
[----:B------:R-:W-:Y:S01]  /*48e90*/  UMOV UR7, UR51 ;  /* 0x0000003300077c82 */ /* 0x000fe20008000000 */
[----:B------:R-:W-:Y:S01]  /*48ea0*/  UIADD3.64 UR40, UR36, 0x200, URZ ;  /* 0x0000020024287897 */ /* 0x000fe2000fffe03f */
[----:B-1----:R-:W3:Y:S04]  /*48eb0*/  LDL.LU R14, [R1+0x1f60] ;  /* 0x001f6000010e7983 */ /* 0x002ee80000300800 */
[----:B----4-:R-:W4:Y:S04]  /*48ec0*/  LDL.LU R20, [R1+0x1f5c] ;  /* 0x001f5c0001147983 */ /* 0x010f280000300800 */
[----:B------:R-:W4:Y:S04]  /*48ed0*/  LDL.LU R15, [R1+0x1f68] ;  /* 0x001f6800010f7983 */ /* 0x000f280000300800 */
[----:B--2---:R-:W2:Y:S01]  /*48ee0*/  LDL.LU R153, [R1+0x1f64] ;  /* 0x001f640001997983 */ /* 0x004ea20000300800 */
[----:B---3--:R-:W-:-:S06]  /*48ef0*/  WARPGROUP.ARRIVE ;  /* 0x00000000000079c5 */ /* 0x008fcc0000000000 */
[----:B------:R-:W-:Y:S01]  /*48f00*/  HGMMA.64x256x16.F32.BF16 R24, gdesc[UR32].tnspA, R24, gsb0 ;  /* 0x23e00000201879f0 */ /* 0x000fe20008001818 */
[----:B------:R-:W-:Y:S02]  /*48f10*/  UIADD3.64 UR32, UR36, 0x80, URZ ;  /* 0x0000008024207897 */ /* 0x000fe4000fffe03f */
[----:B------:R-:W-:Y:S01]  /*48f20*/  UIADD3.64 UR34, UR38, 0x2, URZ ;  /* 0x0000000226227897 */ /* 0x000fe2000fffe03f */
[----:B------:R-:W-:Y:S02]  /*48f30*/  WARPGROUP.DEPBAR.LE gsb0, 0x0 ;  /* 0x00008000000079c5 */ /* 0x000fe40000010000 */
[----:B------:R-:W-:-:S15]  /*48f40*/  WARPGROUP.ARRIVE ;  /* 0x00000000000079c5 */ /* 0x000fde0000000000 */
[----:B------:R-:W-:-:S07]  /*48f50*/  NOP ;  /* 0x0000000000007918 */ /* 0x000fce0000000000 */
[----:B------:R-:W-:Y:S03]  /*48f60*/  HGMMA.64x256x16.F32.BF16 R24, gdesc[UR36].tnspA, R24, gsb0 ;  /* 0x23e00000241879f0 */ /* 0x000fe60008001818 */
[----:B------:R-:W-:Y:S02]  /*48f70*/  WARPGROUP.DEPBAR.LE gsb0, 0x0 ;  /* 0x00008000000079c5 */ /* 0x000fe40000010000 */
[----:B------:R-:W-:-:S15]  /*48f80*/  WARPGROUP.ARRIVE ;  /* 0x00000000000079c5 */ /* 0x000fde0000000000 */
[----:B------:R-:W-:-:S08]  /*48f90*/  NOP ;  /* 0x0000000000007918 */ /* 0x000fd00000000000 */
[----:B------:R-:W-:Y:S03]  /*48fa0*/  HGMMA.64x256x16.F32.BF16 R24, gdesc[UR32].tnspA, R24, gsb0 ;  /* 0x23e00000201879f0 */ /* 0x000fe60008001818 */
[----:B------:R-:W-:Y:S02]  /*48fb0*/  WARPGROUP.DEPBAR.LE gsb0, 0x0 ;  /* 0x00008000000079c5 */ /* 0x000fe40000010000 */
[----:B------:R-:W-:-:S15]  /*48fc0*/  WARPGROUP.ARRIVE ;  /* 0x00000000000079c5 */ /* 0x000fde0000000000 */
[----:B------:R-:W-:-:S08]  /*48fd0*/  NOP ;  /* 0x0000000000007918 */ /* 0x000fd00000000000 */
[----:B------:R-:W-:Y:S01]  /*48fe0*/  HGMMA.64x256x16.F32.BF16 R24, gdesc[UR48].tnspA, R24, gsb0 ;  /* 0x23e00000301879f0 */ /* 0x000fe20008001818 */
[----:B------:R-:W-:Y:S02]  /*48ff0*/  UIADD3.64 UR48, UR36, 0x180, URZ ;  /* 0x0000018024307897 */ /* 0x000fe4000fffe03f */
[----:B------:R-:W-:-:S07]  /*49000*/  UIADD3.64 UR50, UR38, 0x7fe, URZ ;  /* 0x000007fe26327897 */ /* 0x000fce000fffe03f */
[----:B------:R-:W-:Y:S01]  /*49010*/  UMOV UR42, UR50 ;  /* 0x00000032002a7c82 */ /* 0x000fe20008000000 */
[----:B------:R-:W-:Y:S01]  /*49020*/  UMOV UR43, UR51 ;  /* 0x00000033002b7c82 */ /* 0x000fe20008000000 */
[----:B------:R-:W-:Y:S02]  /*49030*/  MOV R23, UR42 ;  /* 0x0000002a00177c02 */ /* 0x000fe40008000f00 */
[----:B------:R-:W-:Y:S01]  /*49040*/  MOV R155, UR43 ;  /* 0x0000002b009b7c02 */ /* 0x000fe20008000f00 */
[----:B------:R-:W-:Y:S01]  /*49050*/  UIADD3.64 UR42, UR38, 0x800, URZ ;  /* 0x00000800262a7897 */ /* 0x000fe2000fffe03f */
[----:B------:R-:W-:Y:S02]  /*49060*/  WARPGROUP.DEPBAR.LE gsb0, 0x0 ;  /* 0x00008000000079c5 */ /* 0x000fe40000010000 */
[----:B------:R-:W-:-:S10]  /*49070*/  WARPGROUP.ARRIVE ;  /* 0x00000000000079c5 */ /* 0x000fd40000000000 */
[----:B------:R-:W-:Y:S01]  /*49080*/  HGMMA.64x256x16.F32.BF16 R24, gdesc[UR48].tnspA, R24, gsb0 ;  /* 0x23e00000301879f0 */ /* 0x000fe20008001818 */
[----:B------:R-:W-:Y:S01]  /*49090*/  UMOV UR20, UR48 ;  /* 0x0000003000147c82 */ /* 0x000fe20008000000 */
[----:B------:R-:W-:Y:S01]  /*490a0*/  UMOV UR21, UR49 ;  /* 0x0000003100157c82 */ /* 0x000fe20008000000 */
[----:B------:R-:W-:Y:S02]  /*490b0*/  UIADD3.64 UR48, UR36, 0x280, URZ ;  /* 0x0000028024307897 */ /* 0x000fe4000fffe03f */
[----:B------:R-:W-:Y:S01]  /*490c0*/  UIADD3.64 UR50, UR38, 0x802, URZ ;  /* 0x0000080226327897 */ /* 0x000fe2000fffe03f */
[----:B------:R-:W-:Y:S02]  /*490d0*/  WARPGROUP.DEPBAR.LE gsb0, 0x0 ;  /* 0x00008000000079c5 */ /* 0x000fe40000010000 */
[----:B------:R-:W-:-:S15]  /*490e0*/  WARPGROUP.ARRIVE ;  /* 0x00000000000079c5 */ /* 0x000fde0000000000 */
[----:B------:R-:W-:-:S05]  /*490f0*/  NOP ;  /* 0x0000000000007918 */ /* 0x000fca0000000000 */
[----:B------:R-:W-:Y:S01]  /*49100*/  HGMMA.64x256x16.F32.BF16 R24, gdesc[UR40].tnspA, R24, gsb0 ;  /* 0x23e00000281879f0 */ /* 0x000fe20008001818 */
[----:B------:R-:W-:Y:S01]  /*49110*/  UMOV UR24, UR40 ;  /* 0x0000002800187c82 */ /* 0x000fe20008000000 */
[----:B------:R-:W-:Y:S01]  /*49120*/  UMOV UR25, UR41 ;  /* 0x0000002900197c82 */ /* 0x000fe20008000000 */
[----:B------:R-:W-:Y:S01]  /*49130*/  UMOV UR46, UR42 ;  /* 0x0000002a002e7c82 */ /* 0x000fe20008000000 */
[----:B------:R-:W-:Y:S01]  /*49140*/  UMOV UR47, UR43 ;  /* 0x0000002b002f7c82 */ /* 0x000fe20008000000 */
[----:B------:R-:W-:Y:S02]  /*49150*/  UIADD3.64 UR40, UR36, 0x300, URZ ;  /* 0x0000030024287897 */ /* 0x000fe4000fffe03f */
[----:B------:R-:W-:Y:S01]  /*49160*/  UIADD3.64 UR42, UR38, 0x804, URZ ;  /* 0x00000804262a7897 */ /* 0x000fe2000fffe03f */
[----:B------:R-:W-:Y:S02]  /*49170*/  WARPGROUP.DEPBAR.LE gsb0, 0x0 ;  /* 0x00008000000079c5 */ /* 0x000fe40000010000 */
[----:B------:R-:W-:-:S15]  /*49180*/  WARPGROUP.ARRIVE ;  /* 0x00000000000079c5 */ /* 0x000fde0000000000 */
[----:B------:R-:W-:-:S03]  /*49190*/  NOP ;  /* 0x0000000000007918 */ /* 0x000fc60000000000 */
[----:B------:R-:W-:Y:S01]  /*491a0*/  HGMMA.64x256x16.F32.BF16 R24, gdesc[UR48].tnspA, R24, gsb0 ;  /* 0x23e00000301879f0 */ /* 0x000fe20008001818 */
[----:B------:R-:W-:Y:S02]  /*491b0*/  STL [R1+0x2008], R4 ;  /* 0x0020080401007387 */ /* 0x000fe40000100800 */
[----:B------:R-:W-:Y:S02]  /*491c0*/  WARPGROUP.DEPBAR.LE gsb0, 0x0 ;  /* 0x00008000000079c5 */ /* 0x000fe40000010000 */
[----:B------:R-:W-:-:S15]  /*491d0*/  WARPGROUP.ARRIVE ;  /* 0x00000000000079c5 */ /* 0x000fde0000000000 */
[----:B------:R-:W-:-:S08]  /*491e0*/  NOP ;  /* 0x0000000000007918 */ /* 0x000fd00000000000 */
[----:B------:R-:W-:Y:S03]  /*491f0*/  HGMMA.64x256x16.F32.BF16 R24, gdesc[UR40].tnspA, R24, gsb0 ;  /* 0x23e00000281879f0 */ /* 0x000fe60008001818 */
[----:B------:R-:W-:Y:S02]  /*49200*/  WARPGROUP.DEPBAR.LE gsb0, 0x0 ;  /* 0x00008000000079c5 */ /* 0x000fe40000010000 */
        /* <DEDUP_REMOVED lines=63> */
[----:B------:R0:W-:Y:S01]  /*49600*/  STL.64 [R1+0x5f8], R150 ;  /* 0x0005f89601007387 */ /* 0x0001e20000100a00 */
[----:B------:R-:W-:-:S02]  /*49610*/  IMAD.MOV.U32 R192, RZ, RZ, R48 ;  /* 0x000000ffffc07224 */ /* 0x000fc400078e0030 */
[----:B------:R-:W-:Y:S02]  /*49620*/  IMAD.MOV.U32 R201, RZ, RZ, R46 ;  /* 0x000000ffffc97224 */ /* 0x000fe400078e002e */
[----:B------:R-:W-:Y:S02]  /*49630*/  IMAD.MOV.U32 R200, RZ, RZ, R44 ;  /* 0x000000ffffc87224 */ /* 0x000fe400078e002c */
[----:B------:R-:W-:Y:S02]  /*49640*/  IMAD.MOV.U32 R209, RZ, RZ, R42 ;  /* 0x000000ffffd17224 */ /* 0x000fe400078e002a */
[----:B------:R-:W-:Y:S02]  /*49650*/  IMAD.MOV.U32 R208, RZ, RZ, R40 ;  /* 0x000000ffffd07224 */ /* 0x000fe400078e0028 */
[----:B------:R-:W-:Y:S01]  /*49660*/  IMAD.MOV.U32 R217, RZ, RZ, R38 ;  /* 0x000000ffffd97224 */ /* 0x000fe200078e0026 */
[----:B0-----:R-:W3:Y:S04]  /*49670*/  LDL.LU R151, [R1+0x24ac] ;  /* 0x0024ac0001977983 */ /* 0x001ee80000300800 */
[----:B------:R-:W3:Y:S04]  /*49680*/  LDL.LU R48, [R1+0x24a8] ;  /* 0x0024a80001307983 */ /* 0x000ee80000300800 */
[----:B------:R-:W3:Y:S04]  /*49690*/  LDL.LU.64 R46, [R1+0x24a0] ;  /* 0x0024a000012e7983 */ /* 0x000ee80000300a00 */
[----:B------:R-:W3:Y:S04]  /*496a0*/  LDL.LU.64 R44, [R1+0x2498] ;  /* 0x00249800012c7983 */ /* 0x000ee80000300a00 */
[----:B------:R-:W3:Y:S04]  /*496b0*/  LDL.LU.64 R42, [R1+0x2490] ;  /* 0x00249000012a7983 */ /* 0x000ee80000300a00 */
[----:B------:R-:W3:Y:S01]  /*496c0*/  LDL.LU.64 R40, [R1+0x2488] ;  /* 0x0024880001287983 */ /* 0x000ee20000300a00 */
[----:B------:R-:W-:-:S03]  /*496d0*/  IMAD.MOV.U32 R216, RZ, RZ, R36 ;  /* 0x000000ffffd87224 */ /* 0x000fc600078e0024 */
[----:B------:R-:W3:Y:S01]  /*496e0*/  LDL.LU.64 R38, [R1+0x2480] ;  /* 0x0024800001267983 */ /* 0x000ee20000300a00 */
[----:B------:R-:W-:-:S03]  /*496f0*/  IMAD.MOV.U32 R225, RZ, RZ, R34 ;  /* 0x000000ffffe17224 */ /* 0x000fc600078e0022 */
[----:B------:R-:W3:Y:S01]  /*49700*/  LDL.LU.64 R36, [R1+0x2478] ;  /* 0x0024780001247983 */ /* 0x000ee20000300a00 */
[----:B------:R-:W-:-:S03]  /*49710*/  IMAD.MOV.U32 R224, RZ, RZ, R32 ;  /* 0x000000ffffe07224 */ /* 0x000fc600078e0020 */
[----:B------:R-:W3:Y:S01]  /*49720*/  LDL.LU.64 R34, [R1+0x2470] ;  /* 0x0024700001227983 */ /* 0x000ee20000300a00 */
[----:B------:R-:W-:-:S03]  /*49730*/  IMAD.MOV.U32 R233, RZ, RZ, R30 ;  /* 0x000000ffffe97224 */ /* 0x000fc600078e001e */
[----:B------:R-:W3:Y:S01]  /*49740*/  LDL.LU.64 R32, [R1+0x2468] ;  /* 0x0024680001207983 */ /* 0x000ee20000300a00 */
[----:B------:R-:W-:Y:S02]  /*49750*/  IMAD.MOV.U32 R252, RZ, RZ, R29 ;  /* 0x000000fffffc7224 */ /* 0x000fe400078e001d */
[----:B------:R-:W-:Y:S01]  /*49760*/  IMAD.MOV.U32 R232, RZ, RZ, R28 ;  /* 0x000000ffffe87224 */ /* 0x000fe200078e001c */
[----:B------:R-:W3:Y:S01]  /*49770*/  LDL.LU.64 R30, [R1+0x2460] ;  /* 0x00246000011e7983 */ /* 0x000ee20000300a00 */
[----:B------:R-:W-:Y:S02]  /*49780*/  IMAD.MOV.U32 R249, RZ, RZ, R27 ;  /* 0x000000fffff97224 */ /* 0x000fe400078e001b */
[----:B------:R-:W-:Y:S01]  /*49790*/  IMAD.MOV.U32 R241, RZ, RZ, R26 ;  /* 0x000000fffff17224 */ /* 0x000fe200078e001a */
[----:B------:R-:W3:Y:S01]  /*497a0*/  LDL.LU.64 R28, [R1+0x2458] ;  /* 0x00245800011c7983 */ /* 0x000ee20000300a00 */
[----:B------:R-:W-:Y:S02]  /*497b0*/  IMAD.MOV.U32 R248, RZ, RZ, R25 ;  /* 0x000000fffff87224 */ /* 0x000fe400078e0019 */
[----:B------:R-:W-:Y:S01]  /*497c0*/  IMAD.MOV.U32 R240, RZ, RZ, R24 ;  /* 0x000000fffff07224 */ /* 0x000fe200078e0018 */
[----:B------:R-:W3:Y:S04]  /*497d0*/  LDL.LU.64 R26, [R1+0x2450] ;  /* 0x00245000011a7983 */ /* 0x000ee80000300a00 */
[----:B------:R-:W3:Y:S01]  /*497e0*/  LDL.LU.64 R24, [R1+0x2448] ;  /* 0x0024480001187983 */ /* 0x000ee20000300a00 */
[----:B------:R-:W-:Y:S01]  /*497f0*/  IMAD.MOV.U32 R250, RZ, RZ, R0 ;  /* 0x000000fffffa7224 */ /* 0x000fe200078e0000 */
[----:B------:R-:W-:Y:S01]  /*49800*/  UMOV UR60, UR34 ;  /* 0x00000022003c7c82 */ /* 0x000fe20008000000 */
[----:B------:R-:W-:Y:S01]  /*49810*/  IMAD.MOV.U32 R219, RZ, RZ, R18 ;  /* 0x000000ffffdb7224 */ /* 0x000fe200078e0012 */
[----:B----4-:R-:W-:Y:S01]  /*49820*/  R2UR UR34, R20 ;  /* 0x00000000142272ca */ /* 0x010fe200000e0000 */
[----:B------:R-:W-:Y:S01]  /*49830*/  UMOV UR28, UR48 ;  /* 0x00000030001c7c82 */ /* 0x000fe20008000000 */
[----:B------:R-:W-:Y:S01]  /*49840*/  IMAD.MOV.U32 R163, RZ, RZ, R17 ;  /* 0x000000ffffa37224 */ /* 0x000fe200078e0011 */
[----:B------:R-:W-:Y:S01]  /*49850*/  UMOV UR61, UR35 ;  /* 0x00000023003d7c82 */ /* 0x000fe20008000000 */
[----:B--2---:R-:W-:-:S02]  /*49860*/  R2UR UR48, R153 ;  /* 0x00000000993072ca */ /* 0x004fc400000e0000 */
[----:B------:R-:W-:Y:S01]  /*49870*/  R2UR UR35, R14 ;  /* 0x000000000e2372ca */ /* 0x000fe200000e0000 */
[----:B------:R-:W-:Y:S01]  /*49880*/  IMAD.MOV.U32 R8, RZ, RZ, R12 ;  /* 0x000000ffff087224 */ /* 0x000fe200078e000c */
[----:B------:R-:W-:Y:S01]  /*49890*/  UMOV UR29, UR49 ;  /* 0x00000031001d7c82 */ /* 0x000fe20008000000 */
[----:B------:R-:W-:Y:S01]  /*498a0*/  R2UR UR49, R15 ;  /* 0x000000000f3172ca */ /* 0x000fe200000e0000 */
[----:B------:R-:W-:Y:S02]  /*498b0*/  IMAD.MOV.U32 R193, RZ, RZ, R50 ;  /* 0x000000ffffc17224 */ /* 0x000fe400078e0032 */
[----:B------:R-:W-:Y:S02]  /*498c0*/  IMAD.MOV.U32 R184, RZ, RZ, R52 ;  /* 0x000000ffffb87224 */ /* 0x000fe400078e0034 */
[----:B------:R-:W-:Y:S02]  /*498d0*/  IMAD.MOV.U32 R185, RZ, RZ, R54 ;  /* 0x000000ffffb97224 */ /* 0x000fe400078e0036 */
[----:B------:R-:W-:-:S02]  /*498e0*/  IMAD.MOV.U32 R176, RZ, RZ, R56 ;  /* 0x000000ffffb07224 */ /* 0x000fc400078e0038 */
[----:B------:R-:W-:Y:S02]  /*498f0*/  IMAD.MOV.U32 R177, RZ, RZ, R58 ;  /* 0x000000ffffb17224 */ /* 0x000fe400078e003a */
[----:B------:R-:W-:Y:S02]  /*49900*/  IMAD.MOV.U32 R168, RZ, RZ, R60 ;  /* 0x000000ffffa87224 */ /* 0x000fe400078e003c */
[----:B------:R-:W-:Y:S02]  /*49910*/  IMAD.MOV.U32 R169, RZ, RZ, R62 ;  /* 0x000000ffffa97224 */ /* 0x000fe400078e003e */
[----:B------:R-:W-:Y:S02]  /*49920*/  IMAD.MOV.U32 R160, RZ, RZ, R64 ;  /* 0x000000ffffa07224 */ /* 0x000fe400078e0040 */
[----:B------:R-:W-:Y:S02]  /*49930*/  IMAD.MOV.U32 R161, RZ, RZ, R66 ;  /* 0x000000ffffa17224 */ /* 0x000fe400078e0042 */
[----:B---3--:R-:W-:-:S02]  /*49940*/  IMAD.MOV.U32 R15, RZ, RZ, R48 ;  /* 0x000000ffff0f7224 */ /* 0x008fc400078e0030 */
[----:B------:R-:W-:Y:S02]  /*49950*/  IMAD.MOV.U32 R226, RZ, RZ, R47 ;  /* 0x000000ffffe27224 */ /* 0x000fe400078e002f */
[----:B------:R-:W-:Y:S02]  /*49960*/  IMAD.MOV.U32 R9, RZ, RZ, R45 ;  /* 0x000000ffff097224 */ /* 0x000fe400078e002d */
        /* <DEDUP_REMOVED lines=18> */
[----:B------:R-:W-:Y:S01]  /*49a90*/  IMAD.MOV.U32 R195, RZ, RZ, R26 ;  /* 0x000000ffffc37224 */ /* 0x000fe200078e001a */
[----:B------:R-:W2:Y:S04]  /*49aa0*/  LDL.LU.64 R24, [R1] ;  /* 0x0000000001187983 */ /* 0x000ea80000300a00 */
[----:B------:R-:W3:Y:S04]  /*49ab0*/  LDL.LU.64 R26, [R1+0x8] ;  /* 0x00000800011a7983 */ /* 0x000ee80000300a00 */
[----:B------:R-:W4:Y:S04]  /*49ac0*/  LDL.LU.64 R28, [R1+0x10] ;  /* 0x00001000011c7983 */ /* 0x000f280000300a00 */
[----:B------:R-:W2:Y:S04]  /*49ad0*/  LDL.LU.64 R30, [R1+0x18] ;  /* 0x00001800011e7983 */ /* 0x000ea80000300a00 */
[----:B------:R-:W3:Y:S04]  /*49ae0*/  LDL.LU.64 R32, [R1+0x20] ;  /* 0x0000200001207983 */ /* 0x000ee80000300a00 */
[----:B------:R-:W4:Y:S04]  /*49af0*/  LDL.LU.64 R34, [R1+0x28] ;  /* 0x0000280001227983 */ /* 0x000f280000300a00 */
[----:B------:R-:W2:Y:S04]  /*49b00*/  LDL.LU.64 R36, [R1+0x30] ;  /* 0x0000300001247983 */ /* 0x000ea80000300a00 */
[----:B------:R-:W3:Y:S01]  /*49b10*/  LDL.LU.64 R38, [R1+0x38] ;  /* 0x0000380001267983 */ /* 0x000ee20000300a00 */
[----:B------:R-:W-:-:S03]  /*49b20*/  IMAD.MOV.U32 R12, RZ, RZ, R42 ;  /* 0x000000ffff0c7224 */ /* 0x000fc600078e002a */
[----:B------:R-:W4:Y:S01]  /*49b30*/  LDL.LU.64 R40, [R1+0x40] ;  /* 0x0000400001287983 */ /* 0x000f220000300a00 */
[----:B------:R-:W-:-:S03]  /*49b40*/  IMAD.MOV.U32 R19, RZ, RZ, R44 ;  /* 0x000000ffff137224 */ /* 0x000fc600078e002c */
[----:B------:R-:W2:Y:S01]  /*49b50*/  LDL.LU.64 R42, [R1+0x48] ;  /* 0x00004800012a7983 */ /* 0x000ea20000300a00 */
[----:B------:R-:W-:-:S03]  /*49b60*/  IMAD.MOV.U32 R11, RZ, RZ, R46 ;  /* 0x000000ffff0b7224 */ /* 0x000fc600078e002e */
[----:B------:R-:W3:Y:S04]  /*49b70*/  LDL.LU.64 R44, [R1+0x50] ;  /* 0x00005000012c7983 */ /* 0x000ee80000300a00 */
[----:B------:R-:W4:Y:S04]  /*49b80*/  LDL.LU.64 R46, [R1+0x58] ;  /* 0x00005800012e7983 */ /* 0x000f280000300a00 */
[----:B------:R-:W2:Y:S04]  /*49b90*/  LDL.LU.64 R48, [R1+0x60] ;  /* 0x0000600001307983 */ /* 0x000ea80000300a00 */
        /* <DEDUP_REMOVED lines=40> */
[----:B------:R-:W4:Y:S01]  /*49e20*/  LDL.LU.64 R130, [R1+0x1a8] ;  /* 0x0001a80001827983 */ /* 0x000f220000300a00 */
[----:B------:R-:W-:-:S03]  /*49e30*/  IMAD.MOV.U32 R10, RZ, RZ, R151 ;  /* 0x000000ffff0a7224 */ /* 0x000fc600078e0097 */
[----:B----4-:R-:W-:Y:S04]  /*49e40*/  STL.64 [R1+0x2440], R130 ;  /* 0x0024408201007387 */ /* 0x010fe80000100a00 */
[----:B---3--:R-:W-:Y:S04]  /*49e50*/  STL.64 [R1+0x2438], R128 ;  /* 0x0024388001007387 */ /* 0x008fe80000100a00 */
[----:B--2---:R-:W-:Y:S04]  /*49e60*/  STL.64 [R1+0x2430], R126 ;  /* 0x0024307e01007387 */ /* 0x004fe80000100a00 */
        /* <DEDUP_REMOVED lines=59> */
[----:B------:R-:W2:Y:S04]  /*4a220*/  LDL.LU.64 R4, [R1+0x200] ;  /* 0x0002000001047983 */ /* 0x000ea80000300a00 */
[----:B------:R-:W2:Y:S04]  /*4a230*/  LDL.LU.64 R6, [R1+0x208] ;  /* 0x0002080001067983 */ /* 0x000ea80000300a00 */
[----:B0-----:R-:W2:Y:S04]  /*4a240*/  LDL.LU.64 R8, [R1+0x210] ;  /* 0x0002100001087983 */ /* 0x001ea80000300a00 */
[----:B------:R-:W2:Y:S04]  /*4a250*/  LDL.LU.64 R10, [R1+0x218] ;  /* 0x00021800010a7983 */ /* 0x000ea80000300a00 */
        /* <DEDUP_REMOVED lines=59> */
[----:B------:R-:W2:Y:S01]  /*4a610*/  LDL.LU.64 R130, [R1+0x3f8] ;  /* 0x0003f80001827983 */ /* 0x000ea20000300a00 */
[----:B------:R-:W-:Y:S01]  /*4a620*/  UMOV UR56, UR8 ;  /* 0x0000000800387c82 */ /* 0x000fe20008000000 */
[----:B------:R-:W-:Y:S01]  /*4a630*/  UMOV UR57, UR9 ;  /* 0x0000000900397c82 */ /* 0x000fe20008000000 */
[----:B------:R-:W-:Y:S01]  /*4a640*/  UMOV UR8, UR36 ;  /* 0x0000002400087c82 */ /* 0x000fe20008000000 */
[----:B------:R-:W-:Y:S01]  /*4a650*/  UMOV UR9, UR37 ;  /* 0x0000002500097c82 */ /* 0x000fe20008000000 */
[----:B------:R-:W-:Y:S01]  /*4a660*/  UMOV UR12, UR32 ;  /* 0x00000020000c7c82 */ /* 0x000fe20008000000 */
[----:B------:R-:W-:Y:S01]  /*4a670*/  UMOV UR13, UR33 ;  /* 0x00000021000d7c82 */ /* 0x000fe20008000000 */
[----:B------:R-:W-:Y:S01]  /*4a680*/  MOV R157, UR7 ;  /* 0x00000007009d7c02 */ /* 0x000fe20008000f00 */
[----:B--2---:R-:W-:Y:S01]  /*4a690*/  WARPGROUP.ARRIVE ;  /* 0x00000000000079c5 */ /* 0x004fe20000000000 */
[----:B------:R-:W-:Y:S01]  /*4a6a0*/  MOV R156, UR6 ;  /* 0x00000006009c7c02 */ /* 0x000fe20008000f00 */
[----:B------:R-:W2:Y:S04]  /*4a6b0*/  LDL.LU.64 R132, [R1+0x1b0] ;  /* 0x0001b00001847983 */ /* 0x000ea80000300a00 */
[----:B------:R-:W-:Y:S01]  /*4a6c0*/  HGMMA.64x256x16.F32.BF16 R4, gdesc[UR56].tnspA, R4, gsb0 ;  /* 0x23e00000380479f0 */ /* 0x000fe20008001804 */
[----:B------:R-:W-:Y:S01]  /*4a6d0*/  UMOV UR6, UR4 ;  /* 0x0000000400067c82 */ /* 0x000fe20008000000 */
[----:B------:R-:W-:Y:S01]  /*4a6e0*/  UMOV UR7, UR5 ;  /* 0x0000000500077c82 */ /* 0x000fe20008000000 */
[----:B------:R-:W2:Y:S01]  /*4a6f0*/  LDL.LU.64 R134, [R1+0x1b8] ;  /* 0x0001b80001867983 */ /* 0x000ea20000300a00 */
[----:B------:R-:W-:-:S02]  /*4a700*/  WARPGROUP.DEPBAR.LE gsb0, 0x0 ;  /* 0x00008000000079c5 */ /* 0x000fc40000010000 */
[----:B------:R-:W-:Y:S01]  /*4a710*/  WARPGROUP.ARRIVE ;  /* 0x00000000000079c5 */ /* 0x000fe20000000000 */
[----:B------:R-:W-:Y:S01]  /*4a720*/  UMOV UR4, UR40 ;  /* 0x0000002800047c82 */ /* 0x000fe20008000000 */
[----:B------:R-:W-:Y:S01]  /*4a730*/  UMOV UR5, UR41 ;  /* 0x0000002900057c82 */ /* 0x000fe20008000000 */
[----:B------:R-:W2:-:S15]  /*4a740*/  LDL.LU.64 R136, [R1+0x1c0] ;  /* 0x0001c00001887983 */ /* 0x000e9e0000300a00 */
[----:B------:R-:W-:-:S04]  /*4a750*/  NOP ;  /* 0x0000000000007918 */ /* 0x000fc80000000000 */
[----:B------:R-:W-:Y:S01]  /*4a760*/  HGMMA.64x256x16.F32.BF16 R4, gdesc[UR8].tnspA, R4, gsb0 ;  /* 0x23e00000080479f0 */ /* 0x000fe20008001804 */
[----:B------:R-:W-:Y:S01]  /*4a770*/  UMOV UR32, UR4 ;  /* 0x0000000400207c82 */ /* 0x000fe20008000000 */
[----:B------:R-:W-:Y:S01]  /*4a780*/  UMOV UR33, UR5 ;  /* 0x0000000500217c82 */ /* 0x000fe20008000000 */
[----:B------:R-:W2:Y:S04]  /*4a790*/  LDL.LU.64 R138, [R1+0x1c8] ;  /* 0x0001c800018a7983 */ /* 0x000ea80000300a00 */
[----:B------:R-:W2:Y:S04]  /*4a7a0*/  LDL.LU.64 R140, [R1+0x1d0] ;  /* 0x0001d000018c7983 */ /* 0x000ea80000300a00 */
[----:B------:R-:W2:Y:S04]  /*4a7b0*/  LDL.LU.64 R142, [R1+0x1d8] ;  /* 0x0001d800018e7983 */ /* 0x000ea80000300a00 */
[----:B------:R-:W2:Y:S04]  /*4a7c0*/  LDL.LU.64 R144, [R1+0x1e0] ;  /* 0x0001e00001907983 */ /* 0x000ea80000300a00 */
[----:B------:R-:W2:Y:S04]  /*4a7d0*/  LDL.LU.64 R146, [R1+0x1e8] ;  /* 0x0001e80001927983 */ /* 0x000ea80000300a00 */
[----:B------:R-:W2:Y:S04]  /*4a7e0*/  LDL.LU.64 R148, [R1+0x1f0] ;  /* 0x0001f00001947983 */ /* 0x000ea80000300a00 */
[----:B------:R-:W2:Y:S01]  /*4a7f0*/  LDL.LU.64 R150, [R1+0x1f8] ;  /* 0x0001f80001967983 */ /* 0x000ea20000300a00 */
[----:B------:R-:W-:-:S02]  /*4a800*/  WARPGROUP.DEPBAR.LE gsb0, 0x0 ;  /* 0x00008000000079c5 */ /* 0x000fc40000010000 */
[----:B------:R-:W-:-:S06]  /*4a810*/  WARPGROUP.ARRIVE ;  /* 0x00000000000079c5 */ /* 0x000fcc0000000000 */
        /* <DEDUP_REMOVED lines=17> */
[----:B------:R-:W-:Y:S04]  /*4a930*/  STL [R1+0x203c], R184 ;  /* 0x00203cb801007387 */ /* 0x000fe80000100800 */
[----:B------:R-:W-:Y:S04]  /*4a940*/  STL [R1+0x2024], R185 ;  /* 0x002024b901007387 */ /* 0x000fe80000100800 */
[----:B------:R-:W-:Y:S04]  /*4a950*/  STL [R1+0x2020], R176 ;  /* 0x002020b001007387 */ /* 0x000fe80000100800 */
[----:B------:R-:W-:Y:S04]  /*4a960*/  STL [R1+0x201c], R177 ;  /* 0x00201cb101007387 */ /* 0x000fe80000100800 */
[----:B------:R-:W-:Y:S04]  /*4a970*/  STL [R1+0x2018], R168 ;  /* 0x002018a801007387 */ /* 0x000fe80000100800 */
[----:B------:R-:W-:Y:S04]  /*4a980*/  STL [R1+0x2014], R169 ;  /* 0x002014a901007387 */ /* 0x000fe80000100800 */
[----:B------:R-:W-:Y:S04]  /*4a990*/  STL [R1+0x2010], R160 ;  /* 0x002010a001007387 */ /* 0x000fe80000100800 */
[----:B------:R-:W-:Y:S01]  /*4a9a0*/  STL [R1+0x200c], R161 ;  /* 0x00200ca101007387 */ /* 0x000fe20000100800 */
[----:B------:R-:W-:-:S02]  /*4a9b0*/  WARPGROUP.DEPBAR.LE gsb0, 0x0 ;  /* 0x00008000000079c5 */ /* 0x000fc40000010000 */
[----:B------:R-:W-:-:S06]  /*4a9c0*/  WARPGROUP.ARRIVE ;  /* 0x00000000000079c5 */ /* 0x000fcc0000000000 */
        /* <DEDUP_REMOVED lines=72> */
[----:B0-----:R-:W2:Y:S04]  /*4ae50*/  LDL.LU.64 R130, [R1+0x2440] ;  /* 0x0024400001827983 */ /* 0x001ea80000300a00 */
[----:B------:R-:W2:Y:S04]  /*4ae60*/  LDL.LU.64 R128, [R1+0x2438] ;  /* 0x0024380001807983 */ /* 0x000ea80000300a00 */
[----:B------:R-:W2:Y:S04]  /*4ae70*/  LDL.LU.64 R126, [R1+0x2430] ;  /* 0x00243000017e7983 */ /* 0x000ea80000300a00 */
[----:B------:R-:W2:Y:S04]  /*4ae80*/  LDL.LU.64 R124, [R1+0x2428] ;  /* 0x00242800017c7983 */ /* 0x000ea80000300a00 */
[----:B------:R-:W2:Y:S04]  /*4ae90*/  LDL.LU.64 R122, [R1+0x2420] ;  /* 0x00242000017a7983 */ /* 0x000ea80000300a00 */
[----:B------:R-:W2:Y:S04]  /*4aea0*/  LDL.LU.64 R120, [R1+0x2418] ;  /* 0x0024180001787983 */ /* 0x000ea80000300a00 */
[----:B------:R-:W2:Y:S01]  /*4aeb0*/  LDL.LU.64 R118, [R1+0x2410] ;  /* 0x0024100001767983 */ /* 0x000ea20000300a00 */
[----:B------:R-:W-:-:S02]  /*4aec0*/  IMAD.MOV.U32 R237, RZ, RZ, R115 ;  /* 0x000000ffffed7224 */ /* 0x000fc400078e0073 */
[----:B------:R-:W-:Y:S01]  /*4aed0*/  IMAD.MOV.U32 R236, RZ, RZ, R114 ;  /* 0x000000ffffec7224 */ /* 0x000fe200078e0072 */
[----:B------:R-:W2:Y:S01]  /*4aee0*/  LDL.LU.64 R116, [R1+0x2408] ;  /* 0x0024080001747983 */ /* 0x000ea20000300a00 */
[----:B------:R-:W-:Y:S02]  /*4aef0*/  IMAD.MOV.U32 R231, RZ, RZ, R113 ;  /* 0x000000ffffe77224 */ /* 0x000fe400078e0071 */
[----:B------:R-:W-:Y:S01]  /*4af00*/  IMAD.MOV.U32 R230, RZ, RZ, R112 ;  /* 0x000000ffffe67224 */ /* 0x000fe200078e0070 */
[----:B------:R-:W2:Y:S01]  /*4af10*/  LDL.LU.64 R114, [R1+0x2400] ;  /* 0x0024000001727983 */ /* 0x000ea20000300a00 */
[----:B------:R-:W-:Y:S02]  /*4af20*/  IMAD.MOV.U32 R229, RZ, RZ, R111 ;  /* 0x000000ffffe57224 */ /* 0x000fe400078e006f */
[----:B------:R-:W-:Y:S01]  /*4af30*/  IMAD.MOV.U32 R228, RZ, RZ, R110 ;  /* 0x000000ffffe47224 */ /* 0x000fe200078e006e */
        /* <DEDUP_REMOVED lines=79> */
[----:B------:R-:W-:Y:S01]  /*4b430*/  UIADD3.64 UR40, UR36, 0x380, URZ ;  /* 0x0000038024287897 */ /* 0x000fe2000fffe03f */
[----:B------:R-:W-:Y:S01]  /*4b440*/  UMOV UR54, UR42 ;  /* 0x0000002a00367c82 */ /* 0x000fe20008000000 */
[----:B------:R-:W-:Y:S01]  /*4b450*/  UMOV UR55, UR43 ;  /* 0x0000002b00377c82 */ /* 0x000fe20008000000 */
[----:B------:R-:W-:Y:S01]  /*4b460*/  UMOV UR42, UR6 ;  /* 0x00000006002a7c82 */ /* 0x000fe20008000000 */
[----:B------:R-:W-:Y:S01]  /*4b470*/  UMOV UR43, UR7 ;  /* 0x00000007002b7c82 */ /* 0x000fe20008000000 */
[----:B------:R-:W-:Y:S01]  /*4b480*/  UIADD3.64 UR4, UR36, 0x400, URZ ;  /* 0x0000040024047897 */ /* 0x000fe2000fffe03f */
[----:B------:R-:W-:Y:S01]  /*4b490*/  UMOV UR6, UR38 ;  /* 0x0000002600067c82 */ /* 0x000fe20008000000 */
[----:B------:R-:W-:Y:S01]  /*4b4a0*/  UMOV UR7, UR39 ;  /* 0x0000002700077c82 */ /* 0x000fe20008000000 */
[----:B--2---:R-:W-:Y:S01]  /*4b4b0*/  WARPGROUP.ARRIVE ;  /* 0x00000000000079c5 */ /* 0x004fe20000000000 */
[----:B------:R-:W2:Y:S01]  /*4b4c0*/  LDL.LU.64 R22, [R1+0x2290] ;  /* 0x0022900001167983 */ /* 0x000ea20000300a00 */
[----:B------:R-:W-:Y:S01]  /*4b4d0*/  UMOV UR16, UR40 ;  /* 0x0000002800107c82 */ /* 0x000fe20008000000 */
[----:B------:R-:W-:-:S02]  /*4b4e0*/  UMOV UR17, UR41 ;  /* 0x0000002900117c82 */ /* 0x000fc40008000000 */
[----:B------:R-:W3:Y:S04]  /*4b4f0*/  LDL.LU.64 R20, [R1+0x2288] ;  /* 0x0022880001147983 */ /* 0x000ee80000300a00 */
[----:B------:R-:W4:Y:S01]  /*4b500*/  LDL.LU.64 R18, [R1+0x2280] ;  /* 0x0022800001127983 */ /* 0x000f220000300a00 */
[----:B------:R-:W-:Y:S01]  /*4b510*/  HGMMA.64x256x16.F32.BF16 R24, gdesc[UR40].tnspA, R24, gsb0 ;  /* 0x23e00000281879f0 */ /* 0x000fe20008001818 */
[----:B------:R-:W-:Y:S01]  /*4b520*/  UIADD3.64 UR40, UR36, 0x480, URZ ;  /* 0x0000048024287897 */ /* 0x000fe2000fffe03f */
[----:B------:R-:W-:Y:S01]  /*4b530*/  UMOV UR42, UR60 ;  /* 0x0000003c002a7c82 */ /* 0x000fe20008000000 */
[----:B------:R-:W-:Y:S01]  /*4b540*/  UMOV UR43, UR61 ;  /* 0x0000003d002b7c82 */ /* 0x000fe20008000000 */
[----:B------:R-:W3:Y:S04]  /*4b550*/  LDL.LU.64 R16, [R1+0x2278] ;  /* 0x0022780001107983 */ /* 0x000ee80000300a00 */
[----:B------:R-:W3:Y:S04]  /*4b560*/  LDL.LU.64 R14, [R1+0x2270] ;  /* 0x00227000010e7983 */ /* 0x000ee80000300a00 */
[----:B------:R-:W4:Y:S01]  /*4b570*/  LDL.LU.64 R12, [R1+0x2268] ;  /* 0x00226800010c7983 */ /* 0x000f220000300a00 */
[----:B------:R-:W-:Y:S01]  /*4b580*/  UMOV UR8, UR4 ;  /* 0x0000000400087c82 */ /* 0x000fe20008000000 */
[----:B------:R-:W-:-:S02]  /*4b590*/  WARPGROUP.DEPBAR.LE gsb0, 0x0 ;  /* 0x00008000000079c5 */ /* 0x000fc40000010000 */
[----:B------:R-:W-:Y:S01]  /*4b5a0*/  WARPGROUP.ARRIVE ;  /* 0x00000000000079c5 */ /* 0x000fe20000000000 */
[----:B------:R-:W-:Y:S01]  /*4b5b0*/  UMOV UR9, UR5 ;  /* 0x0000000500097c82 */ /* 0x000fe20008000000 */
[----:B------:R-:W-:Y:S01]  /*4b5c0*/  UMOV UR12, UR40 ;  /* 0x00000028000c7c82 */ /* 0x000fe20008000000 */
[----:B------:R-:W-:Y:S01]  /*4b5d0*/  UMOV UR13, UR41 ;  /* 0x00000029000d7c82 */ /* 0x000fe20008000000 */
[----:B------:R-:W3:Y:S04]  /*4b5e0*/  LDL.LU.64 R10, [R1+0x2260] ;  /* 0x00226000010a7983 */ /* 0x000ee80000300a00 */
[----:B------:R-:W3:Y:S04]  /*4b5f0*/  LDL.LU.64 R8, [R1+0x2258] ;  /* 0x0022580001087983 */ /* 0x000ee80000300a00 */
[----:B------:R-:W-:Y:S01]  /*4b600*/  HGMMA.64x256x16.F32.BF16 R24, gdesc[UR4].tnspA, R24, gsb0 ;  /* 0x23e00000041879f0 */ /* 0x000fe20008001818 */
[----:B------:R-:W-:-:S02]  /*4b610*/  R2UR UR7, R157 ;  /* 0x000000009d0772ca */ /* 0x000fc400000e0000 */
[----:B------:R-:W-:Y:S01]  /*4b620*/  R2UR UR6, R156 ;  /* 0x000000009c0672ca */ /* 0x000fe200000e0000 */
[----:B------:R-:W-:Y:S01]  /*4b630*/  UIADD3.64 UR4, UR36, 0x500, URZ ;  /* 0x0000050024047897 */ /* 0x000fe2000fffe03f */
[----:B------:R-:W-:Y:S02]  /*4b640*/  WARPGROUP.DEPBAR.LE gsb0, 0x0 ;  /* 0x00008000000079c5 */ /* 0x000fe40000010000 */
[----:B------:R-:W-:-:S15]  /*4b650*/  WARPGROUP.ARRIVE ;  /* 0x00000000000079c5 */ /* 0x000fde0000000000 */
[----:B------:R-:W-:-:S06]  /*4b660*/  NOP ;  /* 0x0000000000007918 */ /* 0x000fcc0000000000 */
[----:B------:R-:W-:Y:S01]  /*4b670*/  HGMMA.64x256x16.F32.BF16 R24, gdesc[UR40].tnspA, R24, gsb0 ;  /* 0x23e00000281879f0 */ /* 0x000fe20008001818 */
[----:B------:R-:W-:Y:S02]  /*4b680*/  R2UR UR43, R155 ;  /* 0x000000009b2b72ca */ /* 0x000fe400000e0000 */
[----:B--2---:R-:W-:Y:S02]  /*4b690*/  R2UR UR42, R23 ;  /* 0x00000000172a72ca */ /* 0x004fe400000e0000 */
[----:B------:R-:W-:Y:S02]  /*4b6a0*/  R2UR UR41, R22 ;  /* 0x00000000162972ca */ /* 0x000fe400000e0000 */
[----:B----4-:R-:W-:Y:S01]  /*4b6b0*/  R2UR UR40, R13 ;  /* 0x000000000d2872ca */ /* 0x010fe200000e0000 */
[----:B------:R-:W-:Y:S02]  /*4b6c0*/  WARPGROUP.DEPBAR.LE gsb0, 0x0 ;  /* 0x00008000000079c5 */ /* 0x000fe40000010000 */
[----:B------:R-:W-:-:S15]  /*4b6d0*/  WARPGROUP.ARRIVE ;  /* 0x00000000000079c5 */ /* 0x000fde0000000000 */
[----:B------:R-:W-:-:S03]  /*4b6e0*/  NOP ;  /* 0x0000000000007918 */ /* 0x000fc60000000000 */
        /* <DEDUP_REMOVED lines=13> */
[----:B------:R-:W-:Y:S02]  /*4b7c0*/  IMAD.MOV.U32 R7, RZ, RZ, R163 ;  /* 0x000000ffff077224 */ /* 0x000fe400078e00a3 */
[----:B------:R-:W-:Y:S02]  /*4b7d0*/  IMAD.MOV.U32 R163, RZ, RZ, R219 ;  /* 0x000000ffffa37224 */ /* 0x000fe400078e00db */
[----:B------:R-:W-:Y:S02]  /*4b7e0*/  IMAD.MOV.U32 R219, RZ, RZ, R226 ;  /* 0x000000ffffdb7224 */ /* 0x000fe400078e00e2 */
[----:B---3--:R-:W-:Y:S02]  /*4b7f0*/  IMAD.MOV.U32 R226, RZ, RZ, R10 ;  /* 0x000000ffffe27224 */ /* 0x008fe400078e000a */
[----:B------:R-:W-:Y:S02]  /*4b800*/  IMAD.MOV.U32 R10, RZ, RZ, R154 ;  /* 0x000000ffff0a7224 */ /* 0x000fe400078e009a */
[----:B------:R-:W2:Y:S01]  /*4b810*/  LDL.LU R154, [R1+0x2250] ;  /* 0x00225000019a7983 */ /* 0x000ea20000300800 */
[----:B------:R-:W-:-:S04]  /*4b820*/  IMAD.MOV.U32 R168, RZ, RZ, R226 ;  /* 0x000000ffffa87224 */ /* 0x000fc800078e00e2 */
[----:B------:R-:W-:Y:S02]  /*4b830*/  IMAD.MOV.U32 R156, RZ, RZ, R168 ;  /* 0x000000ffff9c7224 */ /* 0x000fe400078e00a8 */
[----:B------:R-:W-:Y:S02]  /*4b840*/  IMAD.MOV.U32 R168, RZ, RZ, R9 ;  /* 0x000000ffffa87224 */ /* 0x000fe400078e0009 */
[----:B------:R-:W-:Y:S02]  /*4b850*/  IMAD.MOV.U32 R9, RZ, RZ, R19 ;  /* 0x000000ffff097224 */ /* 0x000fe400078e0013 */
[----:B------:R-:W-:Y:S02]  /*4b860*/  IMAD.MOV.U32 R19, RZ, RZ, R14 ;  /* 0x000000ffff137224 */ /* 0x000fe400078e000e */
[----:B------:R-:W-:Y:S02]  /*4b870*/  IMAD.MOV.U32 R14, RZ, RZ, R152 ;  /* 0x000000ffff0e7224 */ /* 0x000fe400078e0098 */
[----:B------:R-:W0:Y:S01]  /*4b880*/  LDC R152, c[0x0][0x230] ;  /* 0x00008c00ff987b82 */ /* 0x000e220000000800 */
[----:B------:R-:W-:-:S02]  /*4b890*/  WARPGROUP.DEPBAR.LE gsb0, 0x0 ;  /* 0x00008000000079c5 */ /* 0x000fc40000010000 */
[----:B------:R-:W-:-:S06]  /*4b8a0*/  WARPGROUP.ARRIVE ;  /* 0x00000000000079c5 */ /* 0x000fcc0000000000 */
[----:B------:R-:W-:Y:S01]  /*4b8b0*/  HGMMA.64x256x16.F32.BF16 R24, gdesc[UR52].tnspA, R24, gsb0 ;  /* 0x23e00000341879f0 */ /* 0x000fe20008001818 */
[----:B0-----:R-:W-:-:S05]  /*4b8c0*/  VIADD R152, R152, 0x7f ;  /* 0x0000007f98987836 */ /* 0x001fca0000000000 */
[----:B------:R-:W-:-:S04]  /*4b8d0*/  SHF.R.S32.HI R13, RZ, 0x1f, R152 ;  /* 0x0000001fff0d7819 */ /* 0x000fc80000011498 */
[----:B------:R-:W-:Y:S02]  /*4b8e0*/  LEA.HI R13, R13, R152, RZ, 0x7 ;  /* 0x000000980d0d7211 */ /* 0x000fe400078f38ff */
[----:B------:R-:W0:Y:S01]  /*4b8f0*/  LDC R152, c[0x0][0x238] ;  /* 0x00008e00ff987b82 */ /* 0x000e220000000800 */
[----:B------:R-:W-:Y:S01]  /*4b900*/  UMOV UR6, UR4 ;  /* 0x0000000400067c82 */ /* 0x000fe20008000000 */
[----:B------:R-:W-:Y:S01]  /*4b910*/  R2UR UR4, R163 ;  /* 0x00000000a30472ca */ /* 0x000fe200000e0000 */
[----:B------:R-:W-:Y:S02]  /*4b920*/  IMAD.MOV.U32 R184, RZ, RZ, R178 ;  /* 0x000000ffffb87224 */ /* 0x000fe400078e00b2 */
[----:B------:R-:W-:Y:S01]  /*4b930*/  IMAD.MOV.U32 R169, RZ, RZ, R187 ;  /* 0x000000ffffa97224 */ /* 0x000fe200078e00bb */
[----:B------:R-:W-:Y:S01]  /*4b940*/  UMOV UR7, UR5 ;  /* 0x0000000500077c82 */ /* 0x000fe20008000000 */
[----:B------:R-:W-:Y:S01]  /*4b950*/  IMAD.MOV.U32 R6, RZ, RZ, R186 ;  /* 0x000000ffff067224 */ /* 0x000fe200078e00ba */
[----:B------:R-:W-:Y:S01]  /*4b960*/  R2UR UR5, R7 ;  /* 0x00000000070572ca */ /* 0x000fe200000e0000 */
[----:B------:R-:W-:-:S02]  /*4b970*/  IMAD.MOV.U32 R161, RZ, RZ, R195 ;  /* 0x000000ffffa17224 */ /* 0x000fc400078e00c3 */
[----:B------:R-:W-:Y:S02]  /*4b980*/  IMAD.MOV.U32 R7, RZ, RZ, R194 ;  /* 0x000000ffff077224 */ /* 0x000fe400078e00c2 */
[----:B------:R-:W-:Y:S02]  /*4b990*/  IMAD.MOV.U32 R4, RZ, RZ, R219 ;  /* 0x000000ffff047224 */ /* 0x000fe400078e00db */
[----:B------:R-:W-:Y:S02]  /*4b9a0*/  IMAD.MOV.U32 R177, RZ, RZ, R227 ;  /* 0x000000ffffb17224 */ /* 0x000fe400078e00e3 */
[----:B------:R-:W-:Y:S02]  /*4b9b0*/  IMAD.MOV.U32 R160, RZ, RZ, R235 ;  /* 0x000000ffffa07224 */ /* 0x000fe400078e00eb */
[----:B------:R-:W-:Y:S01]  /*4b9c0*/  IMAD.MOV.U32 R5, RZ, RZ, R234 ;  /* 0x000000ffff057224 */ /* 0x000fe200078e00ea */
[----:B------:R-:W-:Y:S01]  /*4b9d0*/  SHF.R.S32.HI R13, RZ, 0x7, R13 ;  /* 0x00000007ff0d7819 */ /* 0x000fe2000001140d */
[----:B------:R-:W-:-:S02]  /*4b9e0*/  VIADD R156, R156, 0x1 ;  /* 0x000000019c9c7836 */ /* 0x000fc40000000000 */
[----:B------:R-:W-:Y:S02]  /*4b9f0*/  IMAD.MOV.U32 R176, RZ, RZ, R8 ;  /* 0x000000ffffb07224 */ /* 0x000fe400078e0008 */
[----:B------:R-:W-:Y:S02]  /*4ba00*/  IMAD.MOV.U32 R185, RZ, RZ, R243 ;  /* 0x000000ffffb97224 */ /* 0x000fe400078e00f3 */
[----:B0-----:R-:W-:-:S04]  /*4ba10*/  IMAD.SHL.U32 R152, R152, 0x80, RZ ;  /* 0x0000008098987824 */ /* 0x001fc800078e00ff */
[----:B------:R-:W-:Y:S02]  /*4ba20*/  IMAD.SHL.U32 R152, R152, 0x2, RZ ;  /* 0x0000000298987824 */ /* 0x000fe400078e00ff */
[----:B------:R-:W-:Y:S02]  /*4ba30*/  IMAD.MOV.U32 R157, RZ, RZ, R242 ;  /* 0x000000ffff9d7224 */ /* 0x000fe400078e00f2 */
[----:B------:R-:W-:Y:S01]  /*4ba40*/  IMAD.MOV.U32 R8, RZ, RZ, R250 ;  /* 0x000000ffff087224 */ /* 0x000fe200078e00fa */
[----:B------:R-:W-:Y:S02]  /*4ba50*/  ISETP.NE.U32.AND P0, PT, R156, R13, PT ;  /* 0x0000000d9c00720c */ /* 0x000fe40003f05070 */
[----:B------:R-:W-:Y:S01]  /*4ba60*/  IADD3 R153, P3, R153, R152, RZ ;  /* 0x0000009899997210 */ /* 0x000fe20007f7e0ff */
[----:B------:R-:W-:Y:S02]  /*4ba70*/  WARPGROUP.DEPBAR.LE gsb0, 0x0 ;  /* 0x00008000000079c5 */ /* 0x000fe40000010000 */
[----:B------:R-:W-:Y:S04]  /*4ba80*/  STL.64 [R1], R24 ;  /* 0x0000001801007387 */ /* 0x000fe80000100a00 */
        /* <DEDUP_REMOVED lines=64> */
[----:B------:R-:W-:Y:S01]  /*4be90*/  IMAD.MOV.U32 R22, RZ, RZ, R132 ;  /* 0x000000ffff167224 */ /* 0x000fe200078e0084 */
[----:B0-----:R-:W3:Y:S04]  /*4bea0*/  LDL.LU.64 R150, [R1+0x2248] ;  /* 0x0022480001967983 */ /* 0x001ee80000300a00 */
        /* <DEDUP_REMOVED lines=37> */
[----:B------:R-:W3:Y:S01]  /*4c100*/  LDL.LU.64 R74, [R1+0x2118] ;  /* 0x00211800014a7983 */ /* 0x000ee20000300a00 */
[----:B------:R-:W-:-:S03]  /*4c110*/  IMAD.MOV.U32 R155, RZ, RZ, R70 ;  /* 0x000000ffff9b7224 */ /* 0x000fc600078e0046 */
        /* <DEDUP_REMOVED lines=47> */
[----:B------:R-:W3:Y:S04]  /*4c410*/  LDL.LU.64 R26, [R1+0x2058] ;  /* 0x00205800011a7983 */ /* 0x000ee80000300a00 */
[----:B------:R-:W3:Y:S04]  /*4c420*/  LDL.LU.64 R24, [R1+0x2050] ;  /* 0x0020500001187983 */ /* 0x000ee80000300a00 */
[----:B------:R0:W-:Y:S04]  /*4c430*/  STL [R1+0xae0], R156 ;  /* 0x000ae09c01007387 */ /* 0x0001e80000100800 */
[----:B------:R-:W4:Y:S04]  /*4c440*/  LDL.LU R13, [R1+0x1334] ;  /* 0x00133400010d7983 */ /* 0x000f280000300800 */
[----:B0-----:R-:W2:Y:S04]  /*4c450*/  LDL.LU R156, [R1+0x132c] ;  /* 0x00132c00019c7983 */ /* 0x001ea80000300800 */
[----:B------:R0:W-:Y:S04]  /*4c460*/  STL [R1+0x133c], R153 ;  /* 0x00133c9901007387 */ /* 0x0001e80000100800 */
[----:B0-----:R-:W3:Y:S01]  /*4c470*/  LDL.LU R153, [R1+0x2048] ;  /* 0x0020480001997983 */ /* 0x001ee20000300800 */
[----:B------:R-:W-:-:S02]  /*4c480*/  IADD3 R2, P1, R2, R152, RZ ;  /* 0x0000009802027210 */ /* 0x000fc40007f3e0ff */
[----:B----4-:R-:W-:-:S05]  /*4c490*/  IADD3 R13, P4, R13, R152, RZ ;  /* 0x000000980d0d7210 */ /* 0x010fca0007f9e0ff */
[----:B------:R-:W-:Y:S01]  /*4c4a0*/  STL [R1+0x1334], R13 ;  /* 0x0013340d01007387 */ /* 0x000fe20000100800 */
[----:B--2---:R-:W-:-:S05]  /*4c4b0*/  IADD3 R156, P5, R156, R152, RZ ;  /* 0x000000989c9c7210 */ /* 0x004fca0007fbe0ff */
[----:B------:R-:W-:Y:S01]  /*4c4c0*/  STL [R1+0x132c], R156 ;  /* 0x00132c9c01007387 */ /* 0x000fe20000100800 */
[----:B---3--:R-:W-:-:S05]  /*4c4d0*/  IADD3 R153, P6, R153, R152, RZ ;  /* 0x0000009899997210 */ /* 0x008fca0007fde0ff */
[----:B------:R0:W-:Y:S04]  /*4c4e0*/  STL [R1+0x1324], R153 ;  /* 0x0013249901007387 */ /* 0x0001e80000100800 */
[----:B0-----:R-:W2:Y:S04]  /*4c4f0*/  LDL.LU R153, [R1+0x2044] ;  /* 0x0020440001997983 */ /* 0x001ea80000300800 */
[----:B------:R0:W-:Y:S04]  /*4c500*/  STL [R1+0x131c], R2 ;  /* 0x00131c0201007387 */ /* 0x0001e80000100800 */
[----:B0-----:R-:W2:Y:S04]  /*4c510*/  LDL.LU R2, [R1+0x2040] ;  /* 0x0020400001027983 */ /* 0x001ea80000300800 */
[----:B------:R-:W3:Y:S04]  /*4c520*/  LDL.LU R13, [R1+0x1314] ;  /* 0x00131400010d7983 */ /* 0x000ee80000300800 */
[----:B------:R-:W4:Y:S01]  /*4c530*/  LDL.LU R156, [R1+0x1338] ;  /* 0x00133800019c7983 */ /* 0x000f220000300800 */
[----:B------:R-:W-:-:S05]  /*4c540*/  IADD3 R154, P2, R154, R152, RZ ;  /* 0x000000989a9a7210 */ /* 0x000fca0007f5e0ff */
[--C-:B--2---:R-:W-:Y:S01]  /*4c550*/  IMAD.X R153, R153, 0x1, R2.reuse, P2 ;  /* 0x0000000199997824 */ /* 0x104fe200010e0602 */
[----:B---3--:R-:W-:Y:S01]  /*4c560*/  IADD3 R13, P2, R13, R152, RZ ;  /* 0x000000980d0d7210 */ /* 0x008fe20007f5e0ff */
[----:B----4-:R-:W-:-:S04]  /*4c570*/  IMAD.X R156, R156, 0x1, R2, P3 ;  /* 0x000000019c9c7824 */ /* 0x010fc800018e0602 */
[----:B------:R0:W-:Y:S04]  /*4c580*/  STL [R1+0x1314], R13 ;  /* 0x0013140d01007387 */ /* 0x0001e80000100800 */
[----:B0-----:R-:W2:Y:S04]  /*4c590*/  LDL.LU R13, [R1+0x130c] ;  /* 0x00130c00010d7983 */ /* 0x001ea80000300800 */
[----:B------:R0:W-:Y:S04]  /*4c5a0*/  STL [R1+0x1338], R156 ;  /* 0x0013389c01007387 */ /* 0x0001e80000100800 */
[----:B0-----:R-:W3:Y:S01]  /*4c5b0*/  LDL.LU R156, [R1+0x1330] ;  /* 0x00133000019c7983 */ /* 0x001ee20000300800 */
[----:B--2---:R-:W-:-:S05]  /*4c5c0*/  IADD3 R13, P3, R13, R152, RZ ;  /* 0x000000980d0d7210 */ /* 0x004fca0007f7e0ff */
[----:B------:R0:W-:Y:S01]  /*4c5d0*/  STL [R1+0x130c], R13 ;  /* 0x00130c0d01007387 */ /* 0x0001e20000100800 */
[----:B---3--:R-:W-:-:S03]  /*4c5e0*/  IMAD.X R156, R156, 0x1, R2, P4 ;  /* 0x000000019c9c7824 */ /* 0x008fc600020e0602 */
        /* <DEDUP_REMOVED lines=687> */
[----:B------:R-:W-:-:S05]  /*4f0e0*/  IADD3 R184, P4, R184, R152, RZ ;  /* 0x00000098b8b87210 */ /* 0x000fca0007f9e0ff */
[----:B------:R0:W-:Y:S04]  /*4f0f0*/  STL [R1+0xf74], R184 ;  /* 0x000f74b801007387 */ /* 0x0001e80000100800 */
[----:B0-----:R0:W5:Y:S01]  /*4f100*/  LDL.LU R184, [R1+0x203c] ;  /* 0x00203c0001b87983 */ /* 0x0011620000300800 */
[----:B--2---:R-:W-:-:S05]  /*4f110*/  IMAD.X R13, R13, 0x1, R2, P5 ;  /* 0x000000010d0d7824 */ /* 0x004fca00028e0602 */
[----:B------:R1:W-:Y:S01]  /*4f120*/  STL [R1+0xf98], R13 ;  /* 0x000f980d01007387 */ /* 0x0003e20000100800 */
[----:B---3--:R-:W-:-:S03]  /*4f130*/  IADD3 R156, P5, R156, R152, RZ ;  /* 0x000000989c9c7210 */ /* 0x008fc60007fbe0ff */
[----:B-1----:R-:W2:Y:S04]  /*4f140*/  LDL.LU R13, [R1+0xf88] ;  /* 0x000f8800010d7983 */ /* 0x002ea80000300800 */
[----:B------:R-:W3:Y:S04]  /*4f150*/  LDL.LU R152, [R1+0xf90] ;  /* 0x000f900001987983 */ /* 0x000ee80000300800 */
[----:B------:R1:W-:Y:S04]  /*4f160*/  STL [R1+0xf6c], R156 ;  /* 0x000f6c9c01007387 */ /* 0x0003e80000100800 */
[----:B-1----:R-:W4:Y:S01]  /*4f170*/  LDL.LU R156, [R1+0xf5c] ;  /* 0x000f5c00019c7983 */ /* 0x002f220000300800 */
[----:B---3--:R-:W-:-:S05]  /*4f180*/  IMAD.X R152, R152, 0x1, R2, P6 ;  /* 0x0000000198987824 */ /* 0x008fca00030e0602 */
[----:B------:R1:W-:Y:S02]  /*4f190*/  STL [R1+0xf90], R152 ;  /* 0x000f909801007387 */ /* 0x0003e40000100800 */
[----:B-1----:R-:W1:Y:S01]  /*4f1a0*/  LDC R152, c[0x0][0x238] ;  /* 0x00008e00ff987b82 */ /* 0x002e620000000800 */
[----:B--2---:R-:W-:Y:S02]  /*4f1b0*/  IMAD.X R13, R13, 0x1, R2, P1 ;  /* 0x000000010d0d7824 */ /* 0x004fe400008e0602 */
[----:B-1----:R-:W-:-:S04]  /*4f1c0*/  IMAD.SHL.U32 R152, R152, 0x80, RZ ;  /* 0x0000008098987824 */ /* 0x002fc800078e00ff */
[----:B------:R-:W-:-:S05]  /*4f1d0*/  IMAD.SHL.U32 R152, R152, 0x2, RZ ;  /* 0x0000000298987824 */ /* 0x000fca00078e00ff */
[-C--:B------:R-:W-:Y:S02]  /*4f1e0*/  IADD3 R12, P6, R12, R152.reuse, RZ ;  /* 0x000000980c0c7210 */ /* 0x080fe40007fde0ff */
[----:B----4-:R-:W-:-:S03]  /*4f1f0*/  IADD3 R156, P1, R156, R152, RZ ;  /* 0x000000989c9c7210 */ /* 0x010fc60007f3e0ff */
[----:B------:R1:W-:Y:S04]  /*4f200*/  STL [R1+0xf64], R12 ;  /* 0x000f640c01007387 */ /* 0x0003e80000100800 */
[----:B-1----:R-:W2:Y:S04]  /*4f210*/  LDL.LU R12, [R1+0x2038] ;  /* 0x00203800010c7983 */ /* 0x002ea80000300800 */
[----:B------:R1:W-:Y:S04]  /*4f220*/  STL [R1+0xf88], R13 ;  /* 0x000f880d01007387 */ /* 0x0003e80000100800 */
[----:B-1----:R-:W3:Y:S04]  /*4f230*/  LDL.LU R13, [R1+0xf78] ;  /* 0x000f7800010d7983 */ /* 0x002ee80000300800 */
[----:B------:R-:W4:Y:S04]  /*4f240*/  LDL.LU R152, [R1+0xf80] ;  /* 0x000f800001987983 */ /* 0x000f280000300800 */
[----:B------:R1:W-:Y:S04]  /*4f250*/  STL [R1+0xf5c], R156 ;  /* 0x000f5c9c01007387 */ /* 0x0003e80000100800 */
[----:B-1----:R-:W3:Y:S01]  /*4f260*/  LDL.LU R156, [R1+0xf4c] ;  /* 0x000f4c00019c7983 */ /* 0x002ee20000300800 */
[----:B----4-:R-:W-:-:S05]  /*4f270*/  IMAD.X R152, R152, 0x1, R2, P2 ;  /* 0x0000000198987824 */ /* 0x010fca00010e0602 */
[----:B------:R1:W-:Y:S02]  /*4f280*/  STL [R1+0xf80], R152 ;  /* 0x000f809801007387 */ /* 0x0003e40000100800 */
[----:B-1----:R-:W1:Y:S02]  /*4f290*/  LDC R152, c[0x0][0x238] ;  /* 0x00008e00ff987b82 */ /* 0x002e640000000800 */
[----:B-1----:R-:W-:-:S04]  /*4f2a0*/  IMAD.SHL.U32 R152, R152, 0x80, RZ ;  /* 0x0000008098987824 */ /* 0x002fc800078e00ff */
[----:B------:R-:W-:-:S05]  /*4f2b0*/  IMAD.SHL.U32 R152, R152, 0x2, RZ ;  /* 0x0000000298987824 */ /* 0x000fca00078e00ff */
[----:B--2---:R-:W-:-:S05]  /*4f2c0*/  IADD3 R12, P2, R12, R152, RZ ;  /* 0x000000980c0c7210 */ /* 0x004fca0007f5e0ff */
[----:B------:R1:W-:Y:S04]  /*4f2d0*/  STL [R1+0xf54], R12 ;  /* 0x000f540c01007387 */ /* 0x0003e80000100800 */
[----:B-1----:R-:W2:Y:S01]  /*4f2e0*/  LDL.LU R12, [R1+0x2034] ;  /* 0x00203400010c7983 */ /* 0x002ea20000300800 */
[----:B---3--:R-:W-:Y:S01]  /*4f2f0*/  IMAD.X R13, R13, 0x1, R2, P3 ;  /* 0x000000010d0d7824 */ /* 0x008fe200018e0602 */
[----:B------:R-:W-:-:S04]  /*4f300*/  IADD3 R156, P3, R156, R152, RZ ;  /* 0x000000989c9c7210 */ /* 0x000fc80007f7e0ff */
[----:B------:R1:W-:Y:S04]  /*4f310*/  STL [R1+0xf78], R13 ;  /* 0x000f780d01007387 */ /* 0x0003e80000100800 */
[----:B-1----:R-:W3:Y:S04]  /*4f320*/  LDL.LU R13, [R1+0xf68] ;  /* 0x000f6800010d7983 */ /* 0x002ee80000300800 */
[----:B------:R-:W4:Y:S01]  /*4f330*/  LDL.LU R152, [R1+0x1f58] ;  /* 0x001f580001987983 */ /* 0x000f220000300800 */
[----:B--2---:R-:W-:-:S05]  /*4f340*/  IMAD.X R12, R12, 0x1, R2, P4 ;  /* 0x000000010c0c7824 */ /* 0x004fca00020e0602 */
[----:B------:R1:W-:Y:S04]  /*4f350*/  STL [R1+0xf70], R12 ;  /* 0x000f700c01007387 */ /* 0x0003e80000100800 */
[----:B------:R2:W-:Y:S01]  /*4f360*/  STL [R1+0xf4c], R156 ;  /* 0x000f4c9c01007387 */ /* 0x0005e20000100800 */
[----:B-1----:R-:W1:Y:S03]  /*4f370*/  LDC R12, c[0x0][0x23c] ;  /* 0x00008f00ff0c7b82 */ /* 0x002e660000000800 */
[----:B--2---:R-:W2:Y:S01]  /*4f380*/  LDL.LU R156, [R1+0x1350] ;  /* 0x00135000019c7983 */ /* 0x004ea20000300800 */
[----:B---3--:R-:W-:Y:S02]  /*4f390*/  IMAD.X R13, R13, 0x1, R2, P5 ;  /* 0x000000010d0d7824 */ /* 0x008fe400028e0602 */
[----:B-1----:R-:W-:-:S04]  /*4f3a0*/  IMAD.SHL.U32 R12, R12, 0x80, RZ ;  /* 0x000000800c0c7824 */ /* 0x002fc800078e00ff */
[----:B------:R-:W-:-:S05]  /*4f3b0*/  IMAD.SHL.U32 R12, R12, 0x2, RZ ;  /* 0x000000020c0c7824 */ /* 0x000fca00078e00ff */
[----:B----4-:R-:W-:-:S05]  /*4f3c0*/  IADD3 R152, P4, R152, R12, RZ ;  /* 0x0000000c98987210 */ /* 0x010fca0007f9e0ff */
[----:B------:R1:W-:Y:S04]  /*4f3d0*/  STL [R1+0x1f58], R152 ;  /* 0x001f589801007387 */ /* 0x0003e80000100800 */
[----:B------:R3:W-:Y:S04]  /*4f3e0*/  STL [R1+0xf68], R13 ;  /* 0x000f680d01007387 */ /* 0x0007e80000100800 */
[----:B-1----:R-:W4:Y:S04]  /*4f3f0*/  LDL.LU R152, [R1+0xf58] ;  /* 0x000f580001987983 */ /* 0x002f280000300800 */
[----:B---3--:R-:W3:Y:S01]  /*4f400*/  LDL.LU R13, [R1+0x1f50] ;  /* 0x001f5000010d7983 */ /* 0x008ee20000300800 */
[----:B--2---:R-:W-:-:S03]  /*4f410*/  IADD3 R156, P5, R156, R12, RZ ;  /* 0x0000000c9c9c7210 */ /* 0x004fc60007fbe0ff */
[----:B------:R-:W2:Y:S04]  /*4f420*/  LDL.LU R12, [R1+0xf60] ;  /* 0x000f6000010c7983 */ /* 0x000ea80000300800 */
[----:B------:R1:W-:Y:S04]  /*4f430*/  STL [R1+0x1350], R156 ;  /* 0x0013509c01007387 */ /* 0x0003e80000100800 */
[----:B-1----:R-:W3:Y:S01]  /*4f440*/  LDL.LU R156, [R1+0xf50] ;  /* 0x000f5000019c7983 */ /* 0x002ee20000300800 */
[----:B--2---:R-:W-:-:S05]  /*4f450*/  IMAD.X R12, R12, 0x1, R2, P6 ;  /* 0x000000010c0c7824 */ /* 0x004fca00030e0602 */
[----:B------:R1:W-:Y:S02]  /*4f460*/  STL [R1+0xf60], R12 ;  /* 0x000f600c01007387 */ /* 0x0003e40000100800 */
[----:B-1----:R-:W1:Y:S02]  /*4f470*/  LDC R12, c[0x0][0x23c] ;  /* 0x00008f00ff0c7b82 */ /* 0x002e640000000800 */
[----:B-1----:R-:W-:-:S04]  /*4f480*/  IMAD.SHL.U32 R12, R12, 0x80, RZ ;  /* 0x000000800c0c7824 */ /* 0x002fc800078e00ff */
[----:B------:R-:W-:-:S05]  /*4f490*/  IMAD.SHL.U32 R12, R12, 0x2, RZ ;  /* 0x000000020c0c7824 */ /* 0x000fca00078e00ff */
[----:B------:R-:W-:-:S05]  /*4f4a0*/  IADD3 R0, P6, R0, R12, RZ ;  /* 0x0000000c00007210 */ /* 0x000fca0007fde0ff */
[----:B------:R1:W-:Y:S04]  /*4f4b0*/  STL [R1+0x1f54], R0 ;  /* 0x001f540001007387 */ /* 0x0003e80000100800 */
[----:B-1----:R-:W2:Y:S01]  /*4f4c0*/  LDL.LU R0, [R1+0x2030] ;  /* 0x0020300001007983 */ /* 0x002ea20000300800 */
[--C-:B----4-:R-:W-:Y:S01]  /*4f4d0*/  IMAD.X R152, R152, 0x1, R2.reuse, P1 ;  /* 0x0000000198987824 */ /* 0x110fe200008e0602 */
[----:B---3--:R-:W-:Y:S01]  /*4f4e0*/  IADD3 R13, P1, R13, R12, RZ ;  /* 0x0000000c0d0d7210 */ /* 0x008fe20007f3e0ff */
[----:B------:R-:W-:-:S03]  /*4f4f0*/  IMAD.X R156, R156, 0x1, R2, P2 ;  /* 0x000000019c9c7824 */ /* 0x000fc600010e0602 */
[----:B------:R1:W-:Y:S04]  /*4f500*/  STL [R1+0xf58], R152 ;  /* 0x000f589801007387 */ /* 0x0003e80000100800 */
[----:B------:R-:W-:Y:S04]  /*4f510*/  STL [R1+0x1f50], R13 ;  /* 0x001f500d01007387 */ /* 0x000fe80000100800 */
[----:B-1----:R-:W3:Y:S04]  /*4f520*/  LDL.LU R152, [R1+0x1f48] ;  /* 0x001f480001987983 */ /* 0x002ee80000300800 */
[----:B------:R-:W-:Y:S01]  /*4f530*/  STL [R1+0xf50], R156 ;  /* 0x000f509c01007387 */ /* 0x000fe20000100800 */
[----:B--2---:R-:W-:-:S05]  /*4f540*/  IADD3 R0, P2, R0, R12, RZ ;  /* 0x0000000c00007210 */ /* 0x004fca0007f5e0ff */
[----:B------:R1:W-:Y:S04]  /*4f550*/  STL [R1+0x1f4c], R0 ;  /* 0x001f4c0001007387 */ /* 0x0003e80000100800 */
[----:B-1----:R-:W2:Y:S04]  /*4f560*/  LDL.LU R0, [R1+0x202c] ;  /* 0x00202c0001007983 */ /* 0x002ea80000300800 */
[----:B------:R-:W4:Y:S01]  /*4f570*/  LDL.LU R13, [R1+0x1f44] ;  /* 0x001f4400010d7983 */ /* 0x000f220000300800 */
[----:B--2---:R-:W-:Y:S01]  /*4f580*/  IMAD.X R0, R0, 0x1, R2, P3 ;  /* 0x0000000100007824 */ /* 0x004fe200018e0602 */
[----:B---3--:R-:W-:-:S04]  /*4f590*/  IADD3 R152, P3, R152, R12, RZ ;  /* 0x0000000c98987210 */ /* 0x008fc80007f7e0ff */
[----:B------:R1:W-:Y:S04]  /*4f5a0*/  STL [R1+0xf48], R0 ;  /* 0x000f480001007387 */ /* 0x0003e80000100800 */
[----:B-1----:R-:W2:Y:S04]  /*4f5b0*/  LDL.LU R0, [R1+0x2028] ;  /* 0x0020280001007983 */ /* 0x002ea80000300800 */
[----:B------:R-:W3:Y:S04]  /*4f5c0*/  LDL.LU R156, [R1+0xf44] ;  /* 0x000f4400019c7983 */ /* 0x000ee80000300800 */
[----:B------:R-:W2:Y:S04]  /*4f5d0*/  LDL.LU R12, [R1+0x1354] ;  /* 0x00135400010c7983 */ /* 0x000ea80000300800 */
[----:B------:R1:W-:Y:S04]  /*4f5e0*/  STL [R1+0x1f48], R152 ;  /* 0x001f489801007387 */ /* 0x0003e80000100800 */
[----:B-1----:R-:W4:Y:S01]  /*4f5f0*/  LDL.LU R152, [R1+0x1f40] ;  /* 0x001f400001987983 */ /* 0x002f220000300800 */
[----:B--2---:R-:W-:-:S05]  /*4f600*/  IMAD.X R12, R12, 0x1, R0, P4 ;  /* 0x000000010c0c7824 */ /* 0x004fca00020e0600 */
[----:B------:R1:W-:Y:S02]  /*4f610*/  STL [R1+0x1354], R12 ;  /* 0x0013540c01007387 */ /* 0x0003e40000100800 */
[----:B-1----:R-:W1:Y:S01]  /*4f620*/  LDC R12, c[0x0][0x23c] ;  /* 0x00008f00ff0c7b82 */ /* 0x002e620000000800 */
[----:B---3--:R-:W-:Y:S02]  /*4f630*/  IMAD.X R156, R156, 0x1, R0, P5 ;  /* 0x000000019c9c7824 */ /* 0x008fe400028e0600 */
[----:B-1----:R-:W-:-:S04]  /*4f640*/  IMAD.SHL.U32 R12, R12, 0x80, RZ ;  /* 0x000000800c0c7824 */ /* 0x002fc800078e00ff */
[----:B------:R-:W-:-:S05]  /*4f650*/  IMAD.SHL.U32 R12, R12, 0x2, RZ ;  /* 0x000000020c0c7824 */ /* 0x000fca00078e00ff */
[-C--:B----4-:R-:W-:Y:S02]  /*4f660*/  IADD3 R13, P4, R13, R12.reuse, RZ ;  /* 0x0000000c0d0d7210 */ /* 0x090fe40007f9e0ff */
[----:B------:R-:W-:-:S03]  /*4f670*/  IADD3 R152, P5, R152, R12, RZ ;  /* 0x0000000c98987210 */ /* 0x000fc60007fbe0ff */
[----:B------:R1:W-:Y:S04]  /*4f680*/  STL [R1+0x1f44], R13 ;  /* 0x001f440d01007387 */ /* 0x0003e80000100800 */
[----:B-1----:R-:W2:Y:S04]  /*4f690*/  LDL.LU R13, [R1+0x1f38] ;  /* 0x001f3800010d7983 */ /* 0x002ea80000300800 */
[----:B------:R1:W-:Y:S04]  /*4f6a0*/  STL [R1+0xf44], R156 ;  /* 0x000f449c01007387 */ /* 0x0003e80000100800 */
[----:B-1----:R-:W3:Y:S04]  /*4f6b0*/  LDL.LU R156, [R1+0x1348] ;  /* 0x00134800019c7983 */ /* 0x002ee80000300800 */
[----:B------:R-:W4:Y:S04]  /*4f6c0*/  LDL.LU R12, [R1+0x134c] ;  /* 0x00134c00010c7983 */ /* 0x000f280000300800 */
[----:B------:R1:W-:Y:S04]  /*4f6d0*/  STL [R1+0x1f40], R152 ;  /* 0x001f409801007387 */ /* 0x0003e80000100800 */
[----:B-1----:R-:W2:Y:S01]  /*4f6e0*/  LDL.LU R152, [R1+0x1f30] ;  /* 0x001f300001987983 */ /* 0x002ea20000300800 */
[----:B----4-:R-:W-:-:S05]  /*4f6f0*/  IMAD.X R12, R12, 0x1, R0, P6 ;  /* 0x000000010c0c7824 */ /* 0x010fca00030e0600 */
[----:B------:R1:W-:Y:S02]  /*4f700*/  STL [R1+0x134c], R12 ;  /* 0x00134c0c01007387 */ /* 0x0003e40000100800 */
[----:B-1----:R-:W1:Y:S01]  /*4f710*/  LDC R12, c[0x0][0x23c] ;  /* 0x00008f00ff0c7b82 */ /* 0x002e620000000800 */
[----:B---3--:R-:W-:Y:S02]  /*4f720*/  IMAD.X R156, R156, 0x1, R0, P1 ;  /* 0x000000019c9c7824 */ /* 0x008fe400008e0600 */
[----:B-1----:R-:W-:-:S04]  /*4f730*/  IMAD.SHL.U32 R12, R12, 0x80, RZ ;  /* 0x000000800c0c7824 */ /* 0x002fc800078e00ff */
[----:B------:R-:W-:-:S05]  /*4f740*/  IMAD.SHL.U32 R12, R12, 0x2, RZ ;  /* 0x000000020c0c7824 */ /* 0x000fca00078e00ff */
[-C--:B--2---:R-:W-:Y:S02]  /*4f750*/  IADD3 R13, P6, R13, R12.reuse, RZ ;  /* 0x0000000c0d0d7210 */ /* 0x084fe40007fde0ff */
        /* <DEDUP_REMOVED lines=3393> */
[----:B------:R1:W-:Y:S02]  /*5cb70*/  STL [R1+0xd24], R156 ;  /* 0x000d249c01007387 */ /* 0x0003e40000100800 */
[----:B-1----:R-:W-:-:S02]  /*5cb80*/  IMAD.MOV.U32 R156, RZ, RZ, R157 ;  /* 0x000000ffff9c7224 */ /* 0x002fc400078e009d */
[----:B------:R-:W3:Y:S04]  /*5cb90*/  LDL.LU R157, [R1+0xd14] ;  /* 0x000d1400019d7983 */ /* 0x000ee80000300800 */
        /* <DEDUP_REMOVED lines=24> */
[----:B--2---:R-:W-:-:S05]  /*5cd20*/  IADD3 R13, P6, R13, R12, RZ ;  /* 0x0000000c0d0d7210 */ /* 0x004fca0007fde0ff */
[----:B------:R1:W-:Y:S01]  /*5cd30*/  STL [R1+0xce0], R13 ;  /* 0x000ce00d01007387 */ /* 0x0003e20000100800 */
[----:B------:R-:W-:Y:S01]  /*5cd40*/  IADD3 R152, P1, R152, R12, RZ ;  /* 0x0000000c98987210 */ /* 0x000fe20007f3e0ff */
[----:B-1----:R-:W-:Y:S02]  /*5cd50*/  IMAD.MOV.U32 R13, RZ, RZ, R156 ;  /* 0x000000ffff0d7224 */ /* 0x002fe400078e009c */
[----:B------:R-:W-:Y:S02]  /*5cd60*/  IMAD.MOV.U32 R156, RZ, RZ, R161 ;  /* 0x000000ffff9c7224 */ /* 0x000fe400078e00a1 */
[----:B------:R-:W-:Y:S02]  /*5cd70*/  IMAD.MOV.U32 R161, RZ, RZ, R185 ;  /* 0x000000ffffa17224 */ /* 0x000fe400078e00b9 */
[----:B------:R-:W2:Y:S04]  /*5cd80*/  LDL.LU R185, [R1+0xcd0] ;  /* 0x000cd00001b97983 */ /* 0x000ea80000300800 */
        /* <DEDUP_REMOVED lines=13> */
[--C-:B---3--:R-:W-:Y:S01]  /*5ce60*/  IMAD.X R157, R157, 0x1, R0.reuse, P3 ;  /* 0x000000019d9d7824 */ /* 0x108fe200018e0600 */
[----:B------:R-:W-:Y:S01]  /*5ce70*/  IADD3 R152, P3, R152, R12, RZ ;  /* 0x0000000c98987210 */ /* 0x000fe20007f7e0ff */
[----:B------:R-:W-:-:S03]  /*5ce80*/  IMAD.X R13, R13, 0x1, R0, P4 ;  /* 0x000000010d0d7824 */ /* 0x000fc600020e0600 */
[----:B------:R1:W-:Y:S02]  /*5ce90*/  STL [R1+0xcf4], R157 ;  /* 0x000cf49d01007387 */ /* 0x0003e40000100800 */
[----:B-1----:R-:W-:Y:S02]  /*5cea0*/  IMAD.MOV.U32 R157, RZ, RZ, R168 ;  /* 0x000000ffff9d7224 */ /* 0x002fe400078e00a8 */
[----:B------:R-:W3:Y:S04]  /*5ceb0*/  LDL.LU R168, [R1+0xcb8] ;  /* 0x000cb80001a87983 */ /* 0x000ee80000300800 */
[----:B------:R1:W-:Y:S04]  /*5cec0*/  STL [R1+0xcc8], R152 ;  /* 0x000cc89801007387 */ /* 0x0003e80000100800 */
[----:B-1----:R-:W4:Y:S04]  /*5ced0*/  LDL.LU R152, [R1+0xcdc] ;  /* 0x000cdc0001987983 */ /* 0x002f280000300800 */
[----:B------:R1:W-:Y:S02]  /*5cee0*/  STL [R1+0xcec], R13 ;  /* 0x000cec0d01007387 */ /* 0x0003e40000100800 */
[----:B-1----:R-:W-:-:S02]  /*5cef0*/  IMAD.MOV.U32 R13, RZ, RZ, R156 ;  /* 0x000000ffff0d7224 */ /* 0x002fc400078e009c */
[----:B------:R-:W3:Y:S01]  /*5cf00*/  LDL.LU R156, [R1+0xcb0] ;  /* 0x000cb000019c7983 */ /* 0x000ee20000300800 */
[----:B--2---:R-:W-:-:S05]  /*5cf10*/  IADD3 R185, P4, R185, R12, RZ ;  /* 0x0000000cb9b97210 */ /* 0x004fca0007f9e0ff */
[----:B------:R1:W-:Y:S04]  /*5cf20*/  STL [R1+0xcc0], R185 ;  /* 0x000cc0b901007387 */ /* 0x0003e80000100800 */
[----:B-1----:R0:W5:Y:S04]  /*5cf30*/  LDL.LU R185, [R1+0x2024] ;  /* 0x0020240001b97983 */ /* 0x0021680000300800 */
[----:B------:R-:W2:Y:S01]  /*5cf40*/  LDL.LU R12, [R1+0xce4] ;  /* 0x000ce400010c7983 */ /* 0x000ea20000300800 */
[--C-:B------:R-:W-:Y:S02]  /*5cf50*/  IMAD.X R10, R10, 0x1, R0.reuse, P1 ;  /* 0x000000010a0a7824 */ /* 0x100fe400008e0600 */
[----:B----4-:R-:W-:-:S02]  /*5cf60*/  IMAD.X R152, R152, 0x1, R0, P6 ;  /* 0x0000000198987824 */ /* 0x010fc400030e0600 */
[----:B--2---:R-:W-:-:S05]  /*5cf70*/  IMAD.X R12, R12, 0x1, R0, P5 ;  /* 0x000000010c0c7824 */ /* 0x004fca00028e0600 */
[----:B------:R1:W-:Y:S02]  /*5cf80*/  STL [R1+0xce4], R12 ;  /* 0x000ce40c01007387 */ /* 0x0003e40000100800 */
[----:B-1----:R-:W1:Y:S02]  /*5cf90*/  LDC R12, c[0x0][0x23c] ;  /* 0x00008f00ff0c7b82 */ /* 0x002e640000000800 */
[----:B-1----:R-:W-:-:S04]  /*5cfa0*/  IMAD.SHL.U32 R12, R12, 0x80, RZ ;  /* 0x000000800c0c7824 */ /* 0x002fc800078e00ff */
[----:B------:R-:W-:-:S05]  /*5cfb0*/  IMAD.SHL.U32 R12, R12, 0x2, RZ ;  /* 0x000000020c0c7824 */ /* 0x000fca00078e00ff */
[-C--:B---3--:R-:W-:Y:S02]  /*5cfc0*/  IADD3 R168, P5, R168, R12.reuse, RZ ;  /* 0x0000000ca8a87210 */ /* 0x088fe40007fbe0ff */
[----:B------:R-:W-:-:S03]  /*5cfd0*/  IADD3 R156, P6, R156, R12, RZ ;  /* 0x0000000c9c9c7210 */ /* 0x000fc60007fde0ff */
[----:B------:R1:W-:Y:S01]  /*5cfe0*/  STL [R1+0xcb8], R168 ;  /* 0x000cb8a801007387 */ /* 0x0003e20000100800 */
[----:B------:R-:W-:Y:S01]  /*5cff0*/  IADD3 R176, P1, R176, R12, RZ ;  /* 0x0000000cb0b07210 */ /* 0x000fe20007f3e0ff */
[----:B-1----:R-:W-:Y:S02]  /*5d000*/  IMAD.MOV.U32 R168, RZ, RZ, R177 ;  /* 0x000000ffffa87224 */ /* 0x002fe400078e00b1 */
[----:B------:R-:W2:Y:S04]  /*5d010*/  LDL.LU R177, [R1+0xca0] ;  /* 0x000ca00001b17983 */ /* 0x000ea80000300800 */
[----:B------:R1:W-:Y:S04]  /*5d020*/  STL [R1+0xcdc], R152 ;  /* 0x000cdc9801007387 */ /* 0x0003e80000100800 */
[----:B-1----:R-:W3:Y:S04]  /*5d030*/  LDL.LU R152, [R1+0xc98] ;  /* 0x000c980001987983 */ /* 0x002ee80000300800 */
[----:B------:R1:W-:Y:S04]  /*5d040*/  STL [R1+0xcb0], R156 ;  /* 0x000cb09c01007387 */ /* 0x0003e80000100800 */
[----:B-1----:R-:W4:Y:S04]  /*5d050*/  LDL.LU R156, [R1+0xcbc] ;  /* 0x000cbc00019c7983 */ /* 0x002f280000300800 */
[----:B------:R1:W-:Y:S04]  /*5d060*/  STL [R1+0xcd4], R10 ;  /* 0x000cd40a01007387 */ /* 0x0003e80000100800 */
[----:B-1----:R-:W3:Y:S04]  /*5d070*/  LDL.LU R10, [R1+0xc90] ;  /* 0x000c9000010a7983 */ /* 0x002ee80000300800 */
[----:B------:R1:W-:Y:S04]  /*5d080*/  STL [R1+0xca8], R176 ;  /* 0x000ca8b001007387 */ /* 0x0003e80000100800 */
[----:B-1----:R0:W5:Y:S04]  /*5d090*/  LDL.LU R176, [R1+0x2020] ;  /* 0x0020200001b07983 */ /* 0x0021680000300800 */
[----:B------:R-:W2:Y:S02]  /*5d0a0*/  LDL.LU R12, [R1+0xccc] ;  /* 0x000ccc00010c7983 */ /* 0x000ea40000300800 */
[----:B--2---:R-:W-:-:S05]  /*5d0b0*/  IMAD.X R12, R12, 0x1, R0, P2 ;  /* 0x000000010c0c7824 */ /* 0x004fca00010e0600 */
[----:B------:R1:W-:Y:S02]  /*5d0c0*/  STL [R1+0xccc], R12 ;  /* 0x000ccc0c01007387 */ /* 0x0003e40000100800 */
[----:B-1----:R-:W1:Y:S02]  /*5d0d0*/  LDC R12, c[0x0][0x23c] ;  /* 0x00008f00ff0c7b82 */ /* 0x002e640000000800 */
[----:B-1----:R-:W-:-:S04]  /*5d0e0*/  IMAD.SHL.U32 R12, R12, 0x80, RZ ;  /* 0x000000800c0c7824 */ /* 0x002fc800078e00ff */
[----:B------:R-:W-:-:S05]  /*5d0f0*/  IMAD.SHL.U32 R12, R12, 0x2, RZ ;  /* 0x000000020c0c7824 */ /* 0x000fca00078e00ff */
[----:B------:R-:W-:-:S05]  /*5d100*/  IADD3 R177, P2, R177, R12, RZ ;  /* 0x0000000cb1b17210 */ /* 0x000fca0007f5e0ff */
[----:B------:R1:W-:Y:S04]  /*5d110*/  STL [R1+0xca0], R177 ;  /* 0x000ca0b101007387 */ /* 0x0003e80000100800 */
[----:B-1----:R0:W5:Y:S04]  /*5d120*/  LDL.LU R177, [R1+0x201c] ;  /* 0x00201c0001b17983 */ /* 0x0021680000300800 */
[----:B------:R-:W2:Y:S01]  /*5d130*/  LDL.LU R12, [R1+0xcc4] ;  /* 0x000cc400010c7983 */ /* 0x000ea20000300800 */
[--C-:B----4-:R-:W-:Y:S02]  /*5d140*/  IMAD.X R156, R156, 0x1, R0.reuse, P4 ;  /* 0x000000019c9c7824 */ /* 0x110fe400020e0600 */
[----:B--2---:R-:W-:-:S05]  /*5d150*/  IMAD.X R12, R12, 0x1, R0, P3 ;  /* 0x000000010c0c7824 */ /* 0x004fca00018e0600 */
[----:B------:R1:W-:Y:S02]  /*5d160*/  STL [R1+0xcc4], R12 ;  /* 0x000cc40c01007387 */ /* 0x0003e40000100800 */
[----:B-1----:R-:W1:Y:S02]  /*5d170*/  LDC R12, c[0x0][0x23c] ;  /* 0x00008f00ff0c7b82 */ /* 0x002e640000000800 */
[----:B-1----:R-:W-:-:S04]  /*5d180*/  IMAD.SHL.U32 R12, R12, 0x80, RZ ;  /* 0x000000800c0c7824 */ /* 0x002fc800078e00ff */
[----:B------:R-:W-:-:S05]  /*5d190*/  IMAD.SHL.U32 R12, R12, 0x2, RZ ;  /* 0x000000020c0c7824 */ /* 0x000fca00078e00ff */
[----:B---3--:R-:W-:-:S05]  /*5d1a0*/  IADD3 R152, P3, R152, R12, RZ ;  /* 0x0000000c98987210 */ /* 0x008fca0007f7e0ff */
[----:B------:R1:W-:Y:S01]  /*5d1b0*/  STL [R1+0xc98], R152 ;  /* 0x000c989801007387 */ /* 0x0003e20000100800 */
[----:B------:R-:W-:Y:S01]  /*5d1c0*/  IADD3 R10, P4, R10, R12, RZ ;  /* 0x0000000c0a0a7210 */ /* 0x000fe20007f9e0ff */
[----:B-1----:R-:W-:Y:S02]  /*5d1d0*/  IMAD.MOV.U32 R152, RZ, RZ, R13 ;  /* 0x000000ffff987224 */ /* 0x002fe400078e000d */
[----:B------:R-:W-:Y:S02]  /*5d1e0*/  IMAD.MOV.U32 R13, RZ, RZ, R161 ;  /* 0x000000ffff0d7224 */ /* 0x000fe400078e00a1 */
[----:B------:R-:W2:Y:S04]  /*5d1f0*/  LDL.LU R161, [R1+0xc70] ;  /* 0x000c700001a17983 */ /* 0x000ea80000300800 */
[----:B------:R1:W-:Y:S02]  /*5d200*/  STL [R1+0xcbc], R156 ;  /* 0x000cbc9c01007387 */ /* 0x0003e40000100800 */
[----:B-1----:R-:W-:-:S02]  /*5d210*/  IMAD.MOV.U32 R156, RZ, RZ, R157 ;  /* 0x000000ffff9c7224 */ /* 0x002fc400078e009d */
[----:B------:R-:W-:Y:S02]  /*5d220*/  IMAD.MOV.U32 R157, RZ, RZ, R4 ;  /* 0x000000ffff9d7224 */ /* 0x000fe400078e0004 */
[----:B------:R-:W3:Y:S04]  /*5d230*/  LDL.LU R4, [R1+0xc68] ;  /* 0x000c680001047983 */ /* 0x000ee80000300800 */
[----:B------:R-:W4:Y:S04]  /*5d240*/  LDL.LU R12, [R1+0xcb4] ;  /* 0x000cb400010c7983 */ /* 0x000f280000300800 */
[----:B------:R1:W-:Y:S02]  /*5d250*/  STL [R1+0xc90], R10 ;  /* 0x000c900a01007387 */ /* 0x0003e40000100800 */
[----:B-1----:R-:W-:-:S02]  /*5d260*/  IMAD.MOV.U32 R10, RZ, RZ, R17 ;  /* 0x000000ffff0a7224 */ /* 0x002fc400078e0011 */
[----:B------:R-:W3:Y:S01]  /*5d270*/  LDL.LU R17, [R1+0xc60] ;  /* 0x000c600001117983 */ /* 0x000ee20000300800 */
[--C-:B------:R-:W-:Y:S02]  /*5d280*/  IMAD.X R6, R6, 0x1, R0.reuse, P6 ;  /* 0x0000000106067824 */ /* 0x100fe400030e0600 */
[----:B----4-:R-:W-:-:S05]  /*5d290*/  IMAD.X R12, R12, 0x1, R0, P5 ;  /* 0x000000010c0c7824 */ /* 0x010fca00028e0600 */
[----:B------:R1:W-:Y:S02]  /*5d2a0*/  STL [R1+0xcb4], R12 ;  /* 0x000cb40c01007387 */ /* 0x0003e40000100800 */
[----:B-1----:R-:W1:Y:S02]  /*5d2b0*/  LDC R12, c[0x0][0x23c] ;  /* 0x00008f00ff0c7b82 */ /* 0x002e640000000800 */
[----:B-1----:R-:W-:-:S04]  /*5d2c0*/  IMAD.SHL.U32 R12, R12, 0x80, RZ ;  /* 0x000000800c0c7824 */ /* 0x002fc800078e00ff */
[----:B------:R-:W-:-:S05]  /*5d2d0*/  IMAD.SHL.U32 R12, R12, 0x2, RZ ;  /* 0x000000020c0c7824 */ /* 0x000fca00078e00ff */
[-C--:B------:R-:W-:Y:S02]  /*5d2e0*/  IADD3 R168, P5, R168, R12.reuse, RZ ;  /* 0x0000000ca8a87210 */ /* 0x080fe40007fbe0ff */
[----:B------:R-:W-:Y:S01]  /*5d2f0*/  IADD3 R169, P6, R169, R12, RZ ;  /* 0x0000000ca9a97210 */ /* 0x000fe20007fde0ff */
[----:B------:R-:W-:Y:S02]  /*5d300*/  IMAD.MOV.U32 R12, RZ, RZ, R7 ;  /* 0x000000ffff0c7224 */ /* 0x000fe400078e0007 */
[----:B------:R1:W-:Y:S02]  /*5d310*/  STL [R1+0xc88], R168 ;  /* 0x000c88a801007387 */ /* 0x0003e40000100800 */
[----:B------:R-:W-:Y:S02]  /*5d320*/  IMAD.X R12, R12, 0x1, R0, P1 ;  /* 0x000000010c0c7824 */ /* 0x000fe400008e0600 */
[----:B------:R-:W-:Y:S01]  /*5d330*/  IMAD.MOV.U32 R7, RZ, RZ, R3 ;  /* 0x000000ffff077224 */ /* 0x000fe200078e0003 */
[----:B-1----:R0:W5:Y:S04]  /*5d340*/  LDL.LU R168, [R1+0x2018] ;  /* 0x0020180001a87983 */ /* 0x0021680000300800 */
[----:B------:R1:W-:Y:S04]  /*5d350*/  STL [R1+0xcac], R6 ;  /* 0x000cac0601007387 */ /* 0x0003e80000100800 */
[----:B-1----:R-:W4:Y:S04]  /*5d360*/  LDL.LU R6, [R1+0xc50] ;  /* 0x000c500001067983 */ /* 0x002f280000300800 */
[----:B------:R1:W-:Y:S04]  /*5d370*/  STL [R1+0xc80], R169 ;  /* 0x000c80a901007387 */ /* 0x0003e80000100800 */
[----:B-1----:R0:W5:Y:S04]  /*5d380*/  LDL.LU R169, [R1+0x2014] ;  /* 0x0020140001a97983 */ /* 0x0021680000300800 */
[----:B------:R-:W4:Y:S04]  /*5d390*/  LDL.LU R3, [R1+0xc6c] ;  /* 0x000c6c0001037983 */ /* 0x000f280000300800 */
[----:B------:R1:W-:Y:S02]  /*5d3a0*/  STL [R1+0xca4], R12 ;  /* 0x000ca40c01007387 */ /* 0x0003e40000100800 */
[----:B-1----:R-:W1:Y:S02]  /*5d3b0*/  LDC R12, c[0x0][0x23c] ;  /* 0x00008f00ff0c7b82 */ /* 0x002e640000000800 */
[----:B-1----:R-:W-:-:S04]  /*5d3c0*/  IMAD.SHL.U32 R12, R12, 0x80, RZ ;  /* 0x000000800c0c7824 */ /* 0x002fc800078e00ff */
[----:B------:R-:W-:-:S05]  /*5d3d0*/  IMAD.SHL.U32 R12, R12, 0x2, RZ ;  /* 0x000000020c0c7824 */ /* 0x000fca00078e00ff */
[----:B------:R-:W-:-:S05]  /*5d3e0*/  IADD3 R160, P1, R160, R12, RZ ;  /* 0x0000000ca0a07210 */ /* 0x000fca0007f3e0ff */
        /* <DEDUP_REMOVED lines=17> */
[----:B---3--:R-:W-:-:S05]  /*5d500*/  IADD3 R4, P3, R4, R12, RZ ;  /* 0x0000000c04047210 */ /* 0x008fca0007f7e0ff */
[----:B------:R1:W-:Y:S04]  /*5d510*/  STL [R1+0xc68], R4 ;  /* 0x000c680401007387 */ /* 0x0003e80000100800 */
[----:B-1----:R0:W5:Y:S04]  /*5d520*/  LDL.LU R4, [R1+0x2008] ;  /* 0x0020080001047983 */ /* 0x0021680000300800 */
[----:B------:R-:W2:Y:S01]  /*5d530*/  LDL.LU R12, [R1+0xc8c] ;  /* 0x000c8c00010c7983 */ /* 0x000ea20000300800 */
[--C-:B------:R-:W-:Y:S02]  /*5d540*/  IMAD.X R18, R18, 0x1, R0.reuse, P5 ;  /* 0x0000000112127824 */ /* 0x100fe400028e0600 */
[----:B--2---:R-:W-:-:S05]  /*5d550*/  IMAD.X R12, R12, 0x1, R0, P4 ;  /* 0x000000010c0c7824 */ /* 0x004fca00020e0600 */
[----:B------:R1:W-:Y:S02]  /*5d560*/  STL [R1+0xc8c], R12 ;  /* 0x000c8c0c01007387 */ /* 0x0003e40000100800 */
[----:B-1----:R-:W1:Y:S02]  /*5d570*/  LDC R12, c[0x0][0x23c] ;  /* 0x00008f00ff0c7b82 */ /* 0x002e640000000800 */
[----:B-1----:R-:W-:-:S04]  /*5d580*/  IMAD.SHL.U32 R12, R12, 0x80, RZ ;  /* 0x000000800c0c7824 */ /* 0x002fc800078e00ff */
[----:B------:R-:W-:-:S05]  /*5d590*/  IMAD.SHL.U32 R12, R12, 0x2, RZ ;  /* 0x000000020c0c7824 */ /* 0x000fca00078e00ff */
[-C--:B------:R-:W-:Y:S02]  /*5d5a0*/  IADD3 R17, P4, R17, R12.reuse, RZ ;  /* 0x0000000c11117210 */ /* 0x080fe40007f9e0ff */
[----:B------:R-:W-:-:S03]  /*5d5b0*/  IADD3 R5, P5, R5, R12, RZ ;  /* 0x0000000c05057210 */ /* 0x000fc60007fbe0ff */
[----:B------:R1:W-:Y:S04]  /*5d5c0*/  STL [R1+0xc60], R17 ;  /* 0x000c601101007387 */ /* 0x0003e80000100800 */
[----:B-1----:R-:W2:Y:S04]  /*5d5d0*/  LDL.LU R17, [R1+0xc18] ;  /* 0x000c180001117983 */ /* 0x002ea80000300800 */
[----:B------:R1:W-:Y:S04]  /*5d5e0*/  STL [R1+0xc84], R18 ;  /* 0x000c841201007387 */ /* 0x0003e80000100800 */
[----:B-1----:R-:W3:Y:S04]  /*5d5f0*/  LDL.LU R18, [R1+0xc10] ;  /* 0x000c100001127983 */ /* 0x002ee80000300800 */
[----:B------:R1:W-:Y:S04]  /*5d600*/  STL [R1+0xc58], R5 ;  /* 0x000c580501007387 */ /* 0x0003e80000100800 */
[----:B-1----:R0:W5:Y:S04]  /*5d610*/  LDL.LU R5, [R1+0x2004] ;  /* 0x0020040001057983 */ /* 0x0021680000300800 */
[----:B------:R-:W4:Y:S02]  /*5d620*/  LDL.LU R12, [R1+0xc7c] ;  /* 0x000c7c00010c7983 */ /* 0x000f240000300800 */
[----:B----4-:R-:W-:-:S05]  /*5d630*/  IMAD.X R12, R12, 0x1, R0, P6 ;  /* 0x000000010c0c7824 */ /* 0x010fca00030e0600 */
[----:B------:R1:W-:Y:S02]  /*5d640*/  STL [R1+0xc7c], R12 ;  /* 0x000c7c0c01007387 */ /* 0x0003e40000100800 */
[----:B-1----:R-:W1:Y:S02]  /*5d650*/  LDC R12, c[0x0][0x23c] ;  /* 0x00008f00ff0c7b82 */ /* 0x002e640000000800 */
[----:B-1----:R-:W-:-:S04]  /*5d660*/  IMAD.SHL.U32 R12, R12, 0x80, RZ ;  /* 0x000000800c0c7824 */ /* 0x002fc800078e00ff */
[----:B------:R-:W-:-:S05]  /*5d670*/  IMAD.SHL.U32 R12, R12, 0x2, RZ ;  /* 0x000000020c0c7824 */ /* 0x000fca00078e00ff */
[----:B------:R-:W-:-:S05]  /*5d680*/  IADD3 R6, P6, R6, R12, RZ ;  /* 0x0000000c06067210 */ /* 0x000fca0007fde0ff */
[----:B------:R1:W-:Y:S04]  /*5d690*/  STL [R1+0xc50], R6 ;  /* 0x000c500601007387 */ /* 0x0003e80000100800 */
[----:B-1----:R0:W5:Y:S04]  /*5d6a0*/  LDL.LU R6, [R1+0x2000] ;  /* 0x0020000001067983 */ /* 0x0021680000300800 */
[----:B------:R-:W4:Y:S01]  /*5d6b0*/  LDL.LU R12, [R1+0xc74] ;  /* 0x000c7400010c7983 */ /* 0x000f220000300800 */
[--C-:B------:R-:W-:Y:S02]  /*5d6c0*/  IMAD.X R3, R3, 0x1, R0.reuse, P2 ;  /* 0x0000000103037824 */ /* 0x100fe400010e0600 */
[----:B------:R-:W-:-:S02]  /*5d6d0*/  IMAD.X R152, R152, 0x1, R0, P3 ;  /* 0x0000000198987824 */ /* 0x000fc400018e0600 */
[----:B----4-:R-:W-:-:S05]  /*5d6e0*/  IMAD.X R12, R12, 0x1, R0, P1 ;  /* 0x000000010c0c7824 */ /* 0x010fca00008e0600 */
[----:B------:R1:W-:Y:S02]  /*5d6f0*/  STL [R1+0xc74], R12 ;  /* 0x000c740c01007387 */ /* 0x0003e40000100800 */
[----:B-1----:R-:W1:Y:S02]  /*5d700*/  LDC R12, c[0x0][0x23c] ;  /* 0x00008f00ff0c7b82 */ /* 0x002e640000000800 */
[----:B-1----:R-:W-:-:S04]  /*5d710*/  IMAD.SHL.U32 R12, R12, 0x80, RZ ;  /* 0x000000800c0c7824 */ /* 0x002fc800078e00ff */
[----:B------:R-:W-:-:S05]  /*5d720*/  IMAD.SHL.U32 R12, R12, 0x2, RZ ;  /* 0x000000020c0c7824 */ /* 0x000fca00078e00ff */
[-C--:B------:R-:W-:Y:S02]  /*5d730*/  IADD3 R7, P1, R7, R12.reuse, RZ ;  /* 0x0000000c07077210 */ /* 0x080fe40007f3e0ff */
[-C--:B------:R-:W-:Y:S02]  /*5d740*/  IADD3 R21, P2, R21, R12.reuse, RZ ;  /* 0x0000000c15157210 */ /* 0x080fe40007f5e0ff */
[----:B------:R-:W-:Y:S01]  /*5d750*/  IADD3 R8, P3, R8, R12, RZ ;  /* 0x0000000c08087210 */ /* 0x000fe20007f7e0ff */
[----:B------:R1:W-:Y:S04]  /*5d760*/  STL [R1+0xc48], R7 ;  /* 0x000c480701007387 */ /* 0x0003e80000100800 */
[----:B-1----:R0:W5:Y:S04]  /*5d770*/  LDL.LU R7, [R1+0x1ffc] ;  /* 0x001ffc0001077983 */ /* 0x0021680000300800 */
[----:B------:R1:W-:Y:S04]  /*5d780*/  STL [R1+0xc6c], R3 ;  /* 0x000c6c0301007387 */ /* 0x0003e80000100800 */
[----:B-1----:R-:W4:Y:S04]  /*5d790*/  LDL.LU R3, [R1+0xbf8] ;  /* 0x000bf80001037983 */ /* 0x002f280000300800 */
[----:B------:R1:W-:Y:S04]  /*5d7a0*/  STL [R1+0xc40], R21 ;  /* 0x000c401501007387 */ /* 0x0003e80000100800 */
[----:B-1----:R-:W4:Y:S04]  /*5d7b0*/  LDL.LU R21, [R1+0xbf0] ;  /* 0x000bf00001157983 */ /* 0x002f280000300800 */
[----:B------:R1:W-:Y:S04]  /*5d7c0*/  STL [R1+0xc64], R152 ;  /* 0x000c649801007387 */ /* 0x0003e80000100800 */
[----:B-1----:R-:W4:Y:S04]  /*5d7d0*/  LDL.LU R152, [R1+0xbe8] ;  /* 0x000be80001987983 */ /* 0x002f280000300800 */
[----:B------:R1:W-:Y:S04]  /*5d7e0*/  STL [R1+0xc38], R8 ;  /* 0x000c380801007387 */ /* 0x0003e80000100800 */
[----:B-1----:R0:W5:Y:S04]  /*5d7f0*/  LDL.LU R8, [R1+0x1ff8] ;  /* 0x001ff80001087983 */ /* 0x0021680000300800 */
[----:B------:R-:W2:Y:S01]  /*5d800*/  LDL.LU R12, [R1+0xc5c] ;  /* 0x000c5c00010c7983 */ /* 0x000ea20000300800 */
[----:B------:R-:W-:-:S02]  /*5d810*/  IMAD.X R14, R14, 0x1, R0, P5 ;  /* 0x000000010e0e7824 */ /* 0x000fc400028e0600 */
        /* <DEDUP_REMOVED lines=8> */
[----:B------:R1:W-:Y:S01]  /*5d8a0*/  STL [R1+0xc30], R9 ;  /* 0x000c300901007387 */ /* 0x0003e20000100800 */
[----:B------:R-:W-:-:S03]  /*5d8b0*/  IADD3 R10, P6, R10, R12, RZ ;  /* 0x0000000c0a0a7210 */ /* 0x000fc60007fde0ff */
[----:B-1----:R0:W5:Y:S04]  /*5d8c0*/  LDL.LU R9, [R1+0x1ff4] ;  /* 0x001ff40001097983 */ /* 0x0021680000300800 */
[----:B------:R1:W-:Y:S04]  /*5d8d0*/  STL [R1+0xc54], R14 ;  /* 0x000c540e01007387 */ /* 0x0003e80000100800 */
[----:B-1----:R-:W2:Y:S04]  /*5d8e0*/  LDL.LU R14, [R1+0xbd0] ;  /* 0x000bd000010e7983 */ /* 0x002ea80000300800 */
[----:B------:R1:W-:Y:S02]  /*5d8f0*/  STL [R1+0xc28], R157 ;  /* 0x000c289d01007387 */ /* 0x0003e40000100800 */
[----:B-1----:R-:W-:-:S02]  /*5d900*/  IMAD.MOV.U32 R157, RZ, RZ, R15 ;  /* 0x000000ffff9d7224 */ /* 0x002fc400078e000f */
[----:B------:R-:W2:Y:S04]  /*5d910*/  LDL.LU R15, [R1+0xbc8] ;  /* 0x000bc800010f7983 */ /* 0x000ea80000300800 */
[----:B------:R1:W-:Y:S04]  /*5d920*/  STL [R1+0xc4c], R20 ;  /* 0x000c4c1401007387 */ /* 0x0003e80000100800 */
[----:B-1----:R-:W2:Y:S04]  /*5d930*/  LDL.LU R20, [R1+0xbc0] ;  /* 0x000bc00001147983 */ /* 0x002ea80000300800 */
[----:B------:R1:W-:Y:S04]  /*5d940*/  STL [R1+0xc20], R10 ;  /* 0x000c200a01007387 */ /* 0x0003e80000100800 */
[----:B-1----:R0:W5:Y:S04]  /*5d950*/  LDL.LU R10, [R1+0x1ff0] ;  /* 0x001ff000010a7983 */ /* 0x0021680000300800 */
[----:B------:R-:W3:Y:S02]  /*5d960*/  LDL.LU R12, [R1+0xc44] ;  /* 0x000c4400010c7983 */ /* 0x000ee40000300800 */
[----:B---3--:R-:W-:-:S05]  /*5d970*/  IMAD.X R12, R12, 0x1, R0, P1 ;  /* 0x000000010c0c7824 */ /* 0x008fca00008e0600 */
[----:B------:R1:W-:Y:S02]  /*5d980*/  STL [R1+0xc44], R12 ;  /* 0x000c440c01007387 */ /* 0x0003e40000100800 */
[----:B-1----:R-:W1:Y:S02]  /*5d990*/  LDC R12, c[0x0][0x23c] ;  /* 0x00008f00ff0c7b82 */ /* 0x002e640000000800 */
[----:B-1----:R-:W-:-:S04]  /*5d9a0*/  IMAD.SHL.U32 R12, R12, 0x80, RZ ;  /* 0x000000800c0c7824 */ /* 0x002fc800078e00ff */
[----:B------:R-:W-:-:S05]  /*5d9b0*/  IMAD.SHL.U32 R12, R12, 0x2, RZ ;  /* 0x000000020c0c7824 */ /* 0x000fca00078e00ff */
[----:B------:R-:W-:-:S05]  /*5d9c0*/  IADD3 R17, P1, R17, R12, RZ ;  /* 0x0000000c11117210 */ /* 0x000fca0007f3e0ff */
[----:B------:R1:W-:Y:S04]  /*5d9d0*/  STL [R1+0xc18], R17 ;  /* 0x000c181101007387 */ /* 0x0003e80000100800 */
[----:B-1----:R-:W3:Y:S04]  /*5d9e0*/  LDL.LU R17, [R1+0x1fec] ;  /* 0x001fec0001117983 */ /* 0x002ee80000300800 */
        /* <DEDUP_REMOVED lines=8> */
[----:B-1----:R-:W4:Y:S04]  /*5da70*/  LDL.LU R18, [R1+0x1fe8] ;  /* 0x001fe80001127983 */ /* 0x002f280000300800 */
[----:B------:R-:W2:Y:S01]  /*5da80*/  LDL.LU R12, [R1+0xc34] ;  /* 0x000c3400010c7983 */ /* 0x000ea20000300800 */
[--C-:B---3--:R-:W-:Y:S02]  /*5da90*/  IMAD.X R17, R17, 0x1, R0.reuse, P4 ;  /* 0x0000000111117824 */ /* 0x108fe400020e0600 */
[----:B--2---:R-:W-:-:S05]  /*5daa0*/  IMAD.X R12, R12, 0x1, R0, P3 ;  /* 0x000000010c0c7824 */ /* 0x004fca00018e0600 */
[----:B------:R1:W-:Y:S02]  /*5dab0*/  STL [R1+0xc34], R12 ;  /* 0x000c340c01007387 */ /* 0x0003e40000100800 */
[----:B-1----:R-:W1:Y:S02]  /*5dac0*/  LDC R12, c[0x0][0x23c] ;  /* 0x00008f00ff0c7b82 */ /* 0x002e640000000800 */
        /* <DEDUP_REMOVED lines=8> */
[----:B------:R1:W-:Y:S04]  /*5db50*/  STL [R1+0xc00], R16 ;  /* 0x000c001001007387 */ /* 0x0003e80000100800 */
[----:B-1----:R-:W4:Y:S04]  /*5db60*/  LDL.LU R16, [R1+0x1fe4] ;  /* 0x001fe40001107983 */ /* 0x002f280000300800 */
        /* <DEDUP_REMOVED lines=8> */
[----:B-1----:R-:W2:Y:S04]  /*5dbf0*/  LDL.LU R3, [R1+0x1fe0] ;  /* 0x001fe00001037983 */ /* 0x002ea80000300800 */
        /* <DEDUP_REMOVED lines=15> */
[----:B------:R-:W-:Y:S01]  /*5dcf0*/  IADD3 R152, P1, R152, R12, RZ ;  /* 0x0000000c98987210 */ /* 0x000fe20007f3e0ff */
[----:B------:R-:W-:-:S04]  /*5dd00*/  IMAD.MOV.U32 R12, RZ, RZ, R13 ;  /* 0x000000ffff0c7224 */ /* 0x000fc800078e000d */
[----:B------:R-:W-:Y:S01]  /*5dd10*/  IMAD.X R12, R12, 0x1, R0, P2 ;  /* 0x000000010c0c7824 */ /* 0x000fe200010e0600 */
[----:B------:R1:W-:Y:S04]  /*5dd20*/  STL [R1+0xbe8], R152 ;  /* 0x000be89801007387 */ /* 0x0003e80000100800 */
[----:B-1----:R-:W4:Y:S04]  /*5dd30*/  LDL.LU R152, [R1+0xb78] ;  /* 0x000b780001987983 */ /* 0x002f280000300800 */
[----:B------:R-:W2:Y:S04]  /*5dd40*/  LDL.LU R13, [R1+0xb9c] ;  /* 0x000b9c00010d7983 */ /* 0x000ea80000300800 */
        /* <DEDUP_REMOVED lines=8> */
[----:B-1----:R-:W3:Y:S04]  /*5ddd0*/  LDL.LU R11, [R1+0x1fd8] ;  /* 0x001fd800010b7983 */ /* 0x002ee80000300800 */
[----:B------:R-:W4:Y:S04]  /*5dde0*/  LDL.LU R156, [R1+0xb68] ;  /* 0x000b6800019c7983 */ /* 0x000f280000300800 */
        /* <DEDUP_REMOVED lines=70> */
[----:B------:R-:W4:Y:S01]  /*5e250*/  LDL.LU R12, [R1+0xbc4] ;  /* 0x000bc400010c7983 */ /* 0x000f220000300800 */
[----:B------:R-:W-:Y:S01]  /*5e260*/  WARPGROUP.ARRIVE ;  /* 0x00000000000079c5 */ /* 0x000fe20000000000 */
[----:B------:R-:W-:Y:S01]  /*5e270*/  UMOV UR56, UR16 ;  /* 0x0000001000387c82 */ /* 0x000fe20008000000 */
[----:B------:R-:W-:-:S04]  /*5e280*/  UMOV UR57, UR17 ;  /* 0x0000001100397c82 */ /* 0x000fc80008000000 */
[----:B------:R-:W-:Y:S01]  /*5e290*/  HGMMA.64x256x16.F32.BF16 R24, gdesc[UR56].tnspA, R24, gsb0 ;  /* 0x23e00000381879f0 */ /* 0x000fe20008001818 */
        /* <DEDUP_REMOVED lines=9> */
[----:B------:R-:W-:Y:S02]  /*5e330*/  WARPGROUP.DEPBAR.LE gsb0, 0x0 ;  /* 0x00008000000079c5 */ /* 0x000fe40000010000 */
[----:B------:R-:W-:-:S06]  /*5e340*/  WARPGROUP.ARRIVE ;  /* 0x00000000000079c5 */ /* 0x000fcc0000000000 */
[----:B------:R-:W-:Y:S01]  /*5e350*/  HGMMA.64x256x16.F32.BF16 R24, gdesc[UR8].tnspA, R24, gsb0 ;  /* 0x23e00000081879f0 */ /* 0x000fe20008001818 */
[----:B------:R-:W-:Y:S01]  /*5e360*/  UMOV UR16, UR6 ;  /* 0x0000000600107c82 */ /* 0x000fe20008000000 */
[----:B------:R-:W-:Y:S01]  /*5e370*/  UMOV UR17, UR7 ;  /* 0x0000000700117c82 */ /* 0x000fe20008000000 */
[----:B--2---:R-:W-:-:S05]  /*5e380*/  IMAD.X R12, R12, 0x1, R0, P6 ;  /* 0x000000010c0c7824 */ /* 0x004fca00030e0600 */
[----:B------:R1:W-:Y:S02]  /*5e390*/  STL [R1+0xbbc], R12 ;  /* 0x000bbc0c01007387 */ /* 0x0003e40000100800 */
[----:B-1----:R-:W1:Y:S01]  /*5e3a0*/  LDC R12, c[0x0][0x23c] ;  /* 0x00008f00ff0c7b82 */ /* 0x002e620000000800 */
[----:B------:R-:W-:Y:S02]  /*5e3b0*/  WARPGROUP.DEPBAR.LE gsb0, 0x0 ;  /* 0x00008000000079c5 */ /* 0x000fe40000010000 */
[----:B------:R-:W-:-:S15]  /*5e3c0*/  WARPGROUP.ARRIVE ;  /* 0x00000000000079c5 */ /* 0x000fde0000000000 */
[----:B------:R-:W-:Y:S01]  /*5e3d0*/  HGMMA.64x256x16.F32.BF16 R24, gdesc[UR12].tnspA, R24, gsb0 ;  /* 0x23e000000c1879f0 */ /* 0x000fe20008001818 */
[----:B-1----:R-:W-:-:S04]  /*5e3e0*/  IMAD.SHL.U32 R12, R12, 0x80, RZ ;  /* 0x000000800c0c7824 */ /* 0x002fc800078e00ff */
[----:B------:R-:W-:-:S05]  /*5e3f0*/  IMAD.SHL.U32 R12, R12, 0x2, RZ ;  /* 0x000000020c0c7824 */ /* 0x000fca00078e00ff */
[----:B------:R-:W-:-:S05]  /*5e400*/  IADD3 R11, P6, R11, R12, RZ ;  /* 0x0000000c0b0b7210 */ /* 0x000fca0007fde0ff */
[----:B------:R1:W-:Y:S04]  /*5e410*/  STL [R1+0xb90], R11 ;  /* 0x000b900b01007387 */ /* 0x0003e80000100800 */
[----:B-1----:R0:W5:Y:S04]  /*5e420*/  LDL.LU R11, [R1+0x1fb0] ;  /* 0x001fb000010b7983 */ /* 0x0021680000300800 */
[----:B------:R-:W2:Y:S01]  /*5e430*/  LDL.LU R12, [R1+0xbb4] ;  /* 0x000bb400010c7983 */ /* 0x000ea20000300800 */
[----:B------:R-:W-:Y:S01]  /*5e440*/  UMOV UR20, UR40 ;  /* 0x0000002800147c82 */ /* 0x000fe20008000000 */
[----:B------:R-:W-:Y:S01]  /*5e450*/  UMOV UR21, UR41 ;  /* 0x0000002900157c82 */ /* 0x000fe20008000000 */
[----:B------:R-:W-:-:S02]  /*5e460*/  WARPGROUP.DEPBAR.LE gsb0, 0x0 ;  /* 0x00008000000079c5 */ /* 0x000fc40000010000 */
[----:B------:R-:W-:-:S06]  /*5e470*/  WARPGROUP.ARRIVE ;  /* 0x00000000000079c5 */ /* 0x000fcc0000000000 */
[----:B------:R-:W-:Y:S01]  /*5e480*/  HGMMA.64x256x16.F32.BF16 R24, gdesc[UR16].tnspA, R24, gsb0 ;  /* 0x23e00000101879f0 */ /* 0x000fe20008001818 */
        /* <DEDUP_REMOVED lines=9> */
[----:B------:R-:W-:Y:S02]  /*5e520*/  WARPGROUP.DEPBAR.LE gsb0, 0x0 ;  /* 0x00008000000079c5 */ /* 0x000fe40000010000 */
[----:B------:R-:W-:-:S06]  /*5e530*/  WARPGROUP.ARRIVE ;  /* 0x00000000000079c5 */ /* 0x000fcc0000000000 */
[----:B------:R-:W-:Y:S01]  /*5e540*/  HGMMA.64x256x16.F32.BF16 R24, gdesc[UR20].tnspA, R24, gsb0 ;  /* 0x23e00000141879f0 */ /* 0x000fe20008001818 */
[----:B------:R-:W-:Y:S01]  /*5e550*/  UMOV UR24, UR44 ;  /* 0x0000002c00187c82 */ /* 0x000fe20008000000 */
[----:B------:R-:W-:Y:S01]  /*5e560*/  UMOV UR25, UR45 ;  /* 0x0000002d00197c82 */ /* 0x000fe20008000000 */
[----:B------:R-:W-:Y:S01]  /*5e570*/  UMOV UR28, UR48 ;  /* 0x00000030001c7c82 */ /* 0x000fe20008000000 */
[----:B------:R-:W-:Y:S01]  /*5e580*/  UMOV UR29, UR49 ;  /* 0x00000031001d7c82 */ /* 0x000fe20008000000 */
[----:B------:R-:W-:Y:S02]  /*5e590*/  WARPGROUP.DEPBAR.LE gsb0, 0x0 ;  /* 0x00008000000079c5 */ /* 0x000fe40000010000 */
[----:B------:R-:W-:-:S15]  /*5e5a0*/  WARPGROUP.ARRIVE ;  /* 0x00000000000079c5 */ /* 0x000fde0000000000 */
[----:B------:R-:W-:-:S06]  /*5e5b0*/  NOP ;  /* 0x0000000000007918 */ /* 0x000fcc0000000000 */
        /* <DEDUP_REMOVED lines=15> */
[--C-:B------:R-:W-:Y:S02]  /*5e6b0*/  IMAD.X R13, R13, 0x1, R0.reuse, P4 ;  /* 0x000000010d0d7824 */ /* 0x100fe400020e0600 */
[--C-:B----4-:R-:W-:Y:S02]  /*5e6c0*/  IMAD.X R17, R17, 0x1, R0.reuse, P5 ;  /* 0x0000000111117824 */ /* 0x110fe400028e0600 */
[--C-:B---3--:R-:W-:Y:S02]  /*5e6d0*/  IMAD.X R18, R18, 0x1, R0.reuse, P6 ;  /* 0x0000000112127824 */ /* 0x108fe400030e0600 */
[--C-:B------:R-:W-:Y:S02]  /*5e6e0*/  IMAD.X R19, R19, 0x1, R0.reuse, P1 ;  /* 0x0000000113137824 */ /* 0x100fe400008e0600 */
[--C-:B------:R-:W-:Y:S02]  /*5e6f0*/  IMAD.X R20, R20, 0x1, R0.reuse, P2 ;  /* 0x0000000114147824 */ /* 0x100fe400010e0600 */
[----:B--2---:R-:W-:-:S05]  /*5e700*/  IMAD.X R12, R12, 0x1, R0, P3 ;  /* 0x000000010c0c7824 */ /* 0x004fca00018e0600 */
[----:B------:R1:W-:Y:S02]  /*5e710*/  STL [R1+0xba4], R12 ;  /* 0x000ba40c01007387 */ /* 0x0003e40000100800 */
[----:B-1----:R-:W1:Y:S01]  /*5e720*/  LDC R12, c[0x0][0x23c] ;  /* 0x00008f00ff0c7b82 */ /* 0x002e620000000800 */
[----:B------:R-:W-:Y:S02]  /*5e730*/  WARPGROUP.DEPBAR.LE gsb0, 0x0 ;  /* 0x00008000000079c5 */ /* 0x000fe40000010000 */
[----:B------:R-:W-:-:S07]  /*5e740*/  WARPGROUP.ARRIVE ;  /* 0x00000000000079c5 */ /* 0x000fce0000000000 */
[----:B------:R-:W-:Y:S01]  /*5e750*/  HGMMA.64x256x16.F32.BF16 R24, gdesc[UR32].tnspA, R24, gsb0 ;  /* 0x23e00000201879f0 */ /* 0x000fe20008001818 */
[----:B-1----:R-:W-:-:S04]  /*5e760*/  IMAD.SHL.U32 R12, R12, 0x80, RZ ;  /* 0x000000800c0c7824 */ /* 0x002fc800078e00ff */
[----:B------:R-:W-:-:S05]  /*5e770*/  IMAD.SHL.U32 R12, R12, 0x2, RZ ;  /* 0x000000020c0c7824 */ /* 0x000fca00078e00ff */
[-C--:B------:R-:W-:Y:S02]  /*5e780*/  IADD3 R152, P3, R152, R12.reuse, RZ ;  /* 0x0000000c98987210 */ /* 0x080fe40007f7e0ff */
[-C--:B------:R-:W-:Y:S02]  /*5e790*/  IADD3 R16, P4, R16, R12.reuse, RZ ;  /* 0x0000000c10107210 */ /* 0x080fe40007f9e0ff */
[----:B------:R-:W-:Y:S01]  /*5e7a0*/  IADD3 R156, P5, R156, R12, RZ ;  /* 0x0000000c9c9c7210 */ /* 0x000fe20007fbe0ff */
[----:B------:R1:W-:Y:S04]  /*5e7b0*/  STL [R1+0xb78], R152 ;  /* 0x000b789801007387 */ /* 0x0003e80000100800 */
[----:B------:R2:W-:Y:S01]  /*5e7c0*/  STL [R1+0xb70], R16 ;  /* 0x000b701001007387 */ /* 0x0005e20000100800 */
[----:B------:R-:W-:-:S02]  /*5e7d0*/  IMAD.X R21, R21, 0x1, R0, P3 ;  /* 0x0000000115157824 */ /* 0x000fc400018e0600 */
[--C-:B------:R-:W-:Y:S02]  /*5e7e0*/  IMAD.X R3, R3, 0x1, R0.reuse, P4 ;  /* 0x0000000103037824 */ /* 0x100fe400020e0600 */
[----:B------:R-:W-:Y:S01]  /*5e7f0*/  IMAD.X R157, R157, 0x1, R0, P5 ;  /* 0x000000019d9d7824 */ /* 0x000fe200028e0600 */
[----:B-1----:R-:W1:Y:S01]  /*5e800*/  LDC R152, c[0x0][0x238] ;  /* 0x00008e00ff987b82 */ /* 0x002e620000000800 */
[----:B--2---:R0:W5:Y:S04]  /*5e810*/  LDL.LU R16, [R1+0x1fa4] ;  /* 0x001fa40001107983 */ /* 0x0041680000300800 */
[----:B------:R-:W-:Y:S04]  /*5e820*/  STL [R1+0xb9c], R13 ;  /* 0x000b9c0d01007387 */ /* 0x000fe80000100800 */
[----:B------:R2:W-:Y:S04]  /*5e830*/  STL [R1+0xb94], R17 ;  /* 0x000b941101007387 */ /* 0x0005e80000100800 */
[----:B--2---:R0:W5:Y:S04]  /*5e840*/  LDL.LU R17, [R1+0x1fa0] ;  /* 0x001fa00001117983 */ /* 0x0041680000300800 */
[----:B------:R2:W-:Y:S04]  /*5e850*/  STL [R1+0xb8c], R18 ;  /* 0x000b8c1201007387 */ /* 0x0005e80000100800 */
[----:B--2---:R0:W5:Y:S04]  /*5e860*/  LDL.LU R18, [R1+0x1f9c] ;  /* 0x001f9c0001127983 */ /* 0x0041680000300800 */
[----:B------:R-:W-:Y:S04]  /*5e870*/  STL [R1+0xb68], R156 ;  /* 0x000b689c01007387 */ /* 0x000fe80000100800 */
[----:B------:R2:W-:Y:S04]  /*5e880*/  STL [R1+0xb84], R19 ;  /* 0x000b841301007387 */ /* 0x0005e80000100800 */
[----:B--2---:R0:W5:Y:S04]  /*5e890*/  LDL.LU R19, [R1+0x1f98] ;  /* 0x001f980001137983 */ /* 0x0041680000300800 */
[----:B------:R2:W-:Y:S04]  /*5e8a0*/  STL [R1+0xb7c], R20 ;  /* 0x000b7c1401007387 */ /* 0x0005e80000100800 */
[----:B--2---:R0:W5:Y:S04]  /*5e8b0*/  LDL.LU R20, [R1+0x1f94] ;  /* 0x001f940001147983 */ /* 0x0041680000300800 */
[----:B------:R2:W-:Y:S04]  /*5e8c0*/  STL [R1+0xb74], R21 ;  /* 0x000b741501007387 */ /* 0x0005e80000100800 */
[----:B--2---:R0:W5:Y:S04]  /*5e8d0*/  LDL.LU R21, [R1+0x1f90] ;  /* 0x001f900001157983 */ /* 0x0041680000300800 */
[----:B------:R2:W-:Y:S04]  /*5e8e0*/  STL [R1+0xb6c], R3 ;  /* 0x000b6c0301007387 */ /* 0x0005e80000100800 */
[----:B--2---:R0:W5:Y:S04]  /*5e8f0*/  LDL.LU R3, [R1+0x1f8c] ;  /* 0x001f8c0001037983 */ /* 0x0041680000300800 */
[----:B------:R0:W-:Y:S01]  /*5e900*/  STL [R1+0xb64], R157 ;  /* 0x000b649d01007387 */ /* 0x0001e20000100800 */
[----:B-1----:R-:W-:-:S04]  /*5e910*/  IMAD.SHL.U32 R152, R152, 0x80, RZ ;  /* 0x0000008098987824 */ /* 0x002fc800078e00ff */
[----:B------:R-:W-:Y:S01]  /*5e920*/  IMAD.SHL.U32 R152, R152, 0x2, RZ ;  /* 0x0000000298987824 */ /* 0x000fe200078e00ff */
[----:B------:R-:W-:Y:S02]  /*5e930*/  WARPGROUP.DEPBAR.LE gsb0, 0x0 ;  /* 0x00008000000079c5 */ /* 0x000fe40000010000 */
[----:B------:R-:W-:Y:S05]  /*5e940*/  @P0 BRA `(.L_x_1) ;  /* 0xfffffd3400400947 */ /* 0x000fea000383ffff */
[----:B-----5:R-:W2:Y:S04]  /*5e950*/  LDL.LU R8, [R1+0x3f4] ;  /* 0x0003f40001087983 */ /* 0x020ea80000300800 */
[----:B------:R-:W2:Y:S04]  /*5e960*/  LDL.LU R7, [R1+0x3f0] ;  /* 0x0003f00001077983 */ /* 0x000ea80000300800 */
[----:B------:R-:W3:Y:S04]  /*5e970*/  LDL.LU R6, [R1+0x3ec] ;  /* 0x0003ec0001067983 */ /* 0x000ee80000300800 */
[----:B------:R-:W3:Y:S04]  /*5e980*/  LDL.LU R5, [R1+0x3e8] ;  /* 0x0003e80001057983 */ /* 0x000ee80000300800 */
[----:B------:R-:W4:Y:S04]  /*5e990*/  LDL.LU R4, [R1+0x3e4] ;  /* 0x0003e40001047983 */ /* 0x000f280000300800 */
[----:B------:R-:W4:Y:S04]  /*5e9a0*/  LDL.LU R13, [R1+0x3e0] ;  /* 0x0003e000010d7983 */ /* 0x000f280000300800 */
[----:B------:R-:W4:Y:S04]  /*5e9b0*/  LDL.LU R156, [R1+0x3dc] ;  /* 0x0003dc00019c7983 */ /* 0x000f280000300800 */
[----:B0-----:R-:W4:Y:S04]  /*5e9c0*/  LDL.LU R157, [R1+0x3d8] ;  /* 0x0003d800019d7983 */ /* 0x001f280000300800 */
[----:B------:R-:W3:Y:S04]  /*5e9d0*/  LDL.LU R9, [R1+0x3f8] ;  /* 0x0003f80001097983 */ /* 0x000ee80000300800 */
[----:B------:R-:W3:Y:S01]  /*5e9e0*/  LDL.LU R10, [R1+0x3fc] ;  /* 0x0003fc00010a7983 */ /* 0x000ee20000300800 */
[----:B------:R-:W-:-:S03]  /*5e9f0*/  F2FP.BF16.F32.PACK_AB R2, R149, R148 ;  /* 0x000000949502723e */ /* 0x000fc600000010ff */
        /* <DEDUP_REMOVED lines=52> */
[----:B------:R0:W-:Y:S02]  /*5ed40*/  STL [R1+0x1f8c], R3 ;  /* 0x001f8c0301007387 */ /* 0x0001e40000100800 */
[----:B0-----:R-:W-:-:S05]  /*5ed50*/  F2FP.BF16.F32.PACK_AB R3, R151, R150 ;  /* 0x000000969703723e */ /* 0x001fca00000010ff */
[----:B------:R-:W-:Y:S04]  /*5ed60*/  STL [R1+0x60c], R3 ;  /* 0x00060c0301007387 */ /* 0x000fe80000100800 */
[----:B------:R0:W-:Y:S02]  /*5ed70*/  STL [R1+0x608], R2 ;  /* 0x0006080201007387 */ /* 0x0001e40000100800 */
[----:B0-----:R-:W-:Y:S02]  /*5ed80*/  F2FP.BF16.F32.PACK_AB R2, R147, R146 ;  /* 0x000000929302723e */ /* 0x001fe400000010ff */
[----:B--2---:R-:W-:Y:S02]  /*5ed90*/  F2FP.BF16.F32.PACK_AB R3, R8, R7 ;  /* 0x000000070803723e */ /* 0x004fe400000010ff */
[----:B---3--:R-:W-:-:S05]  /*5eda0*/  F2FP.BF16.F32.PACK_AB R0, R10, R9 ;  /* 0x000000090a00723e */ /* 0x008fca00000010ff */
[----:B------:R0:W-:Y:S04]  /*5edb0*/  STL [R1+0x604], R0 ;  /* 0x0006040001007387 */ /* 0x0001e80000100800 */
[----:B------:R1:W-:Y:S04]  /*5edc0*/  STL [R1+0x600], R3 ;  /* 0x0006000301007387 */ /* 0x0003e80000100800 */
[----:B------:R4:W-:Y:S01]  /*5edd0*/  STL [R1+0x3fc], R2 ;  /* 0x0003fc0201007387 */ /* 0x0009e20000100800 */
[----:B0-----:R-:W-:Y:S02]  /*5ede0*/  F2FP.BF16.F32.PACK_AB R0, R145, R144 ;  /* 0x000000909100723e */ /* 0x001fe400000010ff */
[----:B-1----:R-:W-:-:S03]  /*5edf0*/  F2FP.BF16.F32.PACK_AB R3, R6, R5 ;  /* 0x000000050603723e */ /* 0x002fc600000010ff */
[----:B------:R0:W-:Y:S01]  /*5ee00*/  STL [R1+0x3f8], R0 ;  /* 0x0003f80001007387 */ /* 0x0001e20000100800 */
[----:B----4-:R-:W-:-:S03]  /*5ee10*/  F2FP.BF16.F32.PACK_AB R2, R4, R13 ;  /* 0x0000000d0402723e */ /* 0x010fc600000010ff */
[----:B------:R1:W-:Y:S04]  /*5ee20*/  STL [R1+0x3f4], R3 ;  /* 0x0003f40301007387 */ /* 0x0003e80000100800 */
[----:B------:R2:W-:Y:S01]  /*5ee30*/  STL [R1+0x3f0], R2 ;  /* 0x0003f00201007387 */ /* 0x0005e20000100800 */
[----:B0-----:R-:W-:Y:S02]  /*5ee40*/  F2FP.BF16.F32.PACK_AB R0, R143, R142 ;  /* 0x0000008e8f00723e */ /* 0x001fe400000010ff */
[----:B-1----:R-:W-:-:S03]  /*5ee50*/  F2FP.BF16.F32.PACK_AB R3, R141, R140 ;  /* 0x0000008c8d03723e */ /* 0x002fc600000010ff */
[----:B------:R0:W-:Y:S01]  /*5ee60*/  STL [R1+0x3ec], R0 ;  /* 0x0003ec0001007387 */ /* 0x0001e20000100800 */
[----:B--2---:R-:W-:-:S03]  /*5ee70*/  F2FP.BF16.F32.PACK_AB R2, R156, R157 ;  /* 0x0000009d9c02723e */ /* 0x004fc600000010ff */
[----:B------:R-:W-:Y:S04]  /*5ee80*/  STL [R1+0x3e8], R3 ;  /* 0x0003e80301007387 */ /* 0x000fe80000100800 */
[----:B------:R-:W2:Y:S01]  /*5ee90*/  LDL.LU R242, [R1+0x31c] ;  /* 0x00031c0001f27983 */ /* 0x000ea20000300800 */
[----:B0-----:R-:W-:-:S03]  /*5eea0*/  F2FP.BF16.F32.PACK_AB R0, R247, R246 ;  /* 0x000000f6f700723e */ /* 0x001fc600000010ff */
[----:B------:R-:W-:Y:S04]  /*5eeb0*/  STL [R1+0x3e4], R2 ;  /* 0x0003e40201007387 */ /* 0x000fe80000100800 */
[----:B------:R-:W2:Y:S04]  /*5eec0*/  LDL.LU R157, [R1+0x318] ;  /* 0x00031800019d7983 */ /* 0x000ea80000300800 */
[----:B------:R0:W-:Y:S04]  /*5eed0*/  STL [R1+0x3e0], R0 ;  /* 0x0003e00001007387 */ /* 0x0001e80000100800 */
[----:B------:R-:W3:Y:S04]  /*5eee0*/  LDL.LU R251, [R1+0x314] ;  /* 0x0003140001fb7983 */ /* 0x000ee80000300800 */
        /* <DEDUP_REMOVED lines=69> */
[----:B------:R-:W-:-:S02]  /*5f340*/  F2FP.BF16.F32.PACK_AB R247, R139, R138 ;  /* 0x0000008a8bf7723e */ /* 0x000fc400000010ff */
[----:B------:R-:W-:Y:S02]  /*5f350*/  F2FP.BF16.F32.PACK_AB R246, R137, R136 ;  /* 0x0000008889f6723e */ /* 0x000fe400000010ff */
[----:B------:R-:W-:Y:S02]  /*5f360*/  F2FP.BF16.F32.PACK_AB R245, R245, R244 ;  /* 0x000000f4f5f5723e */ /* 0x000fe400000010ff */
[----:B------:R-:W-:Y:S01]  /*5f370*/  F2FP.BF16.F32.PACK_AB R244, R239, R238 ;  /* 0x000000eeeff4723e */ /* 0x000fe200000010ff */
[----:B------:R-:W-:Y:S01]  /*5f380*/  STL [R1+0x2058], R247 ;  /* 0x002058f701007387 */ /* 0x000fe20000100800 */
[----:B------:R-:W-:Y:S02]  /*5f390*/  F2FP.BF16.F32.PACK_AB R239, R135, R134 ;  /* 0x0000008687ef723e */ /* 0x000fe400000010ff */
[----:B------:R-:W-:Y:S01]  /*5f3a0*/  F2FP.BF16.F32.PACK_AB R238, R133, R132 ;  /* 0x0000008485ee723e */ /* 0x000fe200000010ff */
[----:B------:R-:W-:Y:S01]  /*5f3b0*/  STL [R1+0x205c], R246 ;  /* 0x00205cf601007387 */ /* 0x000fe20000100800 */
[----:B------:R-:W-:-:S02]  /*5f3c0*/  F2FP.BF16.F32.PACK_AB R237, R237, R236 ;  /* 0x000000eceded723e */ /* 0x000fc400000010ff */
[----:B------:R-:W-:Y:S01]  /*5f3d0*/  F2FP.BF16.F32.PACK_AB R236, R231, R230 ;  /* 0x000000e6e7ec723e */ /* 0x000fe200000010ff */
[----:B------:R-:W-:Y:S01]  /*5f3e0*/  STL [R1+0x2060], R245 ;  /* 0x002060f501007387 */ /* 0x000fe20000100800 */
[----:B------:R-:W-:Y:S02]  /*5f3f0*/  F2FP.BF16.F32.PACK_AB R231, R131, R130 ;  /* 0x0000008283e7723e */ /* 0x000fe400000010ff */
[----:B------:R-:W-:Y:S01]  /*5f400*/  F2FP.BF16.F32.PACK_AB R230, R129, R128 ;  /* 0x0000008081e6723e */ /* 0x000fe200000010ff */
[----:B------:R-:W-:Y:S01]  /*5f410*/  STL [R1+0x2064], R244 ;  /* 0x002064f401007387 */ /* 0x000fe20000100800 */
[----:B------:R-:W-:-:S03]  /*5f420*/  F2FP.BF16.F32.PACK_AB R229, R229, R228 ;  /* 0x000000e4e5e5723e */ /* 0x000fc600000010ff */
        /* <DEDUP_REMOVED lines=71> */
[----:B--2---:R-:W-:-:S03]  /*5f8a0*/  F2FP.BF16.F32.PACK_AB R157, R242, R157 ;  /* 0x0000009df29d723e */ /* 0x004fc600000010ff */
[----:B------:R-:W-:Y:S01]  /*5f8b0*/  STL [R1+0x20f8], R167 ;  /* 0x0020f8a701007387 */ /* 0x000fe20000100800 */
[----:B---3--:R-:W-:-:S03]  /*5f8c0*/  F2FP.BF16.F32.PACK_AB R156, R251, R156 ;  /* 0x0000009cfb9c723e */ /* 0x008fc600000010ff */
[----:B------:R-:W-:Y:S01]  /*5f8d0*/  STL [R1+0x20fc], R166 ;  /* 0x0020fca601007387 */ /* 0x000fe20000100800 */
[----:B------:R-:W-:-:S03]  /*5f8e0*/  F2FP.BF16.F32.PACK_AB R151, R91, R90 ;  /* 0x0000005a5b97723e */ /* 0x000fc600000010ff */
[----:B------:R-:W-:Y:S01]  /*5f8f0*/  STL [R1+0x2100], R165 ;  /* 0x002100a501007387 */ /* 0x000fe20000100800 */
[----:B------:R-:W-:-:S03]  /*5f900*/  F2FP.BF16.F32.PACK_AB R150, R89, R88 ;  /* 0x000000585996723e */ /* 0x000fc600000010ff */
[----:B------:R-:W-:Y:S01]  /*5f910*/  STL [R1+0x2104], R164 ;  /* 0x002104a401007387 */ /* 0x000fe20000100800 */
[----:B----4-:R-:W-:-:S03]  /*5f920*/  F2FP.BF16.F32.PACK_AB R149, R243, R252 ;  /* 0x000000fcf395723e */ /* 0x010fc600000010ff */
        /* <DEDUP_REMOVED lines=40> */
[----:B------:R-:W-:Y:S04]  /*5fbb0*/  STL [R1+0x2160], R119 ;  /* 0x0021607701007387 */ /* 0x000fe80000100800 */
[----:B------:R-:W-:Y:S01]  /*5fbc0*/  STL [R1+0x2164], R118 ;  /* 0x0021647601007387 */ /* 0x000fe20000100800 */
[----:B------:R-:W-:-:S03]  /*5fbd0*/  F2FP.BF16.F32.PACK_AB R36, R15, R14 ;  /* 0x0000000e0f24723e */ /* 0x000fc600000010ff */
[----:B------:R-:W-:Y:S01]  /*5fbe0*/  STL [R1+0x2168], R117 ;  /* 0x0021687501007387 */ /* 0x000fe20000100800 */
[----:B------:R-:W-:-:S03]  /*5fbf0*/  F2FP.BF16.F32.PACK_AB R27, R27, R26 ;  /* 0x0000001a1b1b723e */ /* 0x000fc600000010ff */
[----:B------:R0:W-:Y:S01]  /*5fc00*/  STL [R1+0x216c], R116 ;  /* 0x00216c7401007387 */ /* 0x0001e20000100800 */
[----:B------:R-:W-:Y:S02]  /*5fc10*/  F2FP.BF16.F32.PACK_AB R26, R25, R24 ;  /* 0x00000018191a723e */ /* 0x000fe400000010ff */
[----:B------:R-:W-:Y:S01]  /*5fc20*/  F2FP.BF16.F32.PACK_AB R78, R53, R52 ;  /* 0x00000034354e723e */ /* 0x000fe200000010ff */
[----:B0-----:R-:W2:Y:S04]  /*5fc30*/  LDL.LU R116, [R1+0x1fc] ;  /* 0x0001fc0001747983 */ /* 0x001ea80000300800 */
[----:B------:R-:W2:Y:S04]  /*5fc40*/  LDL.LU R15, [R1+0x1f8] ;  /* 0x0001f800010f7983 */ /* 0x000ea80000300800 */
[----:B------:R-:W3:Y:S01]  /*5fc50*/  LDL.LU R117, [R1+0x1f4] ;  /* 0x0001f40001757983 */ /* 0x000ee20000300800 */
[----:B------:R-:W-:-:S03]  /*5fc60*/  F2FP.BF16.F32.PACK_AB R53, R12, R2 ;  /* 0x000000020c35723e */ /* 0x000fc600000010ff */
[----:B------:R-:W3:Y:S01]  /*5fc70*/  LDL.LU R14, [R1+0x1f0] ;  /* 0x0001f000010e7983 */ /* 0x000ee20000300800 */
[----:B------:R-:W-:-:S03]  /*5fc80*/  F2FP.BF16.F32.PACK_AB R24, R4, R13 ;  /* 0x0000000d0418723e */ /* 0x000fc600000010ff */
[----:B------:R-:W4:Y:S01]  /*5fc90*/  LDL.LU R118, [R1+0x5fc] ;  /* 0x0005fc0001767983 */ /* 0x000f220000300800 */
[----:B------:R-:W-:-:S03]  /*5fca0*/  F2FP.BF16.F32.PACK_AB R31, R31, R30 ;  /* 0x0000001e1f1f723e */ /* 0x000fc600000010ff */
[----:B------:R-:W4:Y:S01]  /*5fcb0*/  LDL.LU R13, [R1+0x5f8] ;  /* 0x0005f800010d7983 */ /* 0x000f220000300800 */
[----:B------:R-:W-:-:S03]  /*5fcc0*/  F2FP.BF16.F32.PACK_AB R30, R29, R28 ;  /* 0x0000001c1d1e723e */ /* 0x000fc600000010ff */
[----:B------:R-:W4:Y:S01]  /*5fcd0*/  LDL.LU R119, [R1+0x5f4] ;  /* 0x0005f40001777983 */ /* 0x000f220000300800 */
[----:B------:R-:W-:-:S03]  /*5fce0*/  F2FP.BF16.F32.PACK_AB R28, R8, R7 ;  /* 0x00000007081c723e */ /* 0x000fc600000010ff */
[----:B------:R-:W4:Y:S01]  /*5fcf0*/  LDL.LU R12, [R1+0x5f0] ;  /* 0x0005f000010c7983 */ /* 0x000f220000300800 */
[----:B------:R-:W-:-:S03]  /*5fd00*/  F2FP.BF16.F32.PACK_AB R25, R6, R5 ;  /* 0x000000050619723e */ /* 0x000fc600000010ff */
[----:B------:R-:W4:Y:S04]  /*5fd10*/  LDL.LU R124, [R1+0x1ec] ;  /* 0x0001ec00017c7983 */ /* 0x000f280000300800 */
[----:B------:R-:W4:Y:S04]  /*5fd20*/  LDL.LU R7, [R1+0x1e8] ;  /* 0x0001e80001077983 */ /* 0x000f280000300800 */
[----:B------:R-:W4:Y:S04]  /*5fd30*/  LDL.LU R125, [R1+0x1e4] ;  /* 0x0001e400017d7983 */ /* 0x000f280000300800 */
[----:B------:R-:W4:Y:S01]  /*5fd40*/  LDL.LU R6, [R1+0x1e0] ;  /* 0x0001e00001067983 */ /* 0x000f220000300800 */
[----:B------:R-:W-:-:S03]  /*5fd50*/  F2FP.BF16.F32.PACK_AB R62, R45, R44 ;  /* 0x0000002c2d3e723e */ /* 0x000fc600000010ff */
[----:B------:R-:W4:Y:S01]  /*5fd60*/  LDL.LU R126, [R1+0x5ec] ;  /* 0x0005ec00017e7983 */ /* 0x000f220000300800 */
[----:B------:R-:W-:-:S03]  /*5fd70*/  F2FP.BF16.F32.PACK_AB R45, R11, R20 ;  /* 0x000000140b2d723e */ /* 0x000fc600000010ff */
[----:B------:R-:W4:Y:S04]  /*5fd80*/  LDL.LU R5, [R1+0x5e8] ;  /* 0x0005e80001057983 */ /* 0x000f280000300800 */
[----:B------:R-:W4:Y:S01]  /*5fd90*/  LDL.LU R127, [R1+0x5e4] ;  /* 0x0005e400017f7983 */ /* 0x000f220000300800 */
[----:B------:R-:W-:-:S03]  /*5fda0*/  F2FP.BF16.F32.PACK_AB R29, R10, R9 ;  /* 0x000000090a1d723e */ /* 0x000fc600000010ff */
[----:B------:R-:W4:Y:S04]  /*5fdb0*/  LDL.LU R4, [R1+0x5e0] ;  /* 0x0005e00001047983 */ /* 0x000f280000300800 */
[----:B------:R-:W4:Y:S04]  /*5fdc0*/  LDL.LU R132, [R1+0x1dc] ;  /* 0x0001dc0001847983 */ /* 0x000f280000300800 */
[----:B------:R-:W4:Y:S04]  /*5fdd0*/  LDL.LU R11, [R1+0x1d8] ;  /* 0x0001d800010b7983 */ /* 0x000f280000300800 */
[----:B------:R-:W4:Y:S04]  /*5fde0*/  LDL.LU R133, [R1+0x1d4] ;  /* 0x0001d40001857983 */ /* 0x000f280000300800 */
[----:B------:R-:W4:Y:S04]  /*5fdf0*/  LDL.LU R10, [R1+0x1d0] ;  /* 0x0001d000010a7983 */ /* 0x000f280000300800 */
        /* <DEDUP_REMOVED lines=14> */
[----:B------:R-:W4:Y:S04]  /*5fee0*/  LDL.LU R23, [R1+0x5c4] ;  /* 0x0005c40001177983 */ /* 0x000f280000300800 */
[----:B------:R-:W4:Y:S01]  /*5fef0*/  LDL.LU R16, [R1+0x5c0] ;  /* 0x0005c00001107983 */ /* 0x000f220000300800 */
[----:B------:R-:W-:-:S02]  /*5ff00*/  F2FP.BF16.F32.PACK_AB R110, R69, R68 ;  /* 0x00000044456e723e */ /* 0x000fc400000010ff */
[----:B------:R-:W-:Y:S02]  /*5ff10*/  F2FP.BF16.F32.PACK_AB R68, R155, R22 ;  /* 0x000000169b44723e */ /* 0x000fe400000010ff */
        /* <DEDUP_REMOVED lines=11> */
[----:B------:R-:W4:Y:S04]  /*5ffd0*/  LDL.LU R35, [R1+0x1a8] ;  /* 0x0001a80001237983 */ /* 0x000f280000300800 */
[----:B------:R-:W4:Y:S04]  /*5ffe0*/  LDL.LU R151, [R1+0x1a4] ;  /* 0x0001a40001977983 */ /* 0x000f280000300800 */
        /* <DEDUP_REMOVED lines=138> */
[----:B------:R-:W4:Y:S01]  /*60890*/  LDL.LU R176, [R1+0x4bc] ;  /* 0x0004bc0001b07983 */ /* 0x000f220000300800 */
[----:B------:R-:W-:-:S03]  /*608a0*/  F2FP.BF16.F32.PACK_AB R100, R184, R185 ;  /* 0x000000b9b864723e */ /* 0x000fc600000010ff */
        /* <DEDUP_REMOVED lines=41> */
[----:B--2---:R-:W-:-:S03]  /*60b40*/  F2FP.BF16.F32.PACK_AB R15, R116, R15 ;  /* 0x0000000f740f723e */ /* 0x004fc600000010ff */
[----:B------:R-:W2:Y:S01]  /*60b50*/  LDL.LU R248, [R1+0x424] ;  /* 0x0004240001f87983 */ /* 0x000ea20000300800 */
[----:B---3--:R-:W-:-:S03]  /*60b60*/  F2FP.BF16.F32.PACK_AB R14, R117, R14 ;  /* 0x0000000e750e723e */ /* 0x008fc600000010ff */
[----:B------:R-:W3:Y:S01]  /*60b70*/  LDL.LU R3, [R1+0x1c] ;  /* 0x00001c0001037983 */ /* 0x000ee20000300800 */
[----:B----4-:R-:W-:-:S03]  /*60b80*/  F2FP.BF16.F32.PACK_AB R13, R118, R13 ;  /* 0x0000000d760d723e */ /* 0x010fc600000010ff */
[----:B------:R-:W4:Y:S01]  /*60b90*/  LDL.LU R0, [R1+0x14] ;  /* 0x0000140001007983 */ /* 0x000f220000300800 */
[----:B------:R-:W-:-:S03]  /*60ba0*/  F2FP.BF16.F32.PACK_AB R12, R119, R12 ;  /* 0x0000000c770c723e */ /* 0x000fc600000010ff */
[----:B------:R-:W4:Y:S01]  /*60bb0*/  LDL.LU R2, [R1+0x41c] ;  /* 0x00041c0001027983 */ /* 0x000f220000300800 */
[----:B------:R-:W-:-:S03]  /*60bc0*/  F2FP.BF16.F32.PACK_AB R7, R124, R7 ;  /* 0x000000077c07723e */ /* 0x000fc600000010ff */
[----:B------:R0:W5:Y:S01]  /*60bd0*/  LDL.LU R116, [R1+0x216c] ;  /* 0x00216c0001747983 */ /* 0x0001620000300800 */
        /* <DEDUP_REMOVED lines=21> */
[----:B------:R0:W5:Y:S04]  /*60d30*/  LDL.LU R135, [R1+0x2140] ;  /* 0x0021400001877983 */ /* 0x0001680000300800 */
[----:B------:R0:W5:Y:S04]  /*60d40*/  LDL.LU R140, [R1+0x213c] ;  /* 0x00213c00018c7983 */ /* 0x0001680000300800 */
[----:B------:R0:W5:Y:S04]  /*60d50*/  LDL.LU R141, [R1+0x2138] ;  /* 0x00213800018d7983 */ /* 0x0001680000300800 */
[----:B------:R0:W5:Y:S04]  /*60d60*/  LDL.LU R142, [R1+0x2134] ;  /* 0x00213400018e7983 */ /* 0x0001680000300800 */
[----:B------:R-:W2:Y:S02]  /*60d70*/  LDL.LU R23, [R1+0x2130] ;  /* 0x0021300001177983 */ /* 0x000ea40000300800 */
[----:B--2---:R-:W-:-:S02]  /*60d80*/  F2FP.BF16.F32.PACK_AB R23, R22, R23 ;  /* 0x000000171617723e */ /* 0x004fc400000010ff */
[----:B------:R-:W2:Y:S01]  /*60d90*/  LDL.LU R22, [R1+0x212c] ;  /* 0x00212c0001167983 */ /* 0x000ea20000300800 */
[----:B------:R-:W-:Y:S02]  /*60da0*/  F2FP.BF16.F32.PACK_AB R21, R148, R21 ;  /* 0x000000159415723e */ /* 0x000fe400000010ff */
[----:B------:R-:W-:Y:S02]  /*60db0*/  F2FP.BF16.F32.PACK_AB R20, R149, R20 ;  /* 0x000000149514723e */ /* 0x000fe400000010ff */
[----:B------:R-:W-:Y:S02]  /*60dc0*/  F2FP.BF16.F32.PACK_AB R35, R150, R35 ;  /* 0x000000239623723e */ /* 0x000fe400000010ff */
[----:B------:R-:W-:Y:S02]  /*60dd0*/  F2FP.BF16.F32.PACK_AB R34, R151, R34 ;  /* 0x000000229722723e */ /* 0x000fe400000010ff */
[----:B------:R-:W-:Y:S02]  /*60de0*/  F2FP.BF16.F32.PACK_AB R33, R156, R33 ;  /* 0x000000219c21723e */ /* 0x000fe400000010ff */
[----:B------:R-:W-:-:S02]  /*60df0*/  F2FP.BF16.F32.PACK_AB R32, R157, R32 ;  /* 0x000000209d20723e */ /* 0x000fc400000010ff */
        /* <DEDUP_REMOVED lines=47> */
[----:B--2---:R-:W-:-:S02]  /*610f0*/  F2FP.BF16.F32.PACK_AB R22, R143, R22 ;  /* 0x000000168f16723e */ /* 0x004fc400000010ff */
[----:B------:R0:W5:Y:S04]  /*61100*/  LDL.LU R143, [R1+0x2128] ;  /* 0x00212800018f7983 */ /* 0x0001680000300800 */
        /* <DEDUP_REMOVED lines=52> */
[----:B------:R-:W2:Y:S01]  /*61450*/  LDL.LU R155, [R1+0x2054] ;  /* 0x00205400019b7983 */ /* 0x000ea20000300800 */
[----:B------:R-:W-:-:S02]  /*61460*/  F2FP.BF16.F32.PACK_AB R128, R163, R128 ;  /* 0x00000080a380723e */ /* 0x000fc400000010ff */
[----:B------:R-:W-:Y:S01]  /*61470*/  F2FP.BF16.F32.PACK_AB R139, R162, R139 ;  /* 0x0000008ba28b723e */ /* 0x000fe200000010ff */
[----:B------:R-:W3:Y:S01]  /*61480*/  LDL.LU R163, [R1+0x2050] ;  /* 0x0020500001a37983 */ /* 0x000ee20000300800 */
[----:B------:R-:W-:Y:S02]  /*61490*/  F2FP.BF16.F32.PACK_AB R138, R161, R138 ;  /* 0x0000008aa18a723e */ /* 0x000fe400000010ff */
[----:B------:R-:W-:Y:S01]  /*614a0*/  F2FP.BF16.F32.PACK_AB R137, R160, R137 ;  /* 0x00000089a089723e */ /* 0x000fe200000010ff */
        /* <DEDUP_REMOVED lines=12> */
[----:B------:R-:W4:Y:S01]  /*61570*/  LDL.LU R179, [R1+0x2030] ;  /* 0x0020300001b37983 */ /* 0x000f220000300800 */
[----:B------:R-:W-:Y:S02]  /*61580*/  F2FP.BF16.F32.PACK_AB R154, R177, R154 ;  /* 0x0000009ab19a723e */ /* 0x000fe400000010ff */
[----:B--2---:R-:W-:-:S02]  /*61590*/  F2FP.BF16.F32.PACK_AB R155, R178, R155 ;  /* 0x0000009bb29b723e */ /* 0x004fc400000010ff */
[----:B------:R-:W2:Y:S04]  /*615a0*/  LDL.LU R178, [R1+0x202c] ;  /* 0x00202c0001b27983 */ /* 0x000ea80000300800 */
[----:B------:R-:W2:Y:S01]  /*615b0*/  LDL.LU R177, [R1+0x2028] ;  /* 0x0020280001b17983 */ /* 0x000ea20000300800 */
[----:B------:R-:W-:Y:S02]  /*615c0*/  F2FP.BF16.F32.PACK_AB R153, R176, R153 ;  /* 0x00000099b099723e */ /* 0x000fe400000010ff */
[----:B------:R-:W-:Y:S01]  /*615d0*/  F2FP.BF16.F32.PACK_AB R152, R187, R152 ;  /* 0x00000098bb98723e */ /* 0x000fe200000010ff */
[----:B------:R-:W2:Y:S01]  /*615e0*/  LDL.LU R176, [R1+0x2024] ;  /* 0x0020240001b07983 */ /* 0x000ea20000300800 */
[----:B---3--:R-:W-:Y:S02]  /*615f0*/  F2FP.BF16.F32.PACK_AB R163, R186, R163 ;  /* 0x000000a3baa3723e */ /* 0x008fe400000010ff */
[----:B----4-:R-:W-:Y:S01]  /*61600*/  F2FP.BF16.F32.PACK_AB R162, R185, R162 ;  /* 0x000000a2b9a2723e */ /* 0x010fe200000010ff */
        /* <DEDUP_REMOVED lines=17> */
[----:B--2---:R-:W-:-:S03]  /*61720*/  F2FP.BF16.F32.PACK_AB R178, R201, R178 ;  /* 0x000000b2c9b2723e */ /* 0x004fc600000010ff */
[----:B------:R-:W2:Y:S01]  /*61730*/  LDL.LU R201, [R1+0x1ff8] ;  /* 0x001ff80001c97983 */ /* 0x000ea20000300800 */
[----:B------:R-:W-:-:S03]  /*61740*/  F2FP.BF16.F32.PACK_AB R177, R200, R177 ;  /* 0x000000b1c8b1723e */ /* 0x000fc600000010ff */
[----:B------:R-:W2:Y:S01]  /*61750*/  LDL.LU R200, [R1+0x1ff4] ;  /* 0x001ff40001c87983 */ /* 0x000ea20000300800 */
[----:B------:R-:W-:-:S03]  /*61760*/  F2FP.BF16.F32.PACK_AB R176, R211, R176 ;  /* 0x000000b0d3b0723e */ /* 0x000fc600000010ff */
        /* <DEDUP_REMOVED lines=50> */
[----:B------:R0:W5:Y:S01]  /*61a90*/  LDL.LU R3, [R1+0x1f8c] ;  /* 0x001f8c0001037983 */ /* 0x0001620000300800 */
[----:B------:R-:W-:Y:S02]  /*61aa0*/  F2FP.BF16.F32.PACK_AB R234, R0, R234 ;  /* 0x000000ea00ea723e */ /* 0x000fe400000010ff */
[----:B---3--:R-:W-:Y:S02]  /*61ab0*/  F2FP.BF16.F32.PACK_AB R233, R2, R233 ;  /* 0x000000e902e9723e */ /* 0x008fe400000010ff */
[----:B----4-:R-:W-:Y:S02]  /*61ac0*/  F2FP.BF16.F32.PACK_AB R232, R252, R232 ;  /* 0x000000e8fce8723e */ /* 0x010fe400000010ff */
[----:B------:R-:W-:Y:S02]  /*61ad0*/  F2FP.BF16.F32.PACK_AB R243, R251, R243 ;  /* 0x000000f3fbf3723e */ /* 0x000fe400000010ff */
[----:B------:R-:W-:Y:S02]  /*61ae0*/  F2FP.BF16.F32.PACK_AB R242, R250, R242 ;  /* 0x000000f2faf2723e */ /* 0x000fe400000010ff */
[----:B------:R-:W-:-:S02]  /*61af0*/  F2FP.BF16.F32.PACK_AB R241, R249, R241 ;  /* 0x000000f1f9f1723e */ /* 0x000fc400000010ff */
[----:B0-2---:R-:W-:-:S07]  /*61b00*/  F2FP.BF16.F32.PACK_AB R240, R248, R240 ;  /* 0x000000f0f8f0723e */ /* 0x005fce00000010ff */
.L_x_0:
[----:B------:R-:W0:Y:S01]  /*61b10*/  S2R R0, SR_TID.X ;  /* 0x0000000000007919 */ /* 0x000e220000002100 */
[----:B------:R-:W-:Y:S01]  /*61b20*/  MOV R251, 0x400 ;  /* 0x0000040000fb7802 */ /* 0x000fe20000000f00 */
[----:B------:R-:W1:Y:S01]  /*61b30*/  S2R R252, SR_CgaCtaId ;  /* 0x0000000000fc7919 */ /* 0x000e620000008800 */
[----:B------:R-:W-:Y:S06]  /*61b40*/  BAR.SYNC.DEFER_BLOCKING 0x0 ;  /* 0x0000000000007b1d */ /* 0x000fec0000010000 */
[----:B------:R-:W2:Y:S01]  /*61b50*/  S2R R250, SR_TID.X ;  /* 0x0000000000fa7919 */ /* 0x000ea20000002100 */
[----:B0-----:R-:W-:-:S02]  /*61b60*/  IMAD.SHL.U32 R2, R0, 0x10, RZ ;  /* 0x0000001000027824 */ /* 0x001fc400078e00ff */
[C---:B------:R-:W-:Y:S02]  /*61b70*/  IMAD.SHL.U32 R249, R0.reuse, 0x40, RZ ;  /* 0x0000004000f97824 */ /* 0x040fe400078e00ff */
[----:B------:R-:W-:Y:S01]  /*61b80*/  IMAD.SHL.U32 R248, R0, 0x8, RZ ;  /* 0x0000000800f87824 */ /* 0x000fe200078e00ff */
[----:B------:R-:W-:Y:S02]  /*61b90*/  LOP3.LUT R2, R2, 0xf0, RZ, 0xc0, !PT ;  /* 0x000000f002027812 */ /* 0x000fe400078ec0ff */
[----:B-1----:R-:W-:Y:S02]  /*61ba0*/  LEA R251, R252, R251, 0x18 ;  /* 0x000000fbfcfb7211 */ /* 0x002fe400078ec0ff */
[----:B------:R-:W-:Y:S01]  /*61bb0*/  LOP3.LUT R0, R249, 0x400, RZ, 0xc0, !PT ;  /* 0x00000400f9007812 */ /* 0x000fe200078ec0ff */
[----:B------:R-:W0:Y:S01]  /*61bc0*/  LDC R252, c[0x0][0x248] ;  /* 0x00009200fffc7b82 */ /* 0x000e220000000800 */
[----:B------:R-:W-:Y:S02]  /*61bd0*/  LOP3.LUT R248, R248, 0x300, RZ, 0xc0, !PT ;  /* 0x00000300f8f87812 */ /* 0x000fe400078ec0ff */
[----:B------:R-:W-:-:S02]  /*61be0*/  IADD3 R0, R0, R251, R2 ;  /* 0x000000fb00007210 */ /* 0x000fc40007ffe002 */
[----:B--2---:R-:W-:-:S03]  /*61bf0*/  LOP3.LUT R250, R250, 0x7f, RZ, 0xc0, !PT ;  /* 0x0000007ffafa7812 */ /* 0x004fc600078ec0ff */
[----:B------:R-:W-:Y:S01]  /*61c00*/  IMAD.IADD R0, R0, 0x1, R248 ;  /* 0x0000000100007824 */ /* 0x000fe200078e02f8 */
[----:B------:R-:W1:Y:S01]  /*61c10*/  LDC R2, c[0x0][0x244] ;  /* 0x00009100ff027b82 */ /* 0x000e620000000800 */
[----:B------:R-:W-:-:S03]  /*61c20*/  IMAD R250, R250, 0x10, R251 ;  /* 0x00000010fafa7824 */ /* 0x000fc600078e02fb */
[----:B------:R-:W-:Y:S04]  /*61c30*/  STSM.16.M88.4 [R0], R240 ;  /* 0x000000f000007844 */ /* 0x000fe80000000200 */
[----:B------:R-:W-:Y:S08]  /*61c40*/  BAR.SYNC.DEFER_BLOCKING 0x0 ;  /* 0x0000000000007b1d */ /* 0x000ff00000010000 */
[----:B------:R-:W2:Y:S01]  /*61c50*/  LDC.64 R248, c[0x0][0x220] ;  /* 0x00008800fff87b82 */ /* 0x000ea20000000a00 */
[----:B------:R-:W-:Y:S07]  /*61c60*/  STL [R1+0xb20], R250 ;  /* 0x000b20fa01007387 */ /* 0x000fee0000100800 */
[----:B------:R-:W3:Y:S01]  /*61c70*/  LDC R251, c[0x0][0x248] ;  /* 0x00009200fffb7b82 */ /* 0x000ee20000000800 */
[----:B------:R-:W-:Y:S07]  /*61c80*/  LDS.128 R240, [R250] ;  /* 0x00000000faf07984 */ /* 0x000fee0000000c00 */
[----:B------:R-:W-:Y:S06]  /*61c90*/  BAR.SYNC.DEFER_BLOCKING 0x0 ;  /* 0x0000000000007b1d */ /* 0x000fec0000010000 */
[----:B------:R-:W-:Y:S02]  /*61ca0*/  STSM.16.M88.4 [R0], R232 ;  /* 0x000000e800007844 */ /* 0x000fe40000000200 */
[----:B------:R-:W-:Y:S06]  /*61cb0*/  BAR.SYNC.DEFER_BLOCKING 0x0 ;  /* 0x0000000000007b1d */ /* 0x000fec0000010000 */
[----:B------:R-:W-:Y:S02]  /*61cc0*/  LDS.128 R232, [R250] ;  /* 0x00000000fae87984 */ /* 0x000fe40000000c00 */
        /* <DEDUP_REMOVED lines=59> */
[----:B------:R-:W4:Y:S02]  /*62080*/  LDS.128 R112, [R250] ;  /* 0x00000000fa707984 */ /* 0x000f240000000c00 */
[----:B------:R-:W-:Y:S06]  /*62090*/  BAR.SYNC.DEFER_BLOCKING 0x0 ;  /* 0x0000000000007b1d */ /* 0x000fec0000010000 */
[----:B------:R-:W-:Y:S02]  /*620a0*/  STSM.16.M88.4 [R0], R104 ;  /* 0x0000006800007844 */ /* 0x000fe40000000200 */
[----:B------:R-:W-:Y:S06]  /*620b0*/  BAR.SYNC.DEFER_BLOCKING 0x0 ;  /* 0x0000000000007b1d */ /* 0x000fec0000010000 */
[----:B----4-:R-:W-:Y:S04]  /*620c0*/  STL.64 [R1+0x2b0], R112 ;  /* 0x0002b07001007387 */ /* 0x010fe80000100a00 */
[----:B------:R-:W-:Y:S04]  /*620d0*/  STL.64 [R1+0x2b8], R114 ;  /* 0x0002b87201007387 */ /* 0x000fe80000100a00 */
[----:B------:R-:W4:Y:S01]  /*620e0*/  LDS.128 R104, [R250] ;  /* 0x00000000fa687984 */ /* 0x000f220000000c00 */
        /* <DEDUP_REMOVED lines=57> */
[----:B----4-:R4:W-:Y:S04]  /*62480*/  STL.64 [R1+0x2200], R32 ;  /* 0x0022002001007387 */ /* 0x0109e80000100a00 */
[----:B------:R0:W-:Y:S04]  /*62490*/  STL.64 [R1+0x21f0], R34 ;  /* 0x0021f02201007387 */ /* 0x0001e80000100a00 */
[----:B----4-:R-:W4:Y:S04]  /*624a0*/  LDL.LU R32, [R1+0x3f0] ;  /* 0x0003f00001207983 */ /* 0x010f280000300800 */
[----:B------:R-:W1:Y:S01]  /*624b0*/  LDS.128 R20, [R250] ;  /* 0x00000000fa147984 */ /* 0x000e620000000c00 */
[----:B------:R-:W-:Y:S06]  /*624c0*/  BAR.SYNC.DEFER_BLOCKING 0x0 ;  /* 0x0000000000007b1d */ /* 0x000fec0000010000 */
[----:B------:R-:W4:Y:S04]  /*624d0*/  LDL.LU R33, [R1+0x3f4] ;  /* 0x0003f40001217983 */ /* 0x000f280000300800 */
[----:B0-----:R-:W4:Y:S04]  /*624e0*/  LDL.LU R34, [R1+0x3f8] ;  /* 0x0003f80001227983 */ /* 0x001f280000300800 */
[----:B------:R-:W4:Y:S04]  /*624f0*/  LDL.LU R35, [R1+0x3fc] ;  /* 0x0003fc0001237983 */ /* 0x000f280000300800 */
[----:B------:R-:W-:Y:S01]  /*62500*/  STSM.16.M88.4 [R0], R16 ;  /* 0x0000001000007844 */ /* 0x000fe20000000200 */
[----:B------:R-:W-:Y:S06]  /*62510*/  BAR.SYNC.DEFER_BLOCKING 0x0 ;  /* 0x0000000000007b1d */ /* 0x000fec0000010000 */
[----:B-1----:R0:W-:Y:S04]  /*62520*/  STL.64 [R1+0x21e0], R20 ;  /* 0x0021e01401007387 */ /* 0x0021e80000100a00 */
[----:B------:R1:W-:Y:S04]  /*62530*/  STL.64 [R1+0x21d0], R22 ;  /* 0x0021d01601007387 */ /* 0x0003e80000100a00 */
[----:B0-----:R-:W3:Y:S04]  /*62540*/  LDL.LU R20, [R1+0x3e0] ;  /* 0x0003e00001147983 */ /* 0x001ee80000300800 */
[----:B------:R-:W0:Y:S01]  /*62550*/  LDS.128 R16, [R250] ;  /* 0x00000000fa107984 */ /* 0x000e220000000c00 */
[----:B------:R-:W-:Y:S06]  /*62560*/  BAR.SYNC.DEFER_BLOCKING 0x0 ;  /* 0x0000000000007b1d */ /* 0x000fec0000010000 */
[----:B------:R-:W3:Y:S04]  /*62570*/  LDL.LU R21, [R1+0x3e4] ;  /* 0x0003e40001157983 */ /* 0x000ee80000300800 */
[----:B-1----:R-:W3:Y:S04]  /*62580*/  LDL.LU R22, [R1+0x3e8] ;  /* 0x0003e80001167983 */ /* 0x002ee80000300800 */
[----:B------:R-:W3:Y:S04]  /*62590*/  LDL.LU R23, [R1+0x3ec] ;  /* 0x0003ec0001177983 */ /* 0x000ee80000300800 */
[----:B------:R-:W2:Y:S04]  /*625a0*/  LDL.LU R40, [R1+0x1f88] ;  /* 0x001f880001287983 */ /* 0x000ea80000300800 */
[----:B------:R-:W-:Y:S01]  /*625b0*/  STSM.16.M88.4 [R0], R8 ;  /* 0x0000000800007844 */ /* 0x000fe20000000200 */
[----:B------:R-:W-:Y:S06]  /*625c0*/  BAR.SYNC.DEFER_BLOCKING 0x0 ;  /* 0x0000000000007b1d */ /* 0x000fec0000010000 */
[----:B0-----:R0:W-:Y:S04]  /*625d0*/  STL.64 [R1+0x21b8], R16 ;  /* 0x0021b81001007387 */ /* 0x0011e80000100a00 */
[----:B------:R1:W-:Y:S01]  /*625e0*/  STL.64 [R1+0x21b0], R18 ;  /* 0x0021b01201007387 */ /* 0x0003e20000100a00 */
[----:B0-----:R-:W0:Y:S03]  /*625f0*/  LDC R17, c[0x0][0x248] ;  /* 0x00009200ff117b82 */ /* 0x001e260000000800 */
[----:B------:R-:W0:Y:S05]  /*62600*/  LDS.128 R8, [R250] ;  /* 0x00000000fa087984 */ /* 0x000e2a0000000c00 */
[----:B------:R-:W-:Y:S08]  /*62610*/  BAR.SYNC.DEFER_BLOCKING 0x0 ;  /* 0x0000000000007b1d */ /* 0x000ff00000010000 */
[----:B------:R-:W4:Y:S08]  /*62620*/  LDC R16, c[0x0][0x248] ;  /* 0x00009200ff107b82 */ /* 0x000f300000000800 */
[----:B-1----:R-:W1:Y:S01]  /*62630*/  LDC R18, c[0x0][0x248] ;  /* 0x00009200ff127b82 */ /* 0x002e620000000800 */
[----:B------:R0:W-:Y:S07]  /*62640*/  STSM.16.M88.4 [R0], R4 ;  /* 0x0000000400007844 */ /* 0x0001ee0000000200 */
[----:B------:R-:W-:Y:S06]  /*62650*/  BAR.SYNC.DEFER_BLOCKING 0x0 ;  /* 0x0000000000007b1d */ /* 0x000fec0000010000 */
[----:B0-----:R0:W-:Y:S04]  /*62660*/  STL.64 [R1+0x21a8], R8 ;  /* 0x0021a80801007387 */ /* 0x0011e80000100a00 */
[----:B------:R0:W-:Y:S01]  /*62670*/  STL.64 [R1+0x21a0], R10 ;  /* 0x0021a00a01007387 */ /* 0x0001e20000100a00 */
[----:B------:R-:W1:Y:S08]  /*62680*/  LDC.64 R4, c[0x0][0x228] ;  /* 0x00008a00ff047b82 */ /* 0x000e700000000a00 */
[----:B------:R-:W4:Y:S01]  /*62690*/  LDC R7, c[0x0][0x22c] ;  /* 0x00008b00ff077b82 */ /* 0x000f220000000800 */
[----:B------:R-:W1:Y:S07]  /*626a0*/  LDS.128 R48, [R250] ;  /* 0x00000000fa307984 */ /* 0x000e6e0000000c00 */
[----:B------:R-:W-:Y:S08]  /*626b0*/  BAR.SYNC.DEFER_BLOCKING 0x0 ;  /* 0x0000000000007b1d */ /* 0x000ff00000010000 */
[----:B0-----:R-:W0:Y:S08]  /*626c0*/  LDC R9, c[0x0][0x248] ;  /* 0x00009200ff097b82 */ /* 0x001e300000000800 */
[----:B------:R-:W0:Y:S08]  /*626d0*/  LDC R11, c[0x0][0x248] ;  /* 0x00009200ff0b7b82 */ /* 0x000e300000000800 */
[----:B------:R-:W0:Y:S01]  /*626e0*/  LDC R10, c[0x0][0x248] ;  /* 0x00009200ff0a7b82 */ /* 0x000e220000000800 */
[----:B------:R-:W-:Y:S07]  /*626f0*/  STSM.16.M88.4 [R0], R12 ;  /* 0x0000000c00007844 */ /* 0x000fee0000000200 */
[----:B------:R-:W-:Y:S06]  /*62700*/  BAR.SYNC.DEFER_BLOCKING 0x0 ;  /* 0x0000000000007b1d */ /* 0x000fec0000010000 */
[----:B-1----:R1:W-:Y:S04]  /*62710*/  STL.64 [R1+0x2198], R48 ;  /* 0x0021983001007387 */ /* 0x0023e80000100a00 */
[----:B------:R0:W-:Y:S01]  /*62720*/  STL.64 [R1+0x2190], R50 ;  /* 0x0021903201007387 */ /* 0x0001e20000100a00 */
[----:B-1----:R-:W1:Y:S03]  /*62730*/  LDC R49, c[0x0][0x248] ;  /* 0x00009200ff317b82 */ /* 0x002e660000000800 */
[----:B------:R-:W1:Y:S05]  /*62740*/  LDS.128 R12, [R250] ;  /* 0x00000000fa0c7984 */ /* 0x000e6a0000000c00 */
[----:B------:R-:W-:Y:S08]  /*62750*/  BAR.SYNC.DEFER_BLOCKING 0x0 ;  /* 0x0000000000007b1d */ /* 0x000ff00000010000 */
[----:B------:R-:W3:Y:S08]  /*62760*/  LDC R48, c[0x0][0x248] ;  /* 0x00009200ff307b82 */ /* 0x000ef00000000800 */
[----:B0-----:R-:W0:Y:S08]  /*62770*/  LDC R51, c[0x0][0x248] ;  /* 0x00009200ff337b82 */ /* 0x001e300000000800 */
[----:B------:R-:W0:Y:S01]  /*62780*/  LDC R50, c[0x0][0x248] ;  /* 0x00009200ff327b82 */ /* 0x000e220000000800 */
[----:B------:R-:W-:Y:S07]  /*62790*/  STSM.16.M88.4 [R0], R24 ;  /* 0x0000001800007844 */ /* 0x000fee0000000200 */
[----:B------:R-:W-:Y:S06]  /*627a0*/  BAR.SYNC.DEFER_BLOCKING 0x0 ;  /* 0x0000000000007b1d */ /* 0x000fec0000010000 */
[----:B-1----:R1:W-:Y:S04]  /*627b0*/  STL.64 [R1+0x2188], R12 ;  /* 0x0021880c01007387 */ /* 0x0023e80000100a00 */
[----:B------:R0:W-:Y:S01]  /*627c0*/  STL.64 [R1+0x2180], R14 ;  /* 0x0021800e01007387 */ /* 0x0001e20000100a00 */
[----:B-1----:R-:W1:Y:S03]  /*627d0*/  LDC R13, c[0x0][0x248] ;  /* 0x00009200ff0d7b82 */ /* 0x002e660000000800 */
[----:B------:R-:W4:Y:S05]  /*627e0*/  LDS.128 R24, [R250] ;  /* 0x00000000fa187984 */ /* 0x000f2a0000000c00 */
[----:B------:R-:W-:Y:S08]  /*627f0*/  BAR.SYNC.DEFER_BLOCKING 0x0 ;  /* 0x0000000000007b1d */ /* 0x000ff00000010000 */
[----:B------:R-:W1:Y:S08]  /*62800*/  LDC R12, c[0x0][0x248] ;  /* 0x00009200ff0c7b82 */ /* 0x000e700000000800 */
[----:B0-----:R-:W0:Y:S08]  /*62810*/  LDC R15, c[0x0][0x248] ;  /* 0x00009200ff0f7b82 */ /* 0x001e300000000800 */
[----:B------:R-:W0:Y:S01]  /*62820*/  LDC R14, c[0x0][0x248] ;  /* 0x00009200ff0e7b82 */ /* 0x000e220000000800 */
[----:B------:R-:W-:Y:S07]  /*62830*/  STSM.16.M88.4 [R0], R28 ;  /* 0x0000001c00007844 */ /* 0x000fee0000000200 */
[----:B------:R-:W-:Y:S06]  /*62840*/  BAR.SYNC.DEFER_BLOCKING 0x0 ;  /* 0x0000000000007b1d */ /* 0x000fec0000010000 */
[----:B----4-:R4:W-:Y:S04]  /*62850*/  STL.64 [R1+0x2178], R24 ;  /* 0x0021781801007387 */ /* 0x0109e80000100a00 */
[----:B------:R1:W-:Y:S01]  /*62860*/  STL.64 [R1+0x2170], R26 ;  /* 0x0021701a01007387 */ /* 0x0003e20000100a00 */
[----:B----4-:R-:W4:Y:S03]  /*62870*/  LDC R25, c[0x0][0x248] ;  /* 0x00009200ff197b82 */ /* 0x010f260000000800 */
[----:B------:R-:W0:Y:S05]  /*62880*/  LDS.128 R28, [R250] ;  /* 0x00000000fa1c7984 */ /* 0x000e2a0000000c00 */
[----:B------:R-:W-:Y:S08]  /*62890*/  BAR.SYNC.DEFER_BLOCKING 0x0 ;  /* 0x0000000000007b1d */ /* 0x000ff00000010000 */
[----:B------:R-:W4:Y:S08]  /*628a0*/  LDC R24, c[0x0][0x248] ;  /* 0x00009200ff187b82 */ /* 0x000f300000000800 */
[----:B-1----:R-:W1:Y:S08]  /*628b0*/  LDC R27, c[0x0][0x248] ;  /* 0x00009200ff1b7b82 */ /* 0x002e700000000800 */
[----:B------:R-:W1:Y:S01]  /*628c0*/  LDC R26, c[0x0][0x248] ;  /* 0x00009200ff1a7b82 */ /* 0x000e620000000800 */
[----:B------:R-:W-:Y:S07]  /*628d0*/  STSM.16.M88.4 [R0], R36 ;  /* 0x0000002400007844 */ /* 0x000fee0000000200 */
[----:B------:R-:W-:Y:S06]  /*628e0*/  BAR.SYNC.DEFER_BLOCKING 0x0 ;  /* 0x0000000000007b1d */ /* 0x000fec0000010000 */
[----:B0-----:R0:W-:Y:S04]  /*628f0*/  STL.64 [R1+0x2168], R28 ;  /* 0x0021681c01007387 */ /* 0x0011e80000100a00 */
[----:B------:R3:W-:Y:S01]  /*62900*/  STL.64 [R1+0x2160], R30 ;  /* 0x0021601e01007387 */ /* 0x0007e20000100a00 */
[C---:B--2---:R-:W-:Y:S01]  /*62910*/  IMAD R6, R40.reuse, R2, RZ ;  /* 0x0000000228067224 */ /* 0x044fe200078e02ff */
[----:B------:R-:W-:-:S02]  /*62920*/  ISETP.GE.AND P0, PT, R40, R4, PT ;  /* 0x000000042800720c */ /* 0x000fc40003f06270 */
[----:B------:R-:W2:Y:S01]  /*62930*/  LDS.128 R36, [R250] ;  /* 0x00000000fa247984 */ /* 0x000ea20000000c00 */
[----:B0-----:R-:W0:Y:S08]  /*62940*/  LDC R29, c[0x0][0x248] ;  /* 0x00009200ff1d7b82 */ /* 0x001e300000000800 */
[----:B------:R-:W-:Y:S08]  /*62950*/  BAR.SYNC.DEFER_BLOCKING 0x0 ;  /* 0x0000000000007b1d */ /* 0x000ff00000010000 */
[----:B------:R-:W0:Y:S08]  /*62960*/  LDC R28, c[0x0][0x248] ;  /* 0x00009200ff1c7b82 */ /* 0x000e300000000800 */
[----:B---3--:R-:W3:Y:S08]  /*62970*/  LDC R31, c[0x0][0x248] ;  /* 0x00009200ff1f7b82 */ /* 0x008ef00000000800 */
[----:B------:R-:W3:Y:S01]  /*62980*/  LDC R30, c[0x0][0x248] ;  /* 0x00009200ff1e7b82 */ /* 0x000ee20000000800 */
[----:B------:R-:W-:Y:S07]  /*62990*/  STSM.16.M88.4 [R0], R44 ;  /* 0x0000002c00007844 */ /* 0x000fee0000000200 */
[----:B------:R-:W-:Y:S06]  /*629a0*/  BAR.SYNC.DEFER_BLOCKING 0x0 ;  /* 0x0000000000007b1d */ /* 0x000fec0000010000 */
[----:B--2---:R2:W-:Y:S04]  /*629b0*/  STL.64 [R1+0x2158], R36 ;  /* 0x0021582401007387 */ /* 0x0045e80000100a00 */
[----:B------:R4:W-:Y:S01]  /*629c0*/  STL.64 [R1+0x2150], R38 ;  /* 0x0021502601007387 */ /* 0x0009e20000100a00 */
[----:B------:R-:W-:-:S02]  /*629d0*/  LEA R2, P1, R6, R248, 0x1 ;  /* 0x000000f806027211 */ /* 0x000fc400078208ff */
[----:B------:R-:W1:Y:S01]  /*629e0*/  LDC R248, c[0x0][0x248] ;  /* 0x00009200fff87b82 */ /* 0x000e620000000800 */
[----:B------:R-:W0:Y:S07]  /*629f0*/  LDS.128 R44, [R250] ;  /* 0x00000000fa2c7984 */ /* 0x000e2e0000000c00 */
[----:B--2---:R-:W2:Y:S08]  /*62a00*/  LDC R37, c[0x0][0x248] ;  /* 0x00009200ff257b82 */ /* 0x004eb00000000800 */
[----:B------:R-:W-:Y:S08]  /*62a10*/  BAR.SYNC.DEFER_BLOCKING 0x0 ;  /* 0x0000000000007b1d */ /* 0x000ff00000010000 */
[----:B------:R-:W2:Y:S08]  /*62a20*/  LDC R36, c[0x0][0x248] ;  /* 0x00009200ff247b82 */ /* 0x000eb00000000800 */
[----:B----4-:R-:W4:Y:S08]  /*62a30*/  LDC R39, c[0x0][0x248] ;  /* 0x00009200ff277b82 */ /* 0x010f300000000800 */
[----:B------:R-:W4:Y:S01]  /*62a40*/  LDC R38, c[0x0][0x248] ;  /* 0x00009200ff267b82 */ /* 0x000f220000000800 */
[----:B------:R-:W-:Y:S07]  /*62a50*/  STSM.16.M88.4 [R0], R52 ;  /* 0x0000003400007844 */ /* 0x000fee0000000200 */
[----:B------:R-:W-:Y:S06]  /*62a60*/  BAR.SYNC.DEFER_BLOCKING 0x0 ;  /* 0x0000000000007b1d */ /* 0x000fec0000010000 */
[----:B0-----:R0:W-:Y:S04]  /*62a70*/  STL.64 [R1+0x2148], R44 ;  /* 0x0021482c01007387 */ /* 0x0011e80000100a00 */
[----:B------:R3:W-:Y:S01]  /*62a80*/  STL.64 [R1+0x2140], R46 ;  /* 0x0021402e01007387 */ /* 0x0007e20000100a00 */
[----:B------:R-:W-:-:S03]  /*62a90*/  LEA.HI.X.SX32 R4, R6, R249, 0x1, P1 ;  /* 0x000000f906047211 */ /* 0x000fc600008f0eff */
[----:B------:R-:W1:Y:S01]  /*62aa0*/  LDS.128 R52, [R250] ;  /* 0x00000000fa347984 */ /* 0x000e620000000c00 */
[----:B------:R-:W2:Y:S08]  /*62ab0*/  LDC R249, c[0x0][0x248] ;  /* 0x00009200fff97b82 */ /* 0x000eb00000000800 */
[----:B------:R-:W-:Y:S08]  /*62ac0*/  BAR.SYNC.DEFER_BLOCKING 0x0 ;  /* 0x0000000000007b1d */ /* 0x000ff00000010000 */
[----:B0-----:R-:W0:Y:S08]  /*62ad0*/  LDC R45, c[0x0][0x248] ;  /* 0x00009200ff2d7b82 */ /* 0x001e300000000800 */
[----:B------:R-:W0:Y:S08]  /*62ae0*/  LDC R44, c[0x0][0x248] ;  /* 0x00009200ff2c7b82 */ /* 0x000e300000000800 */
[----:B---3--:R-:W3:Y:S01]  /*62af0*/  LDC R47, c[0x0][0x248] ;  /* 0x00009200ff2f7b82 */ /* 0x008ee20000000800 */
[----:B------:R-:W-:Y:S07]  /*62b00*/  STSM.16.M88.4 [R0], R60 ;  /* 0x0000003c00007844 */ /* 0x000fee0000000200 */
[----:B------:R-:W-:Y:S08]  /*62b10*/  BAR.SYNC.DEFER_BLOCKING 0x0 ;  /* 0x0000000000007b1d */ /* 0x000ff00000010000 */
[----:B------:R-:W3:Y:S01]  /*62b20*/  LDC R46, c[0x0][0x248] ;  /* 0x00009200ff2e7b82 */ /* 0x000ee20000000800 */
[----:B-1----:R1:W-:Y:S04]  /*62b30*/  STL.64 [R1+0x2138], R52 ;  /* 0x0021383401007387 */ /* 0x0023e80000100a00 */
[----:B------:R4:W-:Y:S01]  /*62b40*/  STL.64 [R1+0x2130], R54 ;  /* 0x0021303601007387 */ /* 0x0009e20000100a00 */
[----:B-----5:R-:W-:-:S02]  /*62b50*/  ISETP.LT.AND P1, PT, R3, R7, !P0 ;  /* 0x000000070300720c */ /* 0x020fc40004721270 */
[----:B-1----:R-:W1:Y:S01]  /*62b60*/  LDC R53, c[0x0][0x248] ;  /* 0x00009200ff357b82 */ /* 0x002e620000000800 */
[----:B------:R-:W2:Y:S07]  /*62b70*/  LDS.128 R56, [R250] ;  /* 0x00000000fa387984 */ /* 0x000eae0000000c00 */
[----:B------:R-:W-:Y:S08]  /*62b80*/  BAR.SYNC.DEFER_BLOCKING 0x0 ;  /* 0x0000000000007b1d */ /* 0x000ff00000010000 */
[----:B------:R-:W1:Y:S08]  /*62b90*/  LDC R52, c[0x0][0x248] ;  /* 0x00009200ff347b82 */ /* 0x000e700000000800 */
[----:B----4-:R-:W4:Y:S08]  /*62ba0*/  LDC R55, c[0x0][0x248] ;  /* 0x00009200ff377b82 */ /* 0x010f300000000800 */
[----:B------:R-:W4:Y:S01]  /*62bb0*/  LDC R54, c[0x0][0x248] ;  /* 0x00009200ff367b82 */ /* 0x000f220000000800 */
[----:B------:R-:W-:Y:S07]  /*62bc0*/  STSM.16.M88.4 [R0], R68 ;  /* 0x0000004400007844 */ /* 0x000fee0000000200 */
[----:B------:R-:W-:Y:S06]  /*62bd0*/  BAR.SYNC.DEFER_BLOCKING 0x0 ;  /* 0x0000000000007b1d */ /* 0x000fec0000010000 */
[----:B--2---:R2:W-:Y:S04]  /*62be0*/  STL.64 [R1+0x2128], R56 ;  /* 0x0021283801007387 */ /* 0x0045e80000100a00 */
[----:B------:R0:W-:Y:S01]  /*62bf0*/  STL.64 [R1+0x2120], R58 ;  /* 0x0021203a01007387 */ /* 0x0001e20000100a00 */
[----:B--2---:R-:W2:Y:S03]  /*62c00*/  LDC R57, c[0x0][0x248] ;  /* 0x00009200ff397b82 */ /* 0x004ea60000000800 */
[----:B------:R-:W3:Y:S05]  /*62c10*/  LDS.128 R60, [R250] ;  /* 0x00000000fa3c7984 */ /* 0x000eea0000000c00 */
[----:B------:R-:W-:Y:S08]  /*62c20*/  BAR.SYNC.DEFER_BLOCKING 0x0 ;  /* 0x0000000000007b1d */ /* 0x000ff00000010000 */
[----:B------:R-:W2:Y:S08]  /*62c30*/  LDC R56, c[0x0][0x248] ;  /* 0x00009200ff387b82 */ /* 0x000eb00000000800 */
[----:B0-----:R-:W0:Y:S08]  /*62c40*/  LDC R59, c[0x0][0x248] ;  /* 0x00009200ff3b7b82 */ /* 0x001e300000000800 */
[----:B------:R-:W0:Y:S01]  /*62c50*/  LDC R58, c[0x0][0x248] ;  /* 0x00009200ff3a7b82 */ /* 0x000e220000000800 */
[----:B------:R-:W-:Y:S07]  /*62c60*/  STSM.16.M88.4 [R0], R76 ;  /* 0x0000004c00007844 */ /* 0x000fee0000000200 */
[----:B------:R-:W-:Y:S06]  /*62c70*/  BAR.SYNC.DEFER_BLOCKING 0x0 ;  /* 0x0000000000007b1d */ /* 0x000fec0000010000 */
[----:B---3--:R3:W-:Y:S04]  /*62c80*/  STL.64 [R1+0x2118], R60 ;  /* 0x0021183c01007387 */ /* 0x0087e80000100a00 */
[----:B------:R1:W-:Y:S01]  /*62c90*/  STL.64 [R1+0x2110], R62 ;  /* 0x0021103e01007387 */ /* 0x0003e20000100a00 */
[----:B---3--:R-:W3:Y:S03]  /*62ca0*/  LDC R61, c[0x0][0x248] ;  /* 0x00009200ff3d7b82 */ /* 0x008ee60000000800 */
[----:B------:R-:W4:Y:S05]  /*62cb0*/  LDS.128 R64, [R250] ;  /* 0x00000000fa407984 */ /* 0x000f2a0000000c00 */
[----:B------:R-:W-:Y:S08]  /*62cc0*/  BAR.SYNC.DEFER_BLOCKING 0x0 ;  /* 0x0000000000007b1d */ /* 0x000ff00000010000 */
[----:B------:R-:W3:Y:S08]  /*62cd0*/  LDC R60, c[0x0][0x248] ;  /* 0x00009200ff3c7b82 */ /* 0x000ef00000000800 */
[----:B-1----:R-:W1:Y:S08]  /*62ce0*/  LDC R63, c[0x0][0x248] ;  /* 0x00009200ff3f7b82 */ /* 0x002e700000000800 */
[----:B------:R-:W1:Y:S01]  /*62cf0*/  LDC R62, c[0x0][0x248] ;  /* 0x00009200ff3e7b82 */ /* 0x000e620000000800 */
        /* <DEDUP_REMOVED lines=8> */
[----:B--2---:R-:W2:Y:S08]  /*62d80*/  LDC R67, c[0x0][0x248] ;  /* 0x00009200ff437b82 */ /* 0x004eb00000000800 */
[----:B------:R-:W2:Y:S01]  /*62d90*/  LDC R66, c[0x0][0x248] ;  /* 0x00009200ff427b82 */ /* 0x000ea20000000800 */
[----:B------:R-:W-:Y:S07]  /*62da0*/  STSM.16.M88.4 [R0], R92 ;  /* 0x0000005c00007844 */ /* 0x000fee0000000200 */
[----:B------:R-:W-:Y:S06]  /*62db0*/  BAR.SYNC.DEFER_BLOCKING 0x0 ;  /* 0x0000000000007b1d */ /* 0x000fec0000010000 */
[----:B0-----:R0:W-:Y:S04]  /*62dc0*/  STL.64 [R1+0x20f8], R68 ;  /* 0x0020f84401007387 */ /* 0x0011e80000100a00 */
[----:B------:R3:W-:Y:S01]  /*62dd0*/  STL.64 [R1+0x20f0], R70 ;  /* 0x0020f04601007387 */ /* 0x0007e20000100a00 */
[----:B0-----:R-:W0:Y:S03]  /*62de0*/  LDC R69, c[0x0][0x248] ;  /* 0x00009200ff457b82 */ /* 0x001e260000000800 */
[----:B------:R-:W1:Y:S05]  /*62df0*/  LDS.128 R72, [R250] ;  /* 0x00000000fa487984 */ /* 0x000e6a0000000c00 */
[----:B------:R-:W-:Y:S08]  /*62e00*/  BAR.SYNC.DEFER_BLOCKING 0x0 ;  /* 0x0000000000007b1d */ /* 0x000ff00000010000 */
[----:B------:R-:W0:Y:S08]  /*62e10*/  LDC R68, c[0x0][0x248] ;  /* 0x00009200ff447b82 */ /* 0x000e300000000800 */
[----:B---3--:R-:W3:Y:S08]  /*62e20*/  LDC R71, c[0x0][0x248] ;  /* 0x00009200ff477b82 */ /* 0x008ef00000000800 */
[----:B------:R-:W3:Y:S01]  /*62e30*/  LDC R70, c[0x0][0x248] ;  /* 0x00009200ff467b82 */ /* 0x000ee20000000800 */
[----:B------:R-:W-:Y:S07]  /*62e40*/  STSM.16.M88.4 [R0], R100 ;  /* 0x0000006400007844 */ /* 0x000fee0000000200 */
[----:B------:R-:W-:Y:S06]  /*62e50*/  BAR.SYNC.DEFER_BLOCKING 0x0 ;  /* 0x0000000000007b1d */ /* 0x000fec0000010000 */
[----:B-1----:R1:W-:Y:S04]  /*62e60*/  STL.64 [R1+0x20e8], R72 ;  /* 0x0020e84801007387 */ /* 0x0023e80000100a00 */
[----:B------:R4:W-:Y:S01]  /*62e70*/  STL.64 [R1+0x20e0], R74 ;  /* 0x0020e04a01007387 */ /* 0x0009e20000100a00 */
[----:B-1----:R-:W1:Y:S03]  /*62e80*/  LDC R73, c[0x0][0x248] ;  /* 0x00009200ff497b82 */ /* 0x002e660000000800 */
[----:B------:R-:W2:Y:S05]  /*62e90*/  LDS.128 R76, [R250] ;  /* 0x00000000fa4c7984 */ /* 0x000eaa0000000c00 */
        /* <DEDUP_REMOVED lines=111> */
[----:B0-----:R-:W0:Y:S08]  /*63590*/  LDC R118, c[0x0][0x248] ;  /* 0x00009200ff767b82 */ /* 0x001e300000000800 */
[----:B------:R-:W2:Y:S08]  /*635a0*/  LDC R116, c[0x0][0x248] ;  /* 0x00009200ff747b82 */ /* 0x000eb00000000800 */
[----:B------:R-:W2:Y:S01]  /*635b0*/  LDC R119, c[0x0][0x248] ;  /* 0x00009200ff777b82 */ /* 0x000ea20000000800 */
[----:B------:R1:W-:Y:S07]  /*635c0*/  STSM.16.M88.4 [R0], R196 ;  /* 0x000000c400007844 */ /* 0x0003ee0000000200 */
[----:B------:R-:W-:Y:S06]  /*635d0*/  BAR.SYNC.DEFER_BLOCKING 0x0 ;  /* 0x0000000000007b1d */ /* 0x000fec0000010000 */
[----:B---3--:R3:W-:Y:S04]  /*635e0*/  STL.64 [R1+0x2028], R124 ;  /* 0x0020287c01007387 */ /* 0x0087e80000100a00 */
[----:B------:R4:W-:Y:S01]  /*635f0*/  STL.64 [R1+0x2020], R126 ;  /* 0x0020207e01007387 */ /* 0x0009e20000100a00 */
[----:B-1----:R-:W1:Y:S01]  /*63600*/  LDC R197, c[0x0][0x22c] ;  /* 0x00008b00ffc57b82 */ /* 0x002e620000000800 */
[----:B------:R-:W-:-:S07]  /*63610*/  VIADD R196, R3, 0x1 ;  /* 0x0000000103c47836 */ /* 0x000fce0000000000 */
[----:B---3--:R-:W3:Y:S01]  /*63620*/  LDC R125, c[0x0][0x248] ;  /* 0x00009200ff7d7b82 */ /* 0x008ee20000000800 */
[----:B------:R-:W0:Y:S07]  /*63630*/  LDS.128 R132, [R250] ;  /* 0x00000000fa847984 */ /* 0x000e2e0000000c00 */
[----:B------:R-:W-:Y:S08]  /*63640*/  BAR.SYNC.DEFER_BLOCKING 0x0 ;  /* 0x0000000000007b1d */ /* 0x000ff00000010000 */
[----:B----4-:R-:W4:Y:S08]  /*63650*/  LDC R126, c[0x0][0x248] ;  /* 0x00009200ff7e7b82 */ /* 0x010f300000000800 */
[----:B------:R-:W3:Y:S08]  /*63660*/  LDC R124, c[0x0][0x248] ;  /* 0x00009200ff7c7b82 */ /* 0x000ef00000000800 */
[----:B------:R-:W3:Y:S01]  /*63670*/  LDC R127, c[0x0][0x248] ;  /* 0x00009200ff7f7b82 */ /* 0x000ee20000000800 */
[----:B------:R2:W-:Y:S07]  /*63680*/  STSM.16.M88.4 [R0], R204 ;  /* 0x000000cc00007844 */ /* 0x0005ee0000000200 */
[----:B------:R-:W-:Y:S06]  /*63690*/  BAR.SYNC.DEFER_BLOCKING 0x0 ;  /* 0x0000000000007b1d */ /* 0x000fec0000010000 */
[----:B0-----:R0:W-:Y:S04]  /*636a0*/  STL.64 [R1+0x2018], R132 ;  /* 0x0020188401007387 */ /* 0x0011e80000100a00 */
[----:B------:R4:W-:Y:S01]  /*636b0*/  STL.64 [R1+0x2010], R134 ;  /* 0x0020108601007387 */ /* 0x0009e20000100a00 */
[----:B-1----:R-:W-:Y:S01]  /*636c0*/  ISETP.LT.AND P4, PT, R196, R197, !P0 ;  /* 0x000000c5c400720c */ /* 0x002fe20004781270 */
[----:B--2---:R-:W1:Y:S08]  /*636d0*/  LDC R207, c[0x0][0x22c] ;  /* 0x00008b00ffcf7b82 */ /* 0x004e700000000800 */
[----:B0-----:R-:W0:Y:S01]  /*636e0*/  LDC R132, c[0x0][0x248] ;  /* 0x00009200ff847b82 */ /* 0x001e220000000800 */
[----:B------:R-:W2:Y:S07]  /*636f0*/  LDS.128 R140, [R250] ;  /* 0x00000000fa8c7984 */ /* 0x000eae0000000c00 */
[----:B------:R-:W-:Y:S08]  /*63700*/  BAR.SYNC.DEFER_BLOCKING 0x0 ;  /* 0x0000000000007b1d */ /* 0x000ff00000010000 */
[----:B------:R-:W3:Y:S08]  /*63710*/  LDC R133, c[0x0][0x248] ;  /* 0x00009200ff857b82 */ /* 0x000ef00000000800 */
[----:B----4-:R-:W4:Y:S08]  /*63720*/  LDC R135, c[0x0][0x248] ;  /* 0x00009200ff877b82 */ /* 0x010f300000000800 */
[----:B------:R-:W4:Y:S01]  /*63730*/  LDC R134, c[0x0][0x248] ;  /* 0x00009200ff867b82 */ /* 0x000f220000000800 */
[----:B------:R1:W-:Y:S07]  /*63740*/  STSM.16.M88.4 [R0], R212 ;  /* 0x000000d400007844 */ /* 0x0003ee0000000200 */
[----:B------:R-:W-:Y:S06]  /*63750*/  BAR.SYNC.DEFER_BLOCKING 0x0 ;  /* 0x0000000000007b1d */ /* 0x000fec0000010000 */
[----:B--2---:R2:W-:Y:S04]  /*63760*/  STL.64 [R1+0x2008], R140 ;  /* 0x0020088c01007387 */ /* 0x0045e80000100a00 */
[----:B------:R-:W-:Y:S01]  /*63770*/  STL.64 [R1+0x2000], R142 ;  /* 0x0020008e01007387 */ /* 0x000fe20000100a00 */
[----:B-1----:R-:W1:Y:S08]  /*63780*/  LDC R212, c[0x0][0x248] ;  /* 0x00009200ffd47b82 */ /* 0x002e700000000800 */
[----:B------:R-:W0:Y:S01]  /*63790*/  LDC R213, c[0x0][0x22c] ;  /* 0x00008b00ffd57b82 */ /* 0x000e220000000800 */
[----:B------:R-:W3:Y:S07]  /*637a0*/  LDS.128 R148, [R250] ;  /* 0x00000000fa947984 */ /* 0x000eee0000000c00 */
[----:B------:R-:W-:Y:S08]  /*637b0*/  BAR.SYNC.DEFER_BLOCKING 0x0 ;  /* 0x0000000000007b1d */ /* 0x000ff00000010000 */
[----:B------:R-:W4:Y:S08]  /*637c0*/  LDC R214, c[0x0][0x22c] ;  /* 0x00008b00ffd67b82 */ /* 0x000f300000000800 */
[----:B------:R-:W4:Y:S08]  /*637d0*/  LDC R215, c[0x0][0x22c] ;  /* 0x00008b00ffd77b82 */ /* 0x000f300000000800 */
[----:B--2---:R-:W2:Y:S01]  /*637e0*/  LDC R141, c[0x0][0x248] ;  /* 0x00009200ff8d7b82 */ /* 0x004ea20000000800 */
[----:B------:R0:W-:Y:S07]  /*637f0*/  STSM.16.M88.4 [R0], R220 ;  /* 0x000000dc00007844 */ /* 0x0001ee0000000200 */
[----:B------:R-:W-:Y:S08]  /*63800*/  BAR.SYNC.DEFER_BLOCKING 0x0 ;  /* 0x0000000000007b1d */ /* 0x000ff00000010000 */
[----:B------:R-:W2:Y:S01]  /*63810*/  LDC R140, c[0x0][0x248] ;  /* 0x00009200ff8c7b82 */ /* 0x000ea20000000800 */
[----:B---3--:R-:W-:Y:S04]  /*63820*/  STL.64 [R1+0x1ff8], R148 ;  /* 0x001ff89401007387 */ /* 0x008fe80000100a00 */
[----:B------:R3:W-:Y:S01]  /*63830*/  STL.64 [R1+0x1ff0], R150 ;  /* 0x001ff09601007387 */ /* 0x0007e20000100a00 */
[----:B-1----:R-:W-:-:S02]  /*63840*/  IMAD R7, R3, R212, RZ ;  /* 0x000000d403077224 */ /* 0x002fc400078e02ff */
[----:B0-----:R-:W0:Y:S08]  /*63850*/  LDC R220, c[0x0][0x22c] ;  /* 0x00008b00ffdc7b82 */ /* 0x001e300000000800 */
[----:B------:R-:W1:Y:S01]  /*63860*/  LDC R222, c[0x0][0x248] ;  /* 0x00009200ffde7b82 */ /* 0x000e620000000800 */
[----:B------:R-:W4:Y:S07]  /*63870*/  LDS.128 R156, [R250] ;  /* 0x00000000fa9c7984 */ /* 0x000f2e0000000c00 */
[----:B------:R-:W-:Y:S08]  /*63880*/  BAR.SYNC.DEFER_BLOCKING 0x0 ;  /* 0x0000000000007b1d */ /* 0x000ff00000010000 */
[----:B------:R-:W2:Y:S08]  /*63890*/  LDC R221, c[0x0][0x22c] ;  /* 0x00008b00ffdd7b82 */ /* 0x000eb00000000800 */
[----:B------:R-:W2:Y:S08]  /*638a0*/  LDC R223, c[0x0][0x248] ;  /* 0x00009200ffdf7b82 */ /* 0x000eb00000000800 */
[----:B------:R-:W2:Y:S01]  /*638b0*/  LDC R142, c[0x0][0x248] ;  /* 0x00009200ff8e7b82 */ /* 0x000ea20000000800 */
[----:B------:R0:W-:Y:S07]  /*638c0*/  STSM.16.M88.4 [R0], R228 ;  /* 0x000000e400007844 */ /* 0x0001ee0000000200 */
[----:B------:R-:W-:Y:S08]  /*638d0*/  BAR.SYNC.DEFER_BLOCKING 0x0 ;  /* 0x0000000000007b1d */ /* 0x000ff00000010000 */
[----:B---3--:R-:W3:Y:S01]  /*638e0*/  LDC R150, c[0x0][0x248] ;  /* 0x00009200ff967b82 */ /* 0x008ee20000000800 */
[----:B----4-:R4:W-:Y:S04]  /*638f0*/  STL.64 [R1+0x1fe8], R156 ;  /* 0x001fe89c01007387 */ /* 0x0109e80000100a00 */
[----:B------:R1:W-:Y:S01]  /*63900*/  STL.64 [R1+0x1fc0], R158 ;  /* 0x001fc09e01007387 */ /* 0x0003e20000100a00 */
[C---:B------:R-:W-:Y:S01]  /*63910*/  IMAD.IADD R206, R7.reuse, 0x1, R212 ;  /* 0x0000000107ce7824 */ /* 0x040fe200078e02d4 */
[-C--:B------:R-:W-:Y:S01]  /*63920*/  LEA R6, P2, R7, R2.reuse, 0x1 ;  /* 0x0000000207067211 */ /* 0x080fe200078408ff */
[----:B0-----:R-:W0:Y:S08]  /*63930*/  LDC R230, c[0x0][0x248] ;  /* 0x00009200ffe67b82 */ /* 0x001e300000000800 */
[----:B------:R-:W3:Y:S01]  /*63940*/  LDC R229, c[0x0][0x248] ;  /* 0x00009200ffe57b82 */ /* 0x000ee20000000800 */
[----:B------:R-:W2:Y:S07]  /*63950*/  LDS.128 R164, [R250] ;  /* 0x00000000faa47984 */ /* 0x000eae0000000c00 */
[----:B------:R-:W-:Y:S08]  /*63960*/  BAR.SYNC.DEFER_BLOCKING 0x0 ;  /* 0x0000000000007b1d */ /* 0x000ff00000010000 */
[----:B------:R-:W3:Y:S08]  /*63970*/  LDC R231, c[0x0][0x248] ;  /* 0x00009200ffe77b82 */ /* 0x000ef00000000800 */
[----:B------:R-:W3:Y:S08]  /*63980*/  LDC R228, c[0x0][0x248] ;  /* 0x00009200ffe47b82 */ /* 0x000ef00000000800 */
[----:B----4-:R-:W4:Y:S01]  /*63990*/  LDC R156, c[0x0][0x248] ;  /* 0x00009200ff9c7b82 */ /* 0x010f220000000800 */
[----:B------:R0:W-:Y:S07]  /*639a0*/  STSM.16.M88.4 [R0], R236 ;  /* 0x000000ec00007844 */ /* 0x0001ee0000000200 */
[----:B------:R-:W-:Y:S08]  /*639b0*/  BAR.SYNC.DEFER_BLOCKING 0x0 ;  /* 0x0000000000007b1d */ /* 0x000ff00000010000 */
[----:B-1----:R-:W1:Y:S01]  /*639c0*/  LDC R158, c[0x0][0x248] ;  /* 0x00009200ff9e7b82 */ /* 0x002e620000000800 */
[----:B--2---:R2:W-:Y:S04]  /*639d0*/  STL.64 [R1+0x1fa8], R164 ;  /* 0x001fa8a401007387 */ /* 0x0045e80000100a00 */
[----:B------:R3:W-:Y:S01]  /*639e0*/  STL.64 [R1+0x1f90], R166 ;  /* 0x001f90a601007387 */ /* 0x0007e20000100a00 */
[----:B------:R-:W-:-:S02]  /*639f0*/  LEA R204, P3, R206, R2, 0x1 ;  /* 0x00000002cecc7211 */ /* 0x000fc400078608ff */
[----:B0-----:R-:W0:Y:S01]  /*63a00*/  LDC R237, c[0x0][0x248] ;  /* 0x00009200ffed7b82 */ /* 0x001e220000000800 */
[----:B------:R-:W-:-:S07]  /*63a10*/  LEA.HI.X.SX32 R7, R7, R4, 0x1, P2 ;  /* 0x0000000407077211 */ /* 0x000fce00010f0eff */
[----:B------:R-:W4:Y:S01]  /*63a20*/  LDC R238, c[0x0][0x248] ;  /* 0x00009200ffee7b82 */ /* 0x000f220000000800 */
[----:B------:R-:W1:Y:S07]  /*63a30*/  LDS.128 R172, [R250] ;  /* 0x00000000faac7984 */ /* 0x000e6e0000000c00 */
[----:B------:R-:W-:Y:S08]  /*63a40*/  BAR.SYNC.DEFER_BLOCKING 0x0 ;  /* 0x0000000000007b1d */ /* 0x000ff00000010000 */
[----:B------:R-:W4:Y:S08]  /*63a50*/  LDC R236, c[0x0][0x248] ;  /* 0x00009200ffec7b82 */ /* 0x000f300000000800 */
[----:B--2---:R-:W2:Y:S08]  /*63a60*/  LDC R165, c[0x0][0x248] ;  /* 0x00009200ffa57b82 */ /* 0x004eb00000000800 */
[----:B------:R-:W2:Y:S01]  /*63a70*/  LDC R164, c[0x0][0x248] ;  /* 0x00009200ffa47b82 */ /* 0x000ea20000000800 */
[----:B------:R0:W-:Y:S07]  /*63a80*/  STSM.16.M88.4 [R0], R244 ;  /* 0x000000f400007844 */ /* 0x0001ee0000000200 */
[----:B------:R-:W-:Y:S08]  /*63a90*/  BAR.SYNC.DEFER_BLOCKING 0x0 ;  /* 0x0000000000007b1d */ /* 0x000ff00000010000 */
[----:B---3--:R-:W3:Y:S01]  /*63aa0*/  LDC R166, c[0x0][0x248] ;  /* 0x00009200ffa67b82 */ /* 0x008ee20000000800 */
[----:B-1----:R1:W-:Y:S04]  /*63ab0*/  STL.64 [R1+0x1fa0], R172 ;  /* 0x001fa0ac01007387 */ /* 0x0023e80000100a00 */
[----:B------:R-:W-:Y:S01]  /*63ac0*/  STL.64 [R1+0x1f98], R174 ;  /* 0x001f98ae01007387 */ /* 0x000fe20000100a00 */
[----:B------:R-:W-:-:S02]  /*63ad0*/  LEA.HI.X.SX32 R205, R206, R4, 0x1, P3 ;  /* 0x00000004cecd7211 */ /* 0x000fc400018f0eff */
[----:B0-----:R-:W0:Y:S01]  /*63ae0*/  LDC R244, c[0x0][0x248] ;  /* 0x00009200fff47b82 */ /* 0x001e220000000800 */
[----:B------:R-:W4:Y:S04]  /*63af0*/  LDL.LU R40, [R1+0x600] ;  /* 0x0006000001287983 */ /* 0x000f280000300800 */
[----:B------:R-:W4:Y:S03]  /*63b00*/  LDL.LU R41, [R1+0x604] ;  /* 0x0006040001297983 */ /* 0x000f260000300800 */
[----:B------:R-:W2:Y:S01]  /*63b10*/  LDC R246, c[0x0][0x248] ;  /* 0x00009200fff67b82 */ /* 0x000ea20000000800 */
[----:B------:R-:W4:Y:S04]  /*63b20*/  LDL.LU R42, [R1+0x608] ;  /* 0x00060800012a7983 */ /* 0x000f280000300800 */
[----:B------:R-:W4:Y:S01]  /*63b30*/  LDL.LU R43, [R1+0x60c] ;  /* 0x00060c00012b7983 */ /* 0x000f220000300800 */
[----:B-1----:R-:W-:-:S02]  /*63b40*/  PRMT R173, R123, 0x7632, R173 ;  /* 0x000076327bad7816 */ /* 0x002fc400000000ad */
[----:B------:R-:W1:Y:S01]  /*63b50*/  LDC R245, c[0x0][0x248] ;  /* 0x00009200fff57b82 */ /* 0x000e620000000800 */
[----:B------:R-:W3:Y:S07]  /*63b60*/  LDS.128 R180, [R250] ;  /* 0x00000000fab47984 */ /* 0x000eee0000000c00 */
[----:B------:R-:W-:Y:S08]  /*63b70*/  BAR.SYNC.DEFER_BLOCKING 0x0 ;  /* 0x0000000000007b1d */ /* 0x000ff00000010000 */
[----:B------:R-:W1:Y:S08]  /*63b80*/  LDC R247, c[0x0][0x248] ;  /* 0x00009200fff77b82 */ /* 0x000e700000000800 */
[----:B------:R-:W1:Y:S08]  /*63b90*/  LDC R172, c[0x0][0x248] ;  /* 0x00009200ffac7b82 */ /* 0x000e700000000800 */
[----:B------:R-:W1:Y:S01]  /*63ba0*/  LDC R143, c[0x0][0x248] ;  /* 0x00009200ff8f7b82 */ /* 0x000e620000000800 */
[----:B------:R0:W-:Y:S07]  /*63bb0*/  STSM.16.M88.4 [R0], R20 ;  /* 0x0000001400007844 */ /* 0x0001ee0000000200 */
[----:B------:R-:W-:Y:S08]  /*63bc0*/  BAR.SYNC.DEFER_BLOCKING 0x0 ;  /* 0x0000000000007b1d */ /* 0x000ff00000010000 */
[----:B------:R-:W1:Y:S01]  /*63bd0*/  LDC R149, c[0x0][0x248] ;  /* 0x00009200ff957b82 */ /* 0x000e620000000800 */
[----:B---3--:R-:W-:Y:S04]  /*63be0*/  STL.64 [R1+0x1fb8], R180 ;  /* 0x001fb8b401007387 */ /* 0x008fe80000100a00 */
[----:B------:R3:W-:Y:S03]  /*63bf0*/  STL.64 [R1+0x1fb0], R182 ;  /* 0x001fb0b601007387 */ /* 0x0007e60000100a00 */
[----:B0-----:R-:W0:Y:S08]  /*63c00*/  LDC R23, c[0x0][0x248] ;  /* 0x00009200ff177b82 */ /* 0x001e300000000800 */
[----:B------:R-:W0:Y:S01]  /*63c10*/  LDC R22, c[0x0][0x248] ;  /* 0x00009200ff167b82 */ /* 0x000e220000000800 */
[----:B------:R-:W2:Y:S07]  /*63c20*/  LDS.128 R188, [R250] ;  /* 0x00000000fabc7984 */ /* 0x000eae0000000c00 */
[----:B------:R-:W-:Y:S08]  /*63c30*/  BAR.SYNC.DEFER_BLOCKING 0x0 ;  /* 0x0000000000007b1d */ /* 0x000ff00000010000 */
[----:B---3--:R-:W3:Y:S08]  /*63c40*/  LDC R183, c[0x0][0x248] ;  /* 0x00009200ffb77b82 */ /* 0x008ef00000000800 */
[----:B------:R-:W3:Y:S08]  /*63c50*/  LDC R182, c[0x0][0x248] ;  /* 0x00009200ffb67b82 */ /* 0x000ef00000000800 */
[----:B------:R-:W3:Y:S01]  /*63c60*/  LDC R20, c[0x0][0x248] ;  /* 0x00009200ff147b82 */ /* 0x000ee20000000800 */
[----:B------:R1:W-:Y:S07]  /*63c70*/  STSM.16.M88.4 [R0], R32 ;  /* 0x0000002000007844 */ /* 0x0003ee0000000200 */
[----:B------:R-:W-:Y:S08]  /*63c80*/  BAR.SYNC.DEFER_BLOCKING 0x0 ;  /* 0x0000000000007b1d */ /* 0x000ff00000010000 */
[----:B------:R-:W3:Y:S01]  /*63c90*/  LDC R148, c[0x0][0x248] ;  /* 0x00009200ff947b82 */ /* 0x000ee20000000800 */
[----:B--2---:R-:W-:Y:S04]  /*63ca0*/  STL.64 [R1+0x1fd0], R188 ;  /* 0x001fd0bc01007387 */ /* 0x004fe80000100a00 */
[----:B------:R-:W-:Y:S03]  /*63cb0*/  STL.64 [R1+0x1fc8], R190 ;  /* 0x001fc8be01007387 */ /* 0x000fe60000100a00 */
[----:B-1----:R-:W1:Y:S08]  /*63cc0*/  LDC R35, c[0x0][0x248] ;  /* 0x00009200ff237b82 */ /* 0x002e700000000800 */
[----:B------:R-:W1:Y:S01]  /*63cd0*/  LDC R34, c[0x0][0x248] ;  /* 0x00009200ff227b82 */ /* 0x000e620000000800 */
[----:B------:R2:W0:Y:S07]  /*63ce0*/  LDS.128 R196, [R250] ;  /* 0x00000000fac47984 */ /* 0x00042e0000000c00 */
[----:B------:R-:W-:Y:S08]  /*63cf0*/  BAR.SYNC.DEFER_BLOCKING 0x0 ;  /* 0x0000000000007b1d */ /* 0x000ff00000010000 */
[----:B--2---:R-:W2:Y:S08]  /*63d00*/  LDC R250, c[0x0][0x248] ;  /* 0x00009200fffa7b82 */ /* 0x004eb00000000800 */
[----:B------:R-:W3:Y:S08]  /*63d10*/  LDC R191, c[0x0][0x248] ;  /* 0x00009200ffbf7b82 */ /* 0x000ef00000000800 */
[----:B------:R-:W3:Y:S08]  /*63d20*/  LDC R189, c[0x0][0x248] ;  /* 0x00009200ffbd7b82 */ /* 0x000ef00000000800 */
[----:B------:R-:W3:Y:S01]  /*63d30*/  LDC R188, c[0x0][0x248] ;  /* 0x00009200ffbc7b82 */ /* 0x000ee20000000800 */
[----:B0-----:R0:W-:Y:S07]  /*63d40*/  STL.64 [R1+0x1fe0], R196 ;  /* 0x001fe0c401007387 */ /* 0x0011ee0000100a00 */
[----:B------:R-:W3:Y:S01]  /*63d50*/  LDC R190, c[0x0][0x248] ;  /* 0x00009200ffbe7b82 */ /* 0x000ee20000000800 */
[----:B------:R1:W-:Y:S07]  /*63d60*/  STL.64 [R1+0x1fd8], R198 ;  /* 0x001fd8c601007387 */ /* 0x0003ee0000100a00 */
[----:B------:R-:W3:Y:S08]  /*63d70*/  LDC R32, c[0x0][0x248] ;  /* 0x00009200ff207b82 */ /* 0x000ef00000000800 */
[----:B0-----:R-:W0:Y:S08]  /*63d80*/  LDC R197, c[0x0][0x248] ;  /* 0x00009200ffc57b82 */ /* 0x001e300000000800 */
[----:B------:R-:W3:Y:S08]  /*63d90*/  LDC R196, c[0x0][0x248] ;  /* 0x00009200ffc47b82 */ /* 0x000ef00000000800 */
[----:B-1----:R-:W1:Y:S08]  /*63da0*/  LDC R199, c[0x0][0x248] ;  /* 0x00009200ffc77b82 */ /* 0x002e700000000800 */
[----:B------:R-:W1:Y:S08]  /*63db0*/  LDC R151, c[0x0][0x248] ;  /* 0x00009200ff977b82 */ /* 0x000e700000000800 */
[----:B------:R-:W1:Y:S08]  /*63dc0*/  LDC R198, c[0x0][0x248] ;  /* 0x00009200ffc67b82 */ /* 0x000e700000000800 */
[----:B------:R-:W1:Y:S08]  /*63dd0*/  LDC R157, c[0x0][0x248] ;  /* 0x00009200ff9d7b82 */ /* 0x000e700000000800 */
[----:B------:R-:W1:Y:S08]  /*63de0*/  LDC R181, c[0x0][0x248] ;  /* 0x00009200ffb57b82 */ /* 0x000e700000000800 */
[----:B------:R-:W1:Y:S08]  /*63df0*/  LDC R180, c[0x0][0x248] ;  /* 0x00009200ffb47b82 */ /* 0x000e700000000800 */
[----:B------:R-:W1:Y:S08]  /*63e00*/  LDC R159, c[0x0][0x248] ;  /* 0x00009200ff9f7b82 */ /* 0x000e700000000800 */
[----:B------:R-:W1:Y:S08]  /*63e10*/  LDC R175, c[0x0][0x248] ;  /* 0x00009200ffaf7b82 */ /* 0x000e700000000800 */
[----:B------:R-:W1:Y:S01]  /*63e20*/  LDC R174, c[0x0][0x248] ;  /* 0x00009200ffae7b82 */ /* 0x000e620000000800 */
[----:B----4-:R4:W-:Y:S07]  /*63e30*/  STSM.16.M88.4 [R0], R40 ;  /* 0x0000002800007844 */ /* 0x0109ee0000000200 */
[----:B------:R-:W-:Y:S01]  /*63e40*/  BAR.SYNC.DEFER_BLOCKING 0x0 ;  /* 0x0000000000007b1d */ /* 0x000fe20000010000 */
[----:B----4-:R-:W-:-:S07]  /*63e50*/  PRMT R0, R240, 0x7632, R0 ;  /* 0x00007632f0007816 */ /* 0x010fce0000000000 */
[----:B------:R-:W4:Y:S08]  /*63e60*/  LDC R41, c[0x0][0x248] ;  /* 0x00009200ff297b82 */ /* 0x000f300000000800 */
[----:B------:R-:W4:Y:S01]  /*63e70*/  LDC R40, c[0x0][0x248] ;  /* 0x00009200ff287b82 */ /* 0x000f220000000800 */
[----:B------:R2:W-:Y:S04]  /*63e80*/  @P1 STG.E.U16 desc[UR4][R6.64], R240 ;  /* 0x000000f006001986 */ /* 0x0005e8000c101504 */
[----:B------:R0:W-:Y:S03]  /*63e90*/  @P4 STG.E.U16 desc[UR4][R204.64], R0 ;  /* 0x00000000cc004986 */ /* 0x0001e6000c101504 */
[----:B------:R-:W3:Y:S01]  /*63ea0*/  LDC R43, c[0x0][0x248] ;  /* 0x00009200ff2b7b82 */ /* 0x000ee20000000800 */
[----:B--2---:R-:W-:-:S07]  /*63eb0*/  VIADD R7, R3, 0x2 ;  /* 0x0000000203077836 */ /* 0x004fce0000000000 */
[----:B------:R-:W3:Y:S01]  /*63ec0*/  LDC R42, c[0x0][0x248] ;  /* 0x00009200ff2a7b82 */ /* 0x000ee20000000800 */
[C---:B------:R-:W-:Y:S02]  /*63ed0*/  VIADD R6, R3.reuse, 0x3 ;  /* 0x0000000303067836 */ /* 0x040fe40000000000 */
[----:B0-----:R-:W-:Y:S01]  /*63ee0*/  VIADD R0, R3, 0x4 ;  /* 0x0000000403007836 */ /* 0x001fe20000000000 */
[----:B------:R-:W-:Y:S01]  /*63ef0*/  ISETP.LT.AND P4, PT, R7, R213, !P0 ;  /* 0x000000d50700720c */ /* 0x000fe20004781270 */
[--C-:B------:R-:W-:Y:S01]  /*63f00*/  IMAD.IADD R7, R206, 0x1, R212.reuse ;  /* 0x00000001ce077824 */ /* 0x100fe200078e02d4 */
[----:B------:R-:W-:Y:S01]  /*63f10*/  ISETP.LT.AND P3, PT, R6, R207, !P0 ;  /* 0x000000cf0600720c */ /* 0x000fe20004761270 */
[----:B------:R-:W-:Y:S01]  /*63f20*/  VIADD R206, R3, 0x6f ;  /* 0x0000006f03ce7836 */ /* 0x000fe20000000000 */
[----:B------:R-:W0:Y:S01]  /*63f30*/  LDC R213, c[0x0][0x22c] ;  /* 0x00008b00ffd57b82 */ /* 0x000e220000000800 */
[----:B------:R-:W-:Y:S01]  /*63f40*/  ISETP.LT.AND P2, PT, R0, R214, !P0 ;  /* 0x000000d60000720c */ /* 0x000fe20004741270 */
[C-C-:B------:R-:W-:Y:S01]  /*63f50*/  IMAD.IADD R205, R7.reuse, 0x1, R212.reuse ;  /* 0x0000000107cd7824 */ /* 0x140fe200078e02d4 */
[-C--:B------:R-:W-:Y:S01]  /*63f60*/  LEA R6, P1, R7, R2.reuse, 0x1 ;  /* 0x0000000207067211 */ /* 0x080fe200078208ff */
[----:B----4-:R2:W-:Y:S02]  /*63f70*/  STL.64 [R1+0x2260], R40 ;  /* 0x0022602801007387 */ /* 0x0105e40000100a00 */
[C---:B------:R-:W-:Y:S01]  /*63f80*/  IMAD.IADD R0, R205.reuse, 0x1, R212 ;  /* 0x00000001cd007824 */ /* 0x040fe200078e02d4 */
[----:B------:R-:W-:Y:S01]  /*63f90*/  LEA R204, P5, R205, R2, 0x1 ;  /* 0x00000002cdcc7211 */ /* 0x000fe200078a08ff */
[----:B------:R-:W4:Y:S01]  /*63fa0*/  LDC R214, c[0x0][0x22c] ;  /* 0x00008b00ffd67b82 */ /* 0x000f220000000800 */
[----:B------:R-:W-:-:S02]  /*63fb0*/  LEA.HI.X.SX32 R7, R7, R4, 0x1, P1 ;  /* 0x0000000407077211 */ /* 0x000fc400008f0eff */
[----:B------:R-:W-:Y:S02]  /*63fc0*/  ISETP.LT.AND P1, PT, R206, R5, !P0 ;  /* 0x00000005ce00720c */ /* 0x000fe40004721270 */
[----:B------:R-:W-:Y:S01]  /*63fd0*/  LEA.HI.X.SX32 R205, R205, R4, 0x1, P5 ;  /* 0x00000004cdcd7211 */ /* 0x000fe200028f0eff */
[----:B------:R1:W-:Y:S01]  /*63fe0*/  @P4 STG.E.U16 desc[UR4][R6.64], R241 ;  /* 0x000000f106004986 */ /* 0x0003e2000c101504 */
[----:B------:R-:W-:Y:S01]  /*63ff0*/  PRMT R5, R241, 0x7632, R5 ;  /* 0x00007632f1057816 */ /* 0x000fe20000000005 */
[----:B------:R-:W4:Y:S01]  /*64000*/  LDC R240, c[0x0][0x248] ;  /* 0x00009200fff07b82 */ /* 0x000f220000000800 */
[C---:B------:R-:W-:Y:S01]  /*64010*/  LEA R206, P5, R0.reuse, R2, 0x1 ;  /* 0x0000000200ce7211 */ /* 0x040fe200078a08ff */
[----:B---3--:R-:W-:Y:S03]  /*64020*/  STL.64 [R1+0x2258], R42 ;  /* 0x0022582a01007387 */ /* 0x008fe60000100a00 */
[C---:B------:R-:W-:Y:S01]  /*64030*/  LEA.HI.X.SX32 R207, R0.reuse, R4, 0x1, P5 ;  /* 0x0000000400cf7211 */ /* 0x040fe200028f0eff */
[----:B------:R3:W-:Y:S01]  /*64040*/  @P3 STG.E.U16 desc[UR4][R204.64], R5 ;  /* 0x00000005cc003986 */ /* 0x0007e2000c101504 */
[----:B------:R-:W-:Y:S01]  /*64050*/  IMAD.IADD R0, R0, 0x1, R212 ;  /* 0x0000000100007824 */ /* 0x000fe200078e02d4 */
[----:B--2---:R-:W2:Y:S01]  /*64060*/  LDC R41, c[0x0][0x248] ;  /* 0x00009200ff297b82 */ /* 0x004ea20000000800 */
[C---:B-1----:R-:W-:Y:S01]  /*64070*/  VIADD R7, R3.reuse, 0x5 ;  /* 0x0000000503077836 */ /* 0x042fe20000000000 */
[----:B------:R1:W-:Y:S01]  /*64080*/  @P2 STG.E.U16 desc[UR4][R206.64], R242 ;  /* 0x000000f2ce002986 */ /* 0x0003e2000c101504 */
[----:B------:R-:W-:-:S03]  /*64090*/  VIADD R6, R3, 0x6 ;  /* 0x0000000603067836 */ /* 0x000fc60000000000 */
[----:B0-----:R-:W-:Y:S01]  /*640a0*/  ISETP.LT.AND P5, PT, R7, R213, !P0 ;  /* 0x000000d50700720c */ /* 0x001fe200047a1270 */
[----:B------:R-:W-:Y:S01]  /*640b0*/  STL.64 [R1+0x2248], R34 ;  /* 0x0022482201007387 */ /* 0x000fe20000100a00 */
[----:B------:R-:W0:Y:S01]  /*640c0*/  LDC R213, c[0x0][0x22c] ;  /* 0x00008b00ffd57b82 */ /* 0x000e220000000800 */
[----:B---3--:R-:W-:Y:S01]  /*640d0*/  VIADD R5, R3, 0x7 ;  /* 0x0000000703057836 */ /* 0x008fe20000000000 */
[----:B------:R-:W-:Y:S01]  /*640e0*/  LEA R204, P4, R0, R2, 0x1 ;  /* 0x0000000200cc7211 */ /* 0x000fe200078808ff */
[----:B------:R-:W-:Y:S01]  /*640f0*/  STL.64 [R1+0x2250], R22 ;  /* 0x0022501601007387 */ /* 0x000fe20000100a00 */
[----:B------:R-:W-:Y:S02]  /*64100*/  ISETP.LT.AND P3, PT, R6, R215, !P0 ;  /* 0x000000d70600720c */ /* 0x000fe40004761270 */
[----:B----4-:R-:W-:Y:S01]  /*64110*/  ISETP.LT.AND P2, PT, R5, R214, !P0 ;  /* 0x000000d60500720c */ /* 0x010fe20004741270 */
[----:B------:R-:W-:Y:S01]  /*64120*/  IMAD.IADD R5, R0, 0x1, R212 ;  /* 0x0000000100057824 */ /* 0x000fe200078e02d4 */
[----:B-1----:R-:W1:Y:S01]  /*64130*/  LDC R207, c[0x0][0x22c] ;  /* 0x00008b00ffcf7b82 */ /* 0x002e620000000800 */
[----:B------:R-:W-:Y:S01]  /*64140*/  PRMT R242, R242, 0x7632, R242 ;  /* 0x00007632f2f27816 */ /* 0x000fe200000000f2 */
[----:B------:R-:W-:Y:S01]  /*64150*/  VIADD R206, R3, 0x8 ;  /* 0x0000000803ce7836 */ /* 0x000fe20000000000 */
[----:B------:R-:W-:Y:S01]  /*64160*/  LEA.HI.X.SX32 R205, R0, R4, 0x1, P4 ;  /* 0x0000000400cd7211 */ /* 0x000fe200020f0eff */
[C-C-:B------:R-:W-:Y:S01]  /*64170*/  IMAD.IADD R0, R5.reuse, 0x1, R212.reuse ;  /* 0x0000000105007824 */ /* 0x140fe200078e02d4 */
[C---:B------:R-:W-:Y:S01]  /*64180*/  LEA R6, P4, R5.reuse, R2, 0x1 ;  /* 0x0000000205067211 */ /* 0x040fe200078808ff */
[----:B------:R-:W-:Y:S02]  /*64190*/  STL.64 [R1+0x2268], R16 ;  /* 0x0022681001007387 */ /* 0x000fe40000100a00 */
[----:B------:R-:W3:Y:S01]  /*641a0*/  LDC R214, c[0x0][0x22c] ;  /* 0x00008b00ffd67b82 */ /* 0x000ee20000000800 */
[----:B------:R-:W-:Y:S01]  /*641b0*/  LEA.HI.X.SX32 R7, R5, R4, 0x1, P4 ;  /* 0x0000000405077211 */ /* 0x000fe200020f0eff */
[----:B------:R4:W-:Y:S01]  /*641c0*/  @P5 STG.E.U16 desc[UR4][R204.64], R242 ;  /* 0x000000f2cc005986 */ /* 0x0009e2000c101504 */
[----:B------:R-:W-:Y:S01]  /*641d0*/  ISETP.LT.AND P4, PT, R206, R220, !P0 ;  /* 0x000000dcce00720c */ /* 0x000fe20004781270 */
[C---:B------:R-:W-:Y:S01]  /*641e0*/  IMAD.IADD R5, R0.reuse, 0x1, R212 ;  /* 0x0000000100057824 */ /* 0x040fe200078e02d4 */
[----:B------:R-:W-:Y:S01]  /*641f0*/  PRMT R206, R243, 0x7632, R206 ;  /* 0x00007632f3ce7816 */ /* 0x000fe200000000ce */
[----:B------:R2:W-:Y:S02]  /*64200*/  @P3 STG.E.U16 desc[UR4][R6.64], R243 ;  /* 0x000000f306003986 */ /* 0x0005e4000c101504 */
[----:B------:R-:W3:Y:S01]  /*64210*/  LDC R215, c[0x0][0x22c] ;  /* 0x00008b00ffd77b82 */ /* 0x000ee20000000800 */
[----:B----4-:R-:W-:-:S07]  /*64220*/  LEA R204, P5, R0, R2, 0x1 ;  /* 0x0000000200cc7211 */ /* 0x010fce00078a08ff */
[----:B------:R-:W4:Y:S01]  /*64230*/  LDC R220, c[0x0][0x22c] ;  /* 0x00008b00ffdc7b82 */ /* 0x000f220000000800 */
[----:B------:R-:W-:Y:S01]  /*64240*/  LEA.HI.X.SX32 R205, R0, R4, 0x1, P5 ;  /* 0x0000000400cd7211 */ /* 0x000fe200028f0eff */
[----:B------:R-:W-:Y:S01]  /*64250*/  VIADD R0, R3, 0x9 ;  /* 0x0000000903007836 */ /* 0x000fe20000000000 */
[----:B--2---:R-:W-:-:S03]  /*64260*/  LEA R6, P3, R5, R2, 0x1 ;  /* 0x0000000205067211 */ /* 0x004fc600078608ff */
[----:B------:R2:W-:Y:S01]  /*64270*/  @P2 STG.E.U16 desc[UR4][R204.64], R206 ;  /* 0x000000cecc002986 */ /* 0x0005e2000c101504 */
[C---:B------:R-:W-:Y:S01]  /*64280*/  LEA.HI.X.SX32 R7, R5.reuse, R4, 0x1, P3 ;  /* 0x0000000405077211 */ /* 0x040fe200018f0eff */
[----:B------:R-:W4:Y:S01]  /*64290*/  LDC R242, c[0x0][0x248] ;  /* 0x00009200fff27b82 */ /* 0x000f220000000800 */
[----:B-1----:R-:W-:Y:S01]  /*642a0*/  ISETP.LT.AND P5, PT, R0, R207, !P0 ;  /* 0x000000cf0000720c */ /* 0x002fe200047a1270 */
[--C-:B------:R-:W-:Y:S01]  /*642b0*/  IMAD.IADD R0, R5, 0x1, R212.reuse ;  /* 0x0000000105007824 */ /* 0x100fe200078e02d4 */
[----:B------:R-:W-:Y:S01]  /*642c0*/  PRMT R207, R233, 0x7632, R207 ;  /* 0x00007632e9cf7816 */ /* 0x000fe200000000cf */
[----:B------:R1:W-:Y:S02]  /*642d0*/  @P4 STG.E.U16 desc[UR4][R6.64], R232 ;  /* 0x000000e806004986 */ /* 0x0003e4000c101504 */
[----:B------:R-:W-:Y:S02]  /*642e0*/  IMAD.IADD R5, R0, 0x1, R212 ;  /* 0x0000000100057824 */ /* 0x000fe400078e02d4 */
[----:B------:R-:W4:Y:S01]  /*642f0*/  LDC R241, c[0x0][0x248] ;  /* 0x00009200fff17b82 */ /* 0x000f220000000800 */
[----:B--2---:R-:W-:-:S02]  /*64300*/  VIADD R204, R3, 0xb ;  /* 0x0000000b03cc7836 */ /* 0x004fc40000000000 */
[C---:B------:R-:W-:Y:S02]  /*64310*/  VIADD R205, R3.reuse, 0xa ;  /* 0x0000000a03cd7836 */ /* 0x040fe40000000000 */
[C---:B------:R-:W-:Y:S01]  /*64320*/  VIADD R206, R3.reuse, 0xd ;  /* 0x0000000d03ce7836 */ /* 0x040fe20000000000 */
[----:B0-----:R-:W-:Y:S01]  /*64330*/  ISETP.LT.AND P2, PT, R204, R213, !P0 ;  /* 0x000000d5cc00720c */ /* 0x001fe20004741270 */
[----:B-1----:R-:W-:Y:S01]  /*64340*/  VIADD R7, R3, 0xc ;  /* 0x0000000c03077836 */ /* 0x002fe20000000000 */
[----:B------:R-:W0:Y:S01]  /*64350*/  LDC R213, c[0x0][0x22c] ;  /* 0x00008b00ffd57b82 */ /* 0x000e220000000800 */
[----:B---3--:R-:W-:Y:S02]  /*64360*/  ISETP.LT.AND P3, PT, R205, R214, !P0 ;  /* 0x000000d6cd00720c */ /* 0x008fe40004761270 */
[-C--:B------:R-:W-:Y:S02]  /*64370*/  LEA R204, P4, R0, R2.reuse, 0x1 ;  /* 0x0000000200cc7211 */ /* 0x080fe400078808ff */
[----:B------:R-:W-:-:S02]  /*64380*/  LEA R6, P6, R5, R2, 0x1 ;  /* 0x0000000205067211 */ /* 0x000fc400078c08ff */
[-C--:B------:R-:W-:Y:S01]  /*64390*/  LEA.HI.X.SX32 R205, R0, R4.reuse, 0x1, P4 ;  /* 0x0000000400cd7211 */ /* 0x080fe200020f0eff */
[----:B------:R-:W1:Y:S01]  /*643a0*/  LDC R214, c[0x0][0x22c] ;  /* 0x00008b00ffd67b82 */ /* 0x000e620000000800 */
[----:B------:R-:W-:Y:S01]  /*643b0*/  IMAD.IADD R0, R5, 0x1, R212 ;  /* 0x0000000105007824 */ /* 0x000fe200078e02d4 */
[----:B------:R-:W-:Y:S02]  /*643c0*/  PRMT R232, R232, 0x7632, R232 ;  /* 0x00007632e8e87816 */ /* 0x000fe400000000e8 */
[----:B------:R-:W-:Y:S02]  /*643d0*/  ISETP.LT.AND P4, PT, R7, R215, !P0 ;  /* 0x000000d70700720c */ /* 0x000fe40004781270 */
[----:B------:R-:W-:Y:S01]  /*643e0*/  LEA.HI.X.SX32 R7, R5, R4, 0x1, P6 ;  /* 0x0000000405077211 */ /* 0x000fe200030f0eff */
[C---:B------:R-:W-:Y:S01]  /*643f0*/  IMAD.IADD R5, R0.reuse, 0x1, R212 ;  /* 0x0000000100057824 */ /* 0x040fe200078e02d4 */
[----:B------:R2:W-:Y:S01]  /*64400*/  @P5 STG.E.U16 desc[UR4][R204.64], R232 ;  /* 0x000000e8cc005986 */ /* 0x0005e2000c101504 */
[----:B------:R-:W3:Y:S03]  /*64410*/  LDC R215, c[0x0][0x248] ;  /* 0x00009200ffd77b82 */ /* 0x000ee60000000800 */
[----:B------:R2:W-:Y:S05]  /*64420*/  @P3 STG.E.U16 desc[UR4][R6.64], R233 ;  /* 0x000000e906003986 */ /* 0x0005ea000c101504 */
[----:B------:R-:W3:Y:S01]  /*64430*/  LDC R243, c[0x0][0x248] ;  /* 0x00009200fff37b82 */ /* 0x000ee20000000800 */
[----:B--2---:R-:W-:-:S02]  /*64440*/  LEA R204, P5, R0, R2, 0x1 ;  /* 0x0000000200cc7211 */ /* 0x004fc400078a08ff */
[----:B------:R-:W-:-:S05]  /*64450*/  LEA R6, P3, R5, R2, 0x1 ;  /* 0x0000000205067211 */ /* 0x000fca00078608ff */
[----:B------:R-:W2:Y:S01]  /*64460*/  LDC R233, c[0x0][0x248] ;  /* 0x00009200ffe97b82 */ /* 0x000ea20000000800 */
[-C--:B------:R-:W-:Y:S01]  /*64470*/  LEA.HI.X.SX32 R205, R0, R4.reuse, 0x1, P5 ;  /* 0x0000000400cd7211 */ /* 0x080fe200028f0eff */
[C-C-:B------:R-:W-:Y:S01]  /*64480*/  IMAD.IADD R0, R5.reuse, 0x1, R212.reuse ;  /* 0x0000000105007824 */ /* 0x140fe200078e02d4 */
[----:B0-----:R-:W-:Y:S02]  /*64490*/  ISETP.LT.AND P5, PT, R206, R213, !P0 ;  /* 0x000000d5ce00720c */ /* 0x001fe400047a1270 */
[----:B------:R-:W-:Y:S01]  /*644a0*/  LEA.HI.X.SX32 R7, R5, R4, 0x1, P3 ;  /* 0x0000000405077211 */ /* 0x000fe200018f0eff */
[----:B------:R-:W-:Y:S01]  /*644b0*/  VIADD R5, R3, 0xe ;  /* 0x0000000e03057836 */ /* 0x000fe20000000000 */
[----:B------:R0:W-:Y:S01]  /*644c0*/  @P2 STG.E.U16 desc[UR4][R204.64], R207 ;  /* 0x000000cfcc002986 */ /* 0x0001e2000c101504 */
[----:B------:R-:W3:Y:S03]  /*644d0*/  LDC R206, c[0x0][0x22c] ;  /* 0x00008b00ffce7b82 */ /* 0x000ee60000000800 */
[----:B-1----:R-:W-:Y:S01]  /*644e0*/  ISETP.LT.AND P2, PT, R5, R214, !P0 ;  /* 0x000000d60500720c */ /* 0x002fe20004741270 */
[----:B------:R1:W-:Y:S01]  /*644f0*/  @P4 STG.E.U16 desc[UR4][R6.64], R234 ;  /* 0x000000ea06004986 */ /* 0x0003e2000c101504 */
[----:B------:R-:W-:-:S03]  /*64500*/  IMAD.IADD R5, R0, 0x1, R212 ;  /* 0x0000000100057824 */ /* 0x000fc600078e02d4 */
[----:B------:R-:W2:Y:S01]  /*64510*/  LDC R214, c[0x0][0x22c] ;  /* 0x00008b00ffd67b82 */ /* 0x000ea20000000800 */
[C---:B0-----:R-:W-:Y:S02]  /*64520*/  LEA R204, P3, R0.reuse, R2, 0x1 ;  /* 0x0000000200cc7211 */ /* 0x041fe400078608ff */
[----:B------:R-:W-:Y:S02]  /*64530*/  PRMT R207, R235, 0x7632, R207 ;  /* 0x00007632ebcf7816 */ /* 0x000fe400000000cf */
[----:B------:R-:W-:Y:S01]  /*64540*/  LEA.HI.X.SX32 R205, R0, R4, 0x1, P3 ;  /* 0x0000000400cd7211 */ /* 0x000fe200018f0eff */
[----:B-1----:R-:W-:Y:S01]  /*64550*/  VIADD R7, R3, 0xf ;  /* 0x0000000f03077836 */ /* 0x002fe20000000000 */
[----:B------:R-:W-:Y:S01]  /*64560*/  PRMT R234, R234, 0x7632, R234 ;  /* 0x00007632eaea7816 */ /* 0x000fe200000000ea */
[----:B------:R-:W0:Y:S01]  /*64570*/  LDC R213, c[0x0][0x22c] ;  /* 0x00008b00ffd57b82 */ /* 0x000e220000000800 */
[C---:B------:R-:W-:Y:S01]  /*64580*/  LEA R6, P4, R5.reuse, R2, 0x1 ;  /* 0x0000000205067211 */ /* 0x040fe200078808ff */
[--C-:B------:R-:W-:Y:S01]  /*64590*/  IMAD.IADD R0, R5, 0x1, R212.reuse ;  /* 0x0000000105007824 */ /* 0x100fe200078e02d4 */
[----:B----4-:R-:W-:Y:S01]  /*645a0*/  ISETP.LT.AND P3, PT, R7, R220, !P0 ;  /* 0x000000dc0700720c */ /* 0x010fe20004761270 */
[----:B------:R1:W-:Y:S01]  /*645b0*/  @P5 STG.E.U16 desc[UR4][R204.64], R234 ;  /* 0x000000eacc005986 */ /* 0x0003e2000c101504 */
[----:B------:R-:W-:Y:S01]  /*645c0*/  LEA.HI.X.SX32 R7, R5, R4, 0x1, P4 ;  /* 0x0000000405077211 */ /* 0x000fe200020f0eff */
[----:B------:R-:W-:-:S02]  /*645d0*/  IMAD.IADD R5, R0, 0x1, R212 ;  /* 0x0000000100057824 */ /* 0x000fc400078e02d4 */
[----:B------:R-:W4:Y:S02]  /*645e0*/  LDC R212, c[0x0][0x248] ;  /* 0x00009200ffd47b82 */ /* 0x000f240000000800 */
[----:B------:R3:W-:Y:S01]  /*645f0*/  @P2 STG.E.U16 desc[UR4][R6.64], R235 ;  /* 0x000000eb06002986 */ /* 0x0007e2000c101504 */
[----:B-1----:R-:W-:Y:S01]  /*64600*/  VIADD R205, R3, 0x10 ;  /* 0x0000001003cd7836 */ /* 0x002fe20000000000 */
[----:B------:R-:W-:-:S04]  /*64610*/  LEA R204, P4, R0, R2, 0x1 ;  /* 0x0000000200cc7211 */ /* 0x000fc800078808ff */
[----:B------:R-:W1:Y:S01]  /*64620*/  LDC R220, c[0x0][0x248] ;  /* 0x00009200ffdc7b82 */ /* 0x000e620000000800 */
[----:B---3--:R-:W-:Y:S01]  /*64630*/  ISETP.LT.AND P5, PT, R205, R206, !P0 ;  /* 0x000000cecd00720c */ /* 0x008fe200047a1270 */
[----:B------:R-:W-:Y:S01]  /*64640*/  VIADD R206, R3, 0x11 ;  /* 0x0000001103ce7836 */ /* 0x000fe20000000000 */
[----:B------:R-:W-:Y:S01]  /*64650*/  LEA.HI.X.SX32 R205, R0, R4, 0x1, P4 ;  /* 0x0000000400cd7211 */ /* 0x000fe200020f0eff */
[C---:B------:R-:W-:Y:S01]  /*64660*/  IMAD.IADD R0, R5.reuse, 0x1, R215 ;  /* 0x0000000105007824 */ /* 0x040fe200078e02d7 */
[----:B------:R-:W-:-:S03]  /*64670*/  LEA R6, P2, R5, R2, 0x1 ;  /* 0x0000000205067211 */ /* 0x000fc600078408ff */
[----:B------:R-:W3:Y:S01]  /*64680*/  LDC R215, c[0x0][0x248] ;  /* 0x00009200ffd77b82 */ /* 0x000ee20000000800 */
[----:B------:R-:W-:Y:S01]  /*64690*/  @P3 STG.E.U16 desc[UR4][R204.64], R207 ;  /* 0x000000cfcc003986 */ /* 0x000fe2000c101504 */
[----:B--2---:R-:W-:Y:S01]  /*646a0*/  ISETP.LT.AND P3, PT, R206, R214, !P0 ;  /* 0x000000d6ce00720c */ /* 0x004fe20004761270 */
[----:B------:R-:W-:Y:S01]  /*646b0*/  VIADD R206, R3, 0x13 ;  /* 0x0000001303ce7836 */ /* 0x000fe20000000000 */
[----:B------:R-:W-:Y:S01]  /*646c0*/  LEA.HI.X.SX32 R7, R5, R4, 0x1, P2 ;  /* 0x0000000405077211 */ /* 0x000fe200010f0eff */
[----:B------:R-:W-:-:S03]  /*646d0*/  VIADD R5, R3, 0x12 ;  /* 0x0000001203057836 */ /* 0x000fc60000000000 */
[----:B------:R-:W2:Y:S01]  /*646e0*/  LDC R214, c[0x0][0x22c] ;  /* 0x00008b00ffd67b82 */ /* 0x000ea20000000800 */
[----:B------:R4:W-:Y:S01]  /*646f0*/  @P5 STG.E.U16 desc[UR4][R6.64], R224 ;  /* 0x000000e006005986 */ /* 0x0009e2000c101504 */
[----:B0-----:R-:W-:Y:S01]  /*64700*/  ISETP.LT.AND P4, PT, R5, R213, !P0 ;  /* 0x000000d50500720c */ /* 0x001fe20004781270 */
[----:B------:R-:W-:Y:S01]  /*64710*/  IMAD.IADD R5, R0, 0x1, R222 ;  /* 0x0000000100057824 */ /* 0x000fe200078e02de */
[----:B------:R-:W-:-:S04]  /*64720*/  ISETP.LT.AND P5, PT, R206, R221, !P0 ;  /* 0x000000ddce00720c */ /* 0x000fc800047a1270 */
[----:B------:R-:W0:Y:S01]  /*64730*/  LDC R213, c[0x0][0x22c] ;  /* 0x00008b00ffd57b82 */ /* 0x000e220000000800 */
[----:B----4-:R-:W-:Y:S02]  /*64740*/  LEA R6, P2, R0, R2, 0x1 ;  /* 0x0000000200067211 */ /* 0x010fe400078408ff */
[----:B------:R-:W-:-:S05]  /*64750*/  PRMT R224, R224, 0x7632, R224 ;  /* 0x00007632e0e07816 */ /* 0x000fca00000000e0 */
[----:B------:R-:W4:Y:S01]  /*64760*/  LDC R206, c[0x0][0x22c] ;  /* 0x00008b00ffce7b82 */ /* 0x000f220000000800 */
[----:B------:R-:W-:Y:S01]  /*64770*/  LEA.HI.X.SX32 R7, R0, R4, 0x1, P2 ;  /* 0x0000000400077211 */ /* 0x000fe200010f0eff */
[C---:B------:R-:W-:Y:S01]  /*64780*/  IMAD.IADD R0, R5.reuse, 0x1, R212 ;  /* 0x0000000105007824 */ /* 0x040fe200078e02d4 */
[----:B------:R-:W-:-:S03]  /*64790*/  LEA R204, P2, R5, R2, 0x1 ;  /* 0x0000000205cc7211 */ /* 0x000fc600078408ff */
[----:B------:R1:W-:Y:S01]  /*647a0*/  @P3 STG.E.U16 desc[UR4][R6.64], R224 ;  /* 0x000000e006003986 */ /* 0x0003e2000c101504 */
[----:B------:R-:W-:Y:S01]  /*647b0*/  LEA.HI.X.SX32 R205, R5, R4, 0x1, P2 ;  /* 0x0000000405cd7211 */ /* 0x000fe200010f0eff */
[----:B------:R-:W4:Y:S01]  /*647c0*/  LDC R207, c[0x0][0x248] ;  /* 0x00009200ffcf7b82 */ /* 0x000f220000000800 */
[----:B------:R-:W-:-:S03]  /*647d0*/  VIADD R5, R3, 0x14 ;  /* 0x0000001403057836 */ /* 0x000fc60000000000 */
[----:B------:R3:W-:Y:S02]  /*647e0*/  @P4 STG.E.U16 desc[UR4][R204.64], R225 ;  /* 0x000000e1cc004986 */ /* 0x0007e4000c101504 */
[----:B--2---:R-:W-:Y:S01]  /*647f0*/  ISETP.LT.AND P2, PT, R5, R214, !P0 ;  /* 0x000000d60500720c */ /* 0x004fe20004741270 */
[C---:B-1----:R-:W-:Y:S01]  /*64800*/  IMAD.IADD R5, R0.reuse, 0x1, R220 ;  /* 0x0000000100057824 */ /* 0x042fe200078e02dc */
[----:B------:R-:W1:Y:S01]  /*64810*/  LDC R212, c[0x0][0x22c] ;  /* 0x00008b00ffd47b82 */ /* 0x000e620000000800 */
[----:B------:R-:W-:-:S04]  /*64820*/  LEA R6, P3, R0, R2, 0x1 ;  /* 0x0000000200067211 */ /* 0x000fc800078608ff */
[----:B------:R-:W-:Y:S01]  /*64830*/  LEA.HI.X.SX32 R7, R0, R4, 0x1, P3 ;  /* 0x0000000400077211 */ /* 0x000fe200018f0eff */
[----:B------:R-:W-:Y:S02]  /*64840*/  VIADD R0, R3, 0x15 ;  /* 0x0000001503007836 */ /* 0x000fe40000000000 */
[----:B------:R-:W2:Y:S01]  /*64850*/  LDC R214, c[0x0][0x248] ;  /* 0x00009200ffd67b82 */ /* 0x000ea20000000800 */
[----:B---3--:R-:W-:Y:S02]  /*64860*/  LEA R204, P3, R5, R2, 0x1 ;  /* 0x0000000205cc7211 */ /* 0x008fe400078608ff */
[----:B------:R-:W-:Y:S02]  /*64870*/  PRMT R225, R225, 0x7632, R225 ;  /* 0x00007632e1e17816 */ /* 0x000fe400000000e1 */
[----:B0-----:R-:W-:Y:S01]  /*64880*/  ISETP.LT.AND P4, PT, R0, R213, !P0 ;  /* 0x000000d50000720c */ /* 0x001fe20004781270 */
[C---:B------:R-:W-:Y:S01]  /*64890*/  IMAD.IADD R0, R5.reuse, 0x1, R215 ;  /* 0x0000000105007824 */ /* 0x040fe200078e02d7 */
[----:B------:R-:W-:Y:S01]  /*648a0*/  LEA.HI.X.SX32 R205, R5, R4, 0x1, P3 ;  /* 0x0000000405cd7211 */ /* 0x000fe200018f0eff */
[----:B------:R-:W0:Y:S01]  /*648b0*/  LDC R220, c[0x0][0x248] ;  /* 0x00009200ffdc7b82 */ /* 0x000e220000000800 */
[----:B------:R-:W-:Y:S01]  /*648c0*/  VIADD R5, R3, 0x16 ;  /* 0x0000001603057836 */ /* 0x000fe20000000000 */
[----:B------:R3:W-:Y:S04]  /*648d0*/  @P5 STG.E.U16 desc[UR4][R6.64], R225 ;  /* 0x000000e106005986 */ /* 0x0007e8000c101504 */
[----:B------:R2:W-:Y:S01]  /*648e0*/  @P2 STG.E.U16 desc[UR4][R204.64], R226 ;  /* 0x000000e2cc002986 */ /* 0x0005e2000c101504 */
[----:B----4-:R-:W-:Y:S01]  /*648f0*/  ISETP.LT.AND P2, PT, R5, R206, !P0 ;  /* 0x000000ce0500720c */ /* 0x010fe20004741270 */
[----:B------:R-:W4:Y:S01]  /*64900*/  LDC R215, c[0x0][0x22c] ;  /* 0x00008b00ffd77b82 */ /* 0x000f220000000800 */
[C---:B------:R-:W-:Y:S01]  /*64910*/  IMAD.IADD R5, R0.reuse, 0x1, R207 ;  /* 0x0000000100057824 */ /* 0x040fe200078e02cf */
[----:B---3--:R-:W-:-:S06]  /*64920*/  LEA R6, P3, R0, R2, 0x1 ;  /* 0x0000000200067211 */ /* 0x008fcc00078608ff */
[----:B------:R-:W3:Y:S01]  /*64930*/  LDC R207, c[0x0][0x248] ;  /* 0x00009200ffcf7b82 */ /* 0x000ee20000000800 */
[----:B--2---:R-:W-:Y:S01]  /*64940*/  IMAD.IADD R206, R5, 0x1, R214 ;  /* 0x0000000105ce7824 */ /* 0x004fe200078e02d6 */
[----:B------:R-:W-:Y:S01]  /*64950*/  LEA.HI.X.SX32 R7, R0, R4, 0x1, P3 ;  /* 0x0000000400077211 */ /* 0x000fe200018f0eff */
[C---:B------:R-:W-:Y:S01]  /*64960*/  VIADD R0, R3.reuse, 0x17 ;  /* 0x0000001703007836 */ /* 0x040fe20000000000 */
[----:B------:R-:W-:Y:S01]  /*64970*/  PRMT R226, R226, 0x7632, R226 ;  /* 0x00007632e2e27816 */ /* 0x000fe200000000e2 */
[----:B------:R-:W-:-:S03]  /*64980*/  VIADD R205, R3, 0x18 ;  /* 0x0000001803cd7836 */ /* 0x000fc60000000000 */
[----:B------:R-:W2:Y:S01]  /*64990*/  LDC R213, c[0x0][0x22c] ;  /* 0x00008b00ffd57b82 */ /* 0x000ea20000000800 */
[----:B------:R0:W-:Y:S01]  /*649a0*/  @P4 STG.E.U16 desc[UR4][R6.64], R226 ;  /* 0x000000e206004986 */ /* 0x0001e2000c101504 */
[----:B-1----:R-:W-:Y:S02]  /*649b0*/  ISETP.LT.AND P3, PT, R0, R212, !P0 ;  /* 0x000000d40000720c */ /* 0x002fe40004761270 */
[----:B------:R-:W-:-:S04]  /*649c0*/  PRMT R0, R227, 0x7632, R0 ;  /* 0x00007632e3007816 */ /* 0x000fc80000000000 */
[----:B------:R-:W1:Y:S01]  /*649d0*/  LDC R212, c[0x0][0x22c] ;  /* 0x00008b00ffd47b82 */ /* 0x000e620000000800 */
[----:B----4-:R-:W-:Y:S02]  /*649e0*/  ISETP.LT.AND P5, PT, R205, R215, !P0 ;  /* 0x000000d7cd00720c */ /* 0x010fe400047a1270 */
[----:B0-----:R-:W-:-:S05]  /*649f0*/  LEA R6, P4, R5, R2, 0x1 ;  /* 0x0000000205067211 */ /* 0x001fca00078808ff */
[----:B------:R-:W0:Y:S01]  /*64a00*/  LDC R214, c[0x0][0x248] ;  /* 0x00009200ffd67b82 */ /* 0x000e220000000800 */
[----:B------:R-:W-:Y:S02]  /*64a10*/  LEA.HI.X.SX32 R7, R5, R4, 0x1, P4 ;  /* 0x0000000405077211 */ /* 0x000fe400020f0eff */
[----:B------:R-:W-:-:S03]  /*64a20*/  LEA R204, P4, R206, R2, 0x1 ;  /* 0x00000002cecc7211 */ /* 0x000fc600078808ff */
[----:B------:R4:W-:Y:S01]  /*64a30*/  @P2 STG.E.U16 desc[UR4][R6.64], R227 ;  /* 0x000000e306002986 */ /* 0x0009e2000c101504 */
[C---:B------:R-:W-:Y:S01]  /*64a40*/  LEA.HI.X.SX32 R205, R206.reuse, R4, 0x1, P4 ;  /* 0x00000004cecd7211 */ /* 0x040fe200020f0eff */
[----:B------:R-:W0:Y:S04]  /*64a50*/  LDC R221, c[0x0][0x22c] ;  /* 0x00008b00ffdd7b82 */ /* 0x000e280000000800 */
[----:B------:R3:W-:Y:S04]  /*64a60*/  @P3 STG.E.U16 desc[UR4][R204.64], R0 ;  /* 0x00000000cc003986 */ /* 0x0007e8000c101504 */
[----:B------:R-:W0:Y:S01]  /*64a70*/  LDC R215, c[0x0][0x248] ;  /* 0x00009200ffd77b82 */ /* 0x000e220000000800 */
[----:B----4-:R-:W-:-:S02]  /*64a80*/  IMAD.IADD R7, R206, 0x1, R220 ;  /* 0x00000001ce077824 */ /* 0x010fc400078e02dc */
[----:B------:R-:W-:Y:S02]  /*64a90*/  VIADD R206, R3, 0x19 ;  /* 0x0000001903ce7836 */ /* 0x000fe40000000000 */
[C---:B---3--:R-:W-:Y:S01]  /*64aa0*/  IMAD.IADD R5, R7.reuse, 0x1, R207 ;  /* 0x0000000107057824 */ /* 0x048fe200078e02cf */
[----:B------:R-:W-:Y:S02]  /*64ab0*/  LEA R6, P2, R7, R2, 0x1 ;  /* 0x0000000207067211 */ /* 0x000fe400078408ff */
[----:B------:R-:W3:Y:S01]  /*64ac0*/  LDC R220, c[0x0][0x248] ;  /* 0x00009200ffdc7b82 */ /* 0x000ee20000000800 */
[C---:B------:R-:W-:Y:S01]  /*64ad0*/  VIADD R0, R3.reuse, 0x1a ;  /* 0x0000001a03007836 */ /* 0x040fe20000000000 */
[----:B--2---:R-:W-:Y:S01]  /*64ae0*/  ISETP.LT.AND P3, PT, R206, R213, !P0 ;  /* 0x000000d5ce00720c */ /* 0x004fe20004761270 */
[----:B------:R-:W-:Y:S01]  /*64af0*/  VIADD R206, R3, 0x1b ;  /* 0x0000001b03ce7836 */ /* 0x000fe20000000000 */
[----:B------:R-:W-:Y:S02]  /*64b00*/  LEA.HI.X.SX32 R7, R7, R4, 0x1, P2 ;  /* 0x0000000407077211 */ /* 0x000fe400010f0eff */
[----:B-1----:R-:W-:Y:S01]  /*64b10*/  ISETP.LT.AND P4, PT, R0, R212, !P0 ;  /* 0x000000d40000720c */ /* 0x002fe20004781270 */
[----:B0-----:R-:W-:Y:S01]  /*64b20*/  IMAD.IADD R0, R5, 0x1, R214 ;  /* 0x0000000105007824 */ /* 0x001fe200078e02d6 */
[----:B------:R-:W0:Y:S01]  /*64b30*/  LDC R207, c[0x0][0x22c] ;  /* 0x00008b00ffcf7b82 */ /* 0x000e220000000800 */
[----:B------:R1:W-:Y:S01]  /*64b40*/  @P5 STG.E.U16 desc[UR4][R6.64], R216 ;  /* 0x000000d806005986 */ /* 0x0003e2000c101504 */
[----:B------:R-:W-:Y:S01]  /*64b50*/  ISETP.LT.AND P5, PT, R206, R221, !P0 ;  /* 0x000000ddce00720c */ /* 0x000fe200047a1270 */
[----:B------:R-:W-:-:S05]  /*64b60*/  VIADD R206, R3, 0x1c ;  /* 0x0000001c03ce7836 */ /* 0x000fca0000000000 */
[----:B------:R-:W2:Y:S01]  /*64b70*/  LDC R212, c[0x0][0x248] ;  /* 0x00009200ffd47b82 */ /* 0x000ea20000000800 */
[----:B-1----:R-:W-:Y:S02]  /*64b80*/  LEA R6, P2, R5, R2, 0x1 ;  /* 0x0000000205067211 */ /* 0x002fe400078408ff */
[----:B------:R-:W-:-:S05]  /*64b90*/  PRMT R216, R216, 0x7632, R216 ;  /* 0x00007632d8d87816 */ /* 0x000fca00000000d8 */
[----:B------:R-:W1:Y:S01]  /*64ba0*/  LDC R213, c[0x0][0x248] ;  /* 0x00009200ffd57b82 */ /* 0x000e620000000800 */
[----:B------:R-:W-:Y:S02]  /*64bb0*/  LEA.HI.X.SX32 R7, R5, R4, 0x1, P2 ;  /* 0x0000000405077211 */ /* 0x000fe400010f0eff */
[----:B------:R-:W-:-:S03]  /*64bc0*/  LEA R204, P2, R0, R2, 0x1 ;  /* 0x0000000200cc7211 */ /* 0x000fc600078408ff */
[----:B------:R3:W-:Y:S01]  /*64bd0*/  @P3 STG.E.U16 desc[UR4][R6.64], R216 ;  /* 0x000000d806003986 */ /* 0x0007e2000c101504 */
[----:B------:R-:W-:Y:S01]  /*64be0*/  LEA.HI.X.SX32 R205, R0, R4, 0x1, P2 ;  /* 0x0000000400cd7211 */ /* 0x000fe200010f0eff */
[----:B------:R-:W4:Y:S01]  /*64bf0*/  LDC R5, c[0x0][0x22c] ;  /* 0x00008b00ff057b82 */ /* 0x000f220000000800 */
[----:B0-----:R-:W-:Y:S01]  /*64c00*/  ISETP.LT.AND P2, PT, R206, R207, !P0 ;  /* 0x000000cfce00720c */ /* 0x001fe20004741270 */
[----:B------:R-:W-:Y:S02]  /*64c10*/  VIADD R207, R3, 0x1d ;  /* 0x0000001d03cf7836 */ /* 0x000fe40000000000 */
[----:B------:R0:W-:Y:S04]  /*64c20*/  @P4 STG.E.U16 desc[UR4][R204.64], R217 ;  /* 0x000000d9cc004986 */ /* 0x0001e8000c101504 */
[----:B------:R-:W1:Y:S01]  /*64c30*/  LDC R206, c[0x0][0x22c] ;  /* 0x00008b00ffce7b82 */ /* 0x000e620000000800 */
[----:B---3--:R-:W-:-:S05]  /*64c40*/  IMAD.IADD R7, R0, 0x1, R220 ;  /* 0x0000000100077824 */ /* 0x008fca00078e02dc */
[C---:B------:R-:W-:Y:S02]  /*64c50*/  LEA R6, P3, R7.reuse, R2, 0x1 ;  /* 0x0000000207067211 */ /* 0x040fe400078608ff */
[----:B------:R-:W3:Y:S01]  /*64c60*/  LDC R0, c[0x0][0x22c] ;  /* 0x00008b00ff007b82 */ /* 0x000ee20000000800 */
[----:B0-----:R-:W-:Y:S01]  /*64c70*/  IMAD.IADD R205, R7, 0x1, R215 ;  /* 0x0000000107cd7824 */ /* 0x001fe200078e02d7 */
[----:B------:R-:W-:Y:S02]  /*64c80*/  PRMT R217, R217, 0x7632, R217 ;  /* 0x00007632d9d97816 */ /* 0x000fe400000000d9 */
[----:B------:R-:W-:Y:S02]  /*64c90*/  LEA.HI.X.SX32 R7, R7, R4, 0x1, P3 ;  /* 0x0000000407077211 */ /* 0x000fe400018f0eff */
[----:B------:R-:W-:Y:S02]  /*64ca0*/  LEA R204, P3, R205, R2, 0x1 ;  /* 0x00000002cdcc7211 */ /* 0x000fe400078608ff */
[----:B------:R-:W0:Y:S01]  /*64cb0*/  LDC R215, c[0x0][0x248] ;  /* 0x00009200ffd77b82 */ /* 0x000e220000000800 */
[----:B----4-:R-:W-:Y:S01]  /*64cc0*/  ISETP.LT.AND P4, PT, R207, R5, !P0 ;  /* 0x00000005cf00720c */ /* 0x010fe20004781270 */
[----:B------:R2:W-:Y:S01]  /*64cd0*/  @P5 STG.E.U16 desc[UR4][R6.64], R217 ;  /* 0x000000d906005986 */ /* 0x0005e2000c101504 */
[----:B------:R-:W-:-:S05]  /*64ce0*/  VIADD R207, R3, 0x1e ;  /* 0x0000001e03cf7836 */ /* 0x000fca0000000000 */
[----:B------:R-:W4:Y:S01]  /*64cf0*/  LDC R5, c[0x0][0x22c] ;  /* 0x00008b00ff057b82 */ /* 0x000f220000000800 */
[C---:B--2---:R-:W-:Y:S01]  /*64d00*/  IMAD.IADD R7, R205.reuse, 0x1, R212 ;  /* 0x00000001cd077824 */ /* 0x044fe200078e02d4 */
[----:B------:R-:W-:-:S06]  /*64d10*/  LEA.HI.X.SX32 R205, R205, R4, 0x1, P3 ;  /* 0x00000004cdcd7211 */ /* 0x000fcc00018f0eff */
[----:B------:R-:W2:Y:S01]  /*64d20*/  LDC R214, c[0x0][0x248] ;  /* 0x00009200ffd67b82 */ /* 0x000ea20000000800 */
[----:B------:R-:W-:Y:S01]  /*64d30*/  LEA R6, P3, R7, R2, 0x1 ;  /* 0x0000000207067211 */ /* 0x000fe200078608ff */
[----:B------:R0:W-:Y:S01]  /*64d40*/  @P2 STG.E.U16 desc[UR4][R204.64], R218 ;  /* 0x000000dacc002986 */ /* 0x0001e2000c101504 */
[----:B---3--:R-:W-:Y:S01]  /*64d50*/  ISETP.LT.AND P2, PT, R207, R0, !P0 ;  /* 0x00000000cf00720c */ /* 0x008fe20004741270 */
[C---:B-1----:R-:W-:Y:S01]  /*64d60*/  IMAD.IADD R0, R7.reuse, 0x1, R213 ;  /* 0x0000000107007824 */ /* 0x042fe200078e02d5 */
[----:B------:R-:W-:-:S03]  /*64d70*/  LEA.HI.X.SX32 R7, R7, R4, 0x1, P3 ;  /* 0x0000000407077211 */ /* 0x000fc600018f0eff */
[----:B------:R-:W1:Y:S01]  /*64d80*/  LDC R212, c[0x0][0x22c] ;  /* 0x00008b00ffd47b82 */ /* 0x000e620000000800 */
[----:B------:R-:W-:Y:S02]  /*64d90*/  PRMT R207, R219, 0x7632, R207 ;  /* 0x00007632dbcf7816 */ /* 0x000fe400000000cf */
[----:B0-----:R-:W-:Y:S01]  /*64da0*/  PRMT R218, R218, 0x7632, R218 ;  /* 0x00007632dada7816 */ /* 0x001fe200000000da */
[----:B------:R-:W-:-:S04]  /*64db0*/  VIADD R204, R3, 0x1f ;  /* 0x0000001f03cc7836 */ /* 0x000fc80000000000 */
[----:B------:R-:W0:Y:S01]  /*64dc0*/  LDC R213, c[0x0][0x248] ;  /* 0x00009200ffd57b82 */ /* 0x000e220000000800 */
[----:B------:R-:W-:Y:S01]  /*64dd0*/  VIADD R205, R3, 0x20 ;  /* 0x0000002003cd7836 */ /* 0x000fe20000000000 */
[----:B------:R3:W-:Y:S01]  /*64de0*/  @P4 STG.E.U16 desc[UR4][R6.64], R218 ;  /* 0x000000da06004986 */ /* 0x0007e2000c101504 */
[----:B------:R-:W-:Y:S01]  /*64df0*/  ISETP.LT.AND P3, PT, R204, R206, !P0 ;  /* 0x000000cecc00720c */ /* 0x000fe20004761270 */
[----:B------:R-:W-:Y:S02]  /*64e00*/  IMAD.IADD R206, R0, 0x1, R215 ;  /* 0x0000000100ce7824 */ /* 0x000fe400078e02d7 */
[----:B----4-:R-:W-:Y:S01]  /*64e10*/  ISETP.LT.AND P5, PT, R205, R5, !P0 ;  /* 0x00000005cd00720c */ /* 0x010fe200047a1270 */
[----:B------:R-:W-:Y:S01]  /*64e20*/  VIADD R215, R3, 0x21 ;  /* 0x0000002103d77836 */ /* 0x000fe20000000000 */
[----:B------:R-:W4:Y:S01]  /*64e30*/  LDC R216, c[0x0][0x248] ;  /* 0x00009200ffd87b82 */ /* 0x000f220000000800 */
[----:B--2---:R-:W-:Y:S01]  /*64e40*/  IMAD.IADD R214, R206, 0x1, R214 ;  /* 0x00000001ced67824 */ /* 0x004fe200078e02d6 */
[----:B---3--:R-:W-:-:S06]  /*64e50*/  LEA R6, P4, R0, R2, 0x1 ;  /* 0x0000000200067211 */ /* 0x008fcc00078808ff */
[----:B------:R-:W2:Y:S01]  /*64e60*/  LDC R5, c[0x0][0x248] ;  /* 0x00009200ff057b82 */ /* 0x000ea20000000800 */
[----:B------:R-:W-:Y:S02]  /*64e70*/  LEA.HI.X.SX32 R7, R0, R4, 0x1, P4 ;  /* 0x0000000400077211 */ /* 0x000fe400020f0eff */
[----:B------:R-:W-:-:S05]  /*64e80*/  LEA R204, P4, R206, R2, 0x1 ;  /* 0x00000002cecc7211 */ /* 0x000fca00078808ff */
[----:B------:R-:W3:Y:S01]  /*64e90*/  LDC R0, c[0x0][0x22c] ;  /* 0x00008b00ff007b82 */ /* 0x000ee20000000800 */
[----:B------:R-:W-:Y:S01]  /*64ea0*/  LEA.HI.X.SX32 R205, R206, R4, 0x1, P4 ;  /* 0x00000004cecd7211 */ /* 0x000fe200020f0eff */
[----:B------:R1:W-:Y:S01]  /*64eb0*/  @P2 STG.E.U16 desc[UR4][R6.64], R219 ;  /* 0x000000db06002986 */ /* 0x0003e2000c101504 */
[----:B0-----:R-:W-:-:S03]  /*64ec0*/  IMAD.IADD R213, R214, 0x1, R213 ;  /* 0x00000001d6d57824 */ /* 0x001fc600078e02d5 */
[----:B------:R4:W-:Y:S01]  /*64ed0*/  @P3 STG.E.U16 desc[UR4][R204.64], R207 ;  /* 0x000000cfcc003986 */ /* 0x0009e2000c101504 */
[----:B-1----:R-:W-:Y:S01]  /*64ee0*/  ISETP.LT.AND P3, PT, R215, R212, !P0 ;  /* 0x000000d4d700720c */ /* 0x002fe20004761270 */
[----:B------:R-:W0:Y:S01]  /*64ef0*/  LDC R206, c[0x0][0x22c] ;  /* 0x00008b00ffce7b82 */ /* 0x000e220000000800 */
[----:B------:R-:W-:Y:S01]  /*64f00*/  VIADD R215, R3, 0x22 ;  /* 0x0000002203d77836 */ /* 0x000fe20000000000 */
[----:B------:R-:W-:-:S06]  /*64f10*/  LEA R6, P2, R214, R2, 0x1 ;  /* 0x00000002d6067211 */ /* 0x000fcc00078408ff */
[----:B------:R-:W1:Y:S01]  /*64f20*/  LDC R212, c[0x0][0x248] ;  /* 0x00009200ffd47b82 */ /* 0x000e620000000800 */
[----:B------:R-:W-:Y:S01]  /*64f30*/  LEA.HI.X.SX32 R7, R214, R4, 0x1, P2 ;  /* 0x00000004d6077211 */ /* 0x000fe200010f0eff */
[----:B----4-:R-:W-:Y:S02]  /*64f40*/  IMAD.IADD R205, R213, 0x1, R216 ;  /* 0x00000001d5cd7824 */ /* 0x010fe400078e02d8 */
[----:B------:R-:W-:Y:S02]  /*64f50*/  VIADD R216, R3, 0x24 ;  /* 0x0000002403d87836 */ /* 0x000fe40000000000 */
[----:B------:R4:W-:Y:S02]  /*64f60*/  @P5 STG.E.U16 desc[UR4][R6.64], R208 ;  /* 0x000000d006005986 */ /* 0x0009e4000c101504 */
[----:B------:R-:W1:Y:S01]  /*64f70*/  LDC R207, c[0x0][0x22c] ;  /* 0x00008b00ffcf7b82 */ /* 0x000e620000000800 */
[----:B---3--:R-:W-:Y:S01]  /*64f80*/  ISETP.LT.AND P4, PT, R215, R0, !P0 ;  /* 0x00000000d700720c */ /* 0x008fe20004781270 */
[----:B------:R-:W-:Y:S01]  /*64f90*/  VIADD R215, R3, 0x23 ;  /* 0x0000002303d77836 */ /* 0x000fe20000000000 */
[----:B------:R-:W-:Y:S01]  /*64fa0*/  PRMT R0, R208, 0x7632, R0 ;  /* 0x00007632d0007816 */ /* 0x000fe20000000000 */
[----:B--2---:R-:W-:-:S04]  /*64fb0*/  IMAD.IADD R5, R205, 0x1, R5 ;  /* 0x00000001cd057824 */ /* 0x004fc800078e0205 */
[----:B------:R-:W2:Y:S01]  /*64fc0*/  LDC R214, c[0x0][0x248] ;  /* 0x00009200ffd67b82 */ /* 0x000ea20000000800 */
[----:B0-----:R-:W-:Y:S02]  /*64fd0*/  ISETP.LT.AND P5, PT, R215, R206, !P0 ;  /* 0x000000ced700720c */ /* 0x001fe400047a1270 */
[----:B----4-:R-:W-:-:S04]  /*64fe0*/  LEA R6, P2, R213, R2, 0x1 ;  /* 0x00000002d5067211 */ /* 0x010fc800078408ff */
[----:B------:R-:W-:Y:S01]  /*64ff0*/  LEA.HI.X.SX32 R7, R213, R4, 0x1, P2 ;  /* 0x00000004d5077211 */ /* 0x000fe200010f0eff */
[----:B------:R-:W0:Y:S01]  /*65000*/  LDC R215, c[0x0][0x22c] ;  /* 0x00008b00ffd77b82 */ /* 0x000e220000000800 */
[-C--:B------:R-:W-:Y:S01]  /*65010*/  LEA R204, P2, R205, R2.reuse, 0x1 ;  /* 0x00000002cdcc7211 */ /* 0x080fe200078408ff */
[C---:B-1----:R-:W-:Y:S02]  /*65020*/  IMAD.IADD R217, R5.reuse, 0x1, R212 ;  /* 0x0000000105d97824 */ /* 0x042fe400078e02d4 */
[----:B------:R1:W-:Y:S01]  /*65030*/  @P3 STG.E.U16 desc[UR4][R6.64], R0 ;  /* 0x0000000006003986 */ /* 0x0003e2000c101504 */
[----:B------:R-:W-:Y:S01]  /*65040*/  LEA R206, P3, R5, R2, 0x1 ;  /* 0x0000000205ce7211 */ /* 0x000fe200078608ff */
[----:B------:R-:W-:Y:S01]  /*65050*/  VIADD R212, R3, 0x25 ;  /* 0x0000002503d47836 */ /* 0x000fe20000000000 */
[----:B------:R-:W-:Y:S01]  /*65060*/  LEA.HI.X.SX32 R205, R205, R4, 0x1, P2 ;  /* 0x00000004cdcd7211 */ /* 0x000fe200010f0eff */
[----:B------:R-:W3:Y:S01]  /*65070*/  LDC R213, c[0x0][0x22c] ;  /* 0x00008b00ffd57b82 */ /* 0x000ee20000000800 */
[----:B------:R-:W-:-:S02]  /*65080*/  ISETP.LT.AND P2, PT, R216, R207, !P0 ;  /* 0x000000cfd800720c */ /* 0x000fc40004741270 */
[----:B------:R-:W-:Y:S01]  /*65090*/  LEA.HI.X.SX32 R207, R5, R4, 0x1, P3 ;  /* 0x0000000405cf7211 */ /* 0x000fe200018f0eff */
[----:B------:R2:W-:Y:S04]  /*650a0*/  @P4 STG.E.U16 desc[UR4][R204.64], R209 ;  /* 0x000000d1cc004986 */ /* 0x0005e8000c101504 */
[----:B------:R-:W4:Y:S01]  /*650b0*/  LDC R208, c[0x0][0x248] ;  /* 0x00009200ffd07b82 */ /* 0x000f220000000800 */
[----:B-1----:R-:W-:Y:S02]  /*650c0*/  PRMT R7, R209, 0x7632, R7 ;  /* 0x00007632d1077816 */ /* 0x002fe40000000007 */
[----:B------:R-:W-:-:S03]  /*650d0*/  LEA R6, P3, R217, R2, 0x1 ;  /* 0x00000002d9067211 */ /* 0x000fc600078608ff */
[----:B------:R1:W-:Y:S02]  /*650e0*/  @P5 STG.E.U16 desc[UR4][R206.64], R7 ;  /* 0x00000007ce005986 */ /* 0x0003e4000c101504 */
[----:B------:R-:W4:Y:S01]  /*650f0*/  LDC R5, c[0x0][0x22c] ;  /* 0x00008b00ff057b82 */ /* 0x000f220000000800 */
[----:B--2---:R-:W-:Y:S02]  /*65100*/  IMAD.IADD R205, R217, 0x1, R214 ;  /* 0x00000001d9cd7824 */ /* 0x004fe400078e02d6 */
[----:B------:R-:W-:-:S05]  /*65110*/  VIADD R214, R3, 0x26 ;  /* 0x0000002603d67836 */ /* 0x000fca0000000000 */
[----:B------:R-:W2:Y:S01]  /*65120*/  LDC R0, c[0x0][0x248] ;  /* 0x00009200ff007b82 */ /* 0x000ea20000000800 */
[----:B---3--:R-:W-:Y:S02]  /*65130*/  ISETP.LT.AND P4, PT, R212, R213, !P0 ;  /* 0x000000d5d400720c */ /* 0x008fe40004781270 */
[----:B-1----:R-:W-:Y:S02]  /*65140*/  LEA.HI.X.SX32 R7, R217, R4, 0x1, P3 ;  /* 0x00000004d9077211 */ /* 0x002fe400018f0eff */
[C---:B------:R-:W-:Y:S02]  /*65150*/  LEA R204, P3, R205.reuse, R2, 0x1 ;  /* 0x00000002cdcc7211 */ /* 0x040fe400078608ff */
[----:B------:R-:W-:Y:S01]  /*65160*/  PRMT R207, R210, 0x7632, R207 ;  /* 0x00007632d2cf7816 */ /* 0x000fe200000000cf */
[----:B------:R-:W1:Y:S01]  /*65170*/  LDC R209, c[0x0][0x22c] ;  /* 0x00008b00ffd17b82 */ /* 0x000e620000000800 */
[----:B------:R3:W-:Y:S01]  /*65180*/  @P2 STG.E.U16 desc[UR4][R6.64], R210 ;  /* 0x000000d206002986 */ /* 0x0007e2000c101504 */
[----:B0-----:R-:W-:Y:S01]  /*65190*/  ISETP.LT.AND P2, PT, R214, R215, !P0 ;  /* 0x000000d7d600720c */ /* 0x001fe20004741270 */
[C---:B----4-:R-:W-:Y:S01]  /*651a0*/  IMAD.IADD R215, R205.reuse, 0x1, R208 ;  /* 0x00000001cdd77824 */ /* 0x050fe200078e02d0 */
[----:B------:R-:W-:Y:S01]  /*651b0*/  LEA.HI.X.SX32 R205, R205, R4, 0x1, P3 ;  /* 0x00000004cdcd7211 */ /* 0x000fe200018f0eff */
[----:B------:R-:W-:-:S03]  /*651c0*/  VIADD R214, R3, 0x27 ;  /* 0x0000002703d67836 */ /* 0x000fc60000000000 */
[----:B------:R-:W0:Y:S01]  /*651d0*/  LDC R212, c[0x0][0x248] ;  /* 0x00009200ffd47b82 */ /* 0x000e220000000800 */
[----:B------:R4:W-:Y:S01]  /*651e0*/  @P4 STG.E.U16 desc[UR4][R204.64], R207 ;  /* 0x000000cfcc004986 */ /* 0x0009e2000c101504 */
[----:B------:R-:W-:Y:S02]  /*651f0*/  ISETP.LT.AND P3, PT, R214, R5, !P0 ;  /* 0x00000005d600720c */ /* 0x000fe40004761270 */
[----:B------:R-:W-:Y:S01]  /*65200*/  LEA R206, P4, R215, R2, 0x1 ;  /* 0x00000002d7ce7211 */ /* 0x000fe200078808ff */
[----:B---3--:R-:W-:Y:S01]  /*65210*/  VIADD R210, R3, 0x28 ;  /* 0x0000002803d27836 */ /* 0x008fe20000000000 */
[----:B------:R-:W-:Y:S02]  /*65220*/  PRMT R214, R201, 0x7632, R214 ;  /* 0x00007632c9d67816 */ /* 0x000fe400000000d6 */
[----:B------:R-:W3:Y:S01]  /*65230*/  LDC R208, c[0x0][0x248] ;  /* 0x00009200ffd07b82 */ /* 0x000ee20000000800 */
[C---:B--2---:R-:W-:Y:S01]  /*65240*/  IMAD.IADD R7, R215.reuse, 0x1, R0 ;  /* 0x00000001d7077824 */ /* 0x044fe200078e0200 */
[----:B----4-:R-:W-:-:S04]  /*65250*/  LEA.HI.X.SX32 R207, R215, R4, 0x1, P4 ;  /* 0x00000004d7cf7211 */ /* 0x010fc800020f0eff */
[----:B------:R-:W-:Y:S02]  /*65260*/  LEA R6, P4, R7, R2, 0x1 ;  /* 0x0000000207067211 */ /* 0x000fe400078808ff */
[----:B------:R-:W2:Y:S01]  /*65270*/  LDC R213, c[0x0][0x22c] ;  /* 0x00008b00ffd57b82 */ /* 0x000ea20000000800 */
[----:B-1----:R-:W-:Y:S01]  /*65280*/  ISETP.LT.AND P5, PT, R210, R209, !P0 ;  /* 0x000000d1d200720c */ /* 0x002fe200047a1270 */
[----:B------:R1:W-:Y:S01]  /*65290*/  @P2 STG.E.U16 desc[UR4][R206.64], R211 ;  /* 0x000000d3ce002986 */ /* 0x0003e2000c101504 */
[----:B------:R-:W-:-:S05]  /*652a0*/  PRMT R205, R211, 0x7632, R205 ;  /* 0x00007632d3cd7816 */ /* 0x000fca00000000cd */
[----:B------:R-:W4:Y:S01]  /*652b0*/  LDC R5, c[0x0][0x248] ;  /* 0x00009200ff057b82 */ /* 0x000f220000000800 */
[C---:B0-----:R-:W-:Y:S01]  /*652c0*/  IMAD.IADD R217, R7.reuse, 0x1, R212 ;  /* 0x0000000107d97824 */ /* 0x041fe200078e02d4 */
[----:B------:R-:W-:Y:S01]  /*652d0*/  LEA.HI.X.SX32 R7, R7, R4, 0x1, P4 ;  /* 0x0000000407077211 */ /* 0x000fe200020f0eff */
[----:B------:R-:W-:-:S03]  /*652e0*/  VIADD R212, R3, 0x29 ;  /* 0x0000002903d47836 */ /* 0x000fc60000000000 */
[C---:B------:R-:W-:Y:S01]  /*652f0*/  LEA R204, P2, R217.reuse, R2, 0x1 ;  /* 0x00000002d9cc7211 */ /* 0x040fe200078408ff */
[----:B------:R0:W-:Y:S01]  /*65300*/  @P3 STG.E.U16 desc[UR4][R6.64], R205 ;  /* 0x000000cd06003986 */ /* 0x0001e2000c101504 */
[----:B------:R-:W4:Y:S01]  /*65310*/  LDC R0, c[0x0][0x22c] ;  /* 0x00008b00ff007b82 */ /* 0x000f220000000800 */
[----:B---3--:R-:W-:Y:S02]  /*65320*/  IMAD.IADD R215, R217, 0x1, R208 ;  /* 0x00000001d9d77824 */ /* 0x008fe400078e02d0 */
[----:B-1----:R-:W-:-:S05]  /*65330*/  VIADD R207, R3, 0x2a ;  /* 0x0000002a03cf7836 */ /* 0x002fca0000000000 */
[----:B------:R-:W1:Y:S01]  /*65340*/  LDC R209, c[0x0][0x248] ;  /* 0x00009200ffd17b82 */ /* 0x000e620000000800 */
[----:B--2---:R-:W-:Y:S02]  /*65350*/  ISETP.LT.AND P3, PT, R212, R213, !P0 ;  /* 0x000000d5d400720c */ /* 0x004fe40004761270 */
[----:B0-----:R-:W-:Y:S02]  /*65360*/  LEA.HI.X.SX32 R205, R217, R4, 0x1, P2 ;  /* 0x00000004d9cd7211 */ /* 0x001fe400010f0eff */
[C---:B------:R-:W-:Y:S02]  /*65370*/  LEA R206, P2, R215.reuse, R2, 0x1 ;  /* 0x00000002d7ce7211 */ /* 0x040fe400078408ff */
[----:B------:R-:W-:Y:S01]  /*65380*/  PRMT R7, R200, 0x7632, R7 ;  /* 0x00007632c8077816 */ /* 0x000fe20000000007 */
[----:B------:R-:W0:Y:S01]  /*65390*/  LDC R210, c[0x0][0x22c] ;  /* 0x00008b00ffd27b82 */ /* 0x000e220000000800 */
[----:B----4-:R-:W-:Y:S01]  /*653a0*/  IMAD.IADD R5, R215, 0x1, R5 ;  /* 0x00000001d7057824 */ /* 0x010fe200078e0205 */
[----:B------:R2:W-:Y:S06]  /*653b0*/  @P5 STG.E.U16 desc[UR4][R204.64], R200 ;  /* 0x000000c8cc005986 */ /* 0x0005ec000c101504 */
[----:B------:R-:W3:Y:S01]  /*653c0*/  LDC R211, c[0x0][0x22c] ;  /* 0x00008b00ffd37b82 */ /* 0x000ee20000000800 */
[----:B------:R-:W-:-:S02]  /*653d0*/  ISETP.LT.AND P4, PT, R207, R0, !P0 ;  /* 0x00000000cf00720c */ /* 0x000fc40004781270 */
[----:B------:R-:W-:Y:S01]  /*653e0*/  LEA.HI.X.SX32 R207, R215, R4, 0x1, P2 ;  /* 0x00000004d7cf7211 */ /* 0x000fe200010f0eff */
[----:B------:R-:W-:Y:S01]  /*653f0*/  VIADD R215, R3, 0x2b ;  /* 0x0000002b03d77836 */ /* 0x000fe20000000000 */
[----:B------:R-:W-:Y:S01]  /*65400*/  LEA R6, P2, R5, R2, 0x1 ;  /* 0x0000000205067211 */ /* 0x000fe200078408ff */
[----:B--2---:R-:W-:Y:S02]  /*65410*/  VIADD R200, R3, 0x2c ;  /* 0x0000002c03c87836 */ /* 0x004fe40000000000 */
[----:B------:R-:W2:Y:S01]  /*65420*/  LDC R208, c[0x0][0x248] ;  /* 0x00009200ffd07b82 */ /* 0x000ea20000000800 */
[----:B------:R4:W-:Y:S01]  /*65430*/  @P3 STG.E.U16 desc[UR4][R206.64], R7 ;  /* 0x00000007ce003986 */ /* 0x0009e2000c101504 */
[----:B-1----:R-:W-:-:S05]  /*65440*/  IMAD.IADD R209, R5, 0x1, R209 ;  /* 0x0000000105d17824 */ /* 0x002fca00078e02d1 */
[----:B------:R-:W-:Y:S01]  /*65450*/  LEA R204, P3, R209, R2, 0x1 ;  /* 0x00000002d1cc7211 */ /* 0x000fe200078608ff */
[----:B------:R-:W1:Y:S01]  /*65460*/  LDC R212, c[0x0][0x248] ;  /* 0x00009200ffd47b82 */ /* 0x000e620000000800 */
[----:B0-----:R-:W-:Y:S02]  /*65470*/  ISETP.LT.AND P5, PT, R215, R210, !P0 ;  /* 0x000000d2d700720c */ /* 0x001fe400047a1270 */
[-C--:B------:R-:W-:Y:S02]  /*65480*/  LEA.HI.X.SX32 R205, R209, R4.reuse, 0x1, P3 ;  /* 0x00000004d1cd7211 */ /* 0x080fe400018f0eff */
[----:B----4-:R-:W-:-:S03]  /*65490*/  LEA.HI.X.SX32 R7, R5, R4, 0x1, P2 ;  /* 0x0000000405077211 */ /* 0x010fc600010f0eff */
[----:B------:R-:W0:Y:S01]  /*654a0*/  LDC R213, c[0x0][0x22c] ;  /* 0x00008b00ffd57b82 */ /* 0x000e220000000800 */
[----:B---3--:R-:W-:Y:S01]  /*654b0*/  ISETP.LT.AND P2, PT, R200, R211, !P0 ;  /* 0x000000d3c800720c */ /* 0x008fe20004741270 */
[----:B------:R-:W-:Y:S01]  /*654c0*/  VIADD R200, R3, 0x2d ;  /* 0x0000002d03c87836 */ /* 0x000fe20000000000 */
[----:B------:R1:W-:Y:S04]  /*654d0*/  @P4 STG.E.U16 desc[UR4][R6.64], R201 ;  /* 0x000000c906004986 */ /* 0x0003e8000c101504 */
[----:B------:R3:W-:Y:S01]  /*654e0*/  @P5 STG.E.U16 desc[UR4][R204.64], R214 ;  /* 0x000000d6cc005986 */ /* 0x0007e2000c101504 */
[----:B------:R-:W4:Y:S01]  /*654f0*/  LDC R5, c[0x0][0x22c] ;  /* 0x00008b00ff057b82 */ /* 0x000f220000000800 */
[----:B--2---:R-:W-:-:S05]  /*65500*/  IMAD.IADD R207, R209, 0x1, R208 ;  /* 0x00000001d1cf7824 */ /* 0x004fca00078e02d0 */
[C---:B------:R-:W-:Y:S02]  /*65510*/  LEA R206, P3, R207.reuse, R2, 0x1 ;  /* 0x00000002cfce7211 */ /* 0x040fe400078608ff */
[----:B------:R-:W2:Y:S01]  /*65520*/  LDC R0, c[0x0][0x248] ;  /* 0x00009200ff007b82 */ /* 0x000ea20000000800 */
[C---:B-1----:R-:W-:Y:S01]  /*65530*/  IMAD.IADD R7, R207.reuse, 0x1, R212 ;  /* 0x00000001cf077824 */ /* 0x042fe200078e02d4 */
[----:B------:R-:W-:Y:S01]  /*65540*/  LEA.HI.X.SX32 R207, R207, R4, 0x1, P3 ;  /* 0x00000004cfcf7211 */ /* 0x000fe200018f0eff */
[----:B---3--:R-:W-:-:S03]  /*65550*/  VIADD R205, R3, 0x2f ;  /* 0x0000002f03cd7836 */ /* 0x008fc60000000000 */
[----:B------:R-:W-:Y:S01]  /*65560*/  LEA R6, P3, R7, R2, 0x1 ;  /* 0x0000000207067211 */ /* 0x000fe200078608ff */
[----:B------:R1:W-:Y:S01]  /*65570*/  @P2 STG.E.U16 desc[UR4][R206.64], R202 ;  /* 0x000000cace002986 */ /* 0x0003e2000c101504 */
[----:B------:R-:W3:Y:S01]  /*65580*/  LDC R211, c[0x0][0x248] ;  /* 0x00009200ffd37b82 */ /* 0x000ee20000000800 */
[----:B0-----:R-:W-:Y:S01]  /*65590*/  ISETP.LT.AND P4, PT, R200, R213, !P0 ;  /* 0x000000d5c800720c */ /* 0x001fe20004781270 */
[----:B------:R-:W-:-:S06]  /*655a0*/  VIADD R200, R3, 0x2e ;  /* 0x0000002e03c87836 */ /* 0x000fcc0000000000 */
[----:B------:R-:W0:Y:S01]  /*655b0*/  LDC R210, c[0x0][0x22c] ;  /* 0x00008b00ffd27b82 */ /* 0x000e220000000800 */
[----:B----4-:R-:W-:Y:S02]  /*655c0*/  ISETP.LT.AND P2, PT, R200, R5, !P0 ;  /* 0x00000005c800720c */ /* 0x010fe40004741270 */
[----:B-1----:R-:W-:-:S05]  /*655d0*/  PRMT R207, R202, 0x7632, R207 ;  /* 0x00007632cacf7816 */ /* 0x002fca00000000cf */
[----:B------:R-:W1:Y:S01]  /*655e0*/  LDC R209, c[0x0][0x22c] ;  /* 0x00008b00ffd17b82 */ /* 0x000e620000000800 */
[C---:B--2---:R-:W-:Y:S01]  /*655f0*/  IMAD.IADD R201, R7.reuse, 0x1, R0 ;  /* 0x0000000107c97824 */ /* 0x044fe200078e0200 */
[----:B------:R-:W-:-:S05]  /*65600*/  LEA.HI.X.SX32 R7, R7, R4, 0x1, P3 ;  /* 0x0000000407077211 */ /* 0x000fca00018f0eff */
[----:B------:R2:W-:Y:S01]  /*65610*/  @P4 STG.E.U16 desc[UR4][R6.64], R207 ;  /* 0x000000cf06004986 */ /* 0x0005e2000c101504 */
[----:B------:R-:W4:Y:S01]  /*65620*/  LDC R208, c[0x0][0x248] ;  /* 0x00009200ffd07b82 */ /* 0x000f220000000800 */
[C---:B------:R-:W-:Y:S01]  /*65630*/  LEA R200, P4, R201.reuse, R2, 0x1 ;  /* 0x00000002c9c87211 */ /* 0x040fe200078808ff */
[----:B---3--:R-:W-:-:S03]  /*65640*/  IMAD.IADD R211, R201, 0x1, R211 ;  /* 0x00000001c9d37824 */ /* 0x008fc600078e02d3 */
[----:B------:R-:W-:Y:S02]  /*65650*/  LEA.HI.X.SX32 R201, R201, R4, 0x1, P4 ;  /* 0x00000004c9c97211 */ /* 0x000fe400020f0eff */
[----:B------:R-:W-:Y:S01]  /*65660*/  LEA R204, P4, R211, R2, 0x1 ;  /* 0x00000002d3cc7211 */ /* 0x000fe200078808ff */
[----:B------:R-:W3:Y:S01]  /*65670*/  LDC R5, c[0x0][0x22c] ;  /* 0x00008b00ff057b82 */ /* 0x000ee20000000800 */
[----:B0-----:R-:W-:Y:S01]  /*65680*/  ISETP.LT.AND P3, PT, R205, R210, !P0 ;  /* 0x000000d2cd00720c */ /* 0x001fe20004761270 */
[----:B------:R-:W-:Y:S01]  /*65690*/  VIADD R210, R3, 0x30 ;  /* 0x0000003003d27836 */ /* 0x000fe20000000000 */
[----:B--2---:R-:W-:Y:S01]  /*656a0*/  PRMT R7, R203, 0x7632, R7 ;  /* 0x00007632cb077816 */ /* 0x004fe20000000007 */
[----:B------:R0:W-:Y:S01]  /*656b0*/  @P2 STG.E.U16 desc[UR4][R200.64], R203 ;  /* 0x000000cbc8002986 */ /* 0x0001e2000c101504 */
[----:B------:R-:W-:-:S03]  /*656c0*/  LEA.HI.X.SX32 R205, R211, R4, 0x1, P4 ;  /* 0x00000004d3cd7211 */ /* 0x000fc600020f0eff */
[----:B------:R-:W2:Y:S01]  /*656d0*/  LDC R0, c[0x0][0x248] ;  /* 0x00009200ff007b82 */ /* 0x000ea20000000800 */
[----:B-1----:R-:W-:Y:S01]  /*656e0*/  ISETP.LT.AND P5, PT, R210, R209, !P0 ;  /* 0x000000d1d200720c */ /* 0x002fe200047a1270 */
[----:B------:R-:W-:-:S04]  /*656f0*/  VIADD R210, R3, 0x31 ;  /* 0x0000003103d27836 */ /* 0x000fc80000000000 */
[----:B------:R1:W-:Y:S02]  /*65700*/  @P3 STG.E.U16 desc[UR4][R204.64], R7 ;  /* 0x00000007cc003986 */ /* 0x0003e4000c101504 */
[----:B------:R-:W2:Y:S01]  /*65710*/  LDC R206, c[0x0][0x248] ;  /* 0x00009200ffce7b82 */ /* 0x000ea20000000800 */
[----:B----4-:R-:W-:Y:S02]  /*65720*/  IMAD.IADD R209, R211, 0x1, R208 ;  /* 0x00000001d3d17824 */ /* 0x010fe400078e02d0 */
[----:B0-----:R-:W-:-:S03]  /*65730*/  VIADD R201, R3, 0x32 ;  /* 0x0000003203c97836 */ /* 0x001fc60000000000 */
[C---:B------:R-:W-:Y:S02]  /*65740*/  LEA R6, P2, R209.reuse, R2, 0x1 ;  /* 0x00000002d1067211 */ /* 0x040fe400078408ff */
[----:B------:R-:W0:Y:S01]  /*65750*/  LDC R202, c[0x0][0x22c] ;  /* 0x00008b00ffca7b82 */ /* 0x000e220000000800 */
[----:B---3--:R-:W-:Y:S02]  /*65760*/  ISETP.LT.AND P3, PT, R210, R5, !P0 ;  /* 0x00000005d200720c */ /* 0x008fe40004761270 */
[----:B-1----:R-:W-:Y:S02]  /*65770*/  LEA.HI.X.SX32 R7, R209, R4, 0x1, P2 ;  /* 0x00000004d1077211 */ /* 0x002fe400010f0eff */
[----:B------:R-:W-:-:S03]  /*65780*/  PRMT R210, R192, 0x7632, R210 ;  /* 0x00007632c0d27816 */ /* 0x000fc600000000d2 */
[----:B------:R-:W1:Y:S01]  /*65790*/  LDC R207, c[0x0][0x248] ;  /* 0x00009200ffcf7b82 */ /* 0x000e620000000800 */
[----:B--2---:R-:W-:Y:S01]  /*657a0*/  IMAD.IADD R211, R209, 0x1, R0 ;  /* 0x00000001d1d37824 */ /* 0x004fe200078e0200 */
[----:B------:R2:W-:Y:S01]  /*657b0*/  @P5 STG.E.U16 desc[UR4][R6.64], R192 ;  /* 0x000000c006005986 */ /* 0x0005e2000c101504 */
[----:B------:R-:W-:-:S03]  /*657c0*/  VIADD R209, R3, 0x33 ;  /* 0x0000003303d17836 */ /* 0x000fc60000000000 */
[C---:B------:R-:W-:Y:S02]  /*657d0*/  LEA R200, P2, R211.reuse, R2, 0x1 ;  /* 0x00000002d3c87211 */ /* 0x040fe400078408ff */
[----:B------:R-:W3:Y:S01]  /*657e0*/  LDC R5, c[0x0][0x22c] ;  /* 0x00008b00ff057b82 */ /* 0x000ee20000000800 */
[----:B------:R-:W-:Y:S02]  /*657f0*/  IMAD.IADD R203, R211, 0x1, R206 ;  /* 0x00000001d3cb7824 */ /* 0x000fe400078e02ce */
[----:B--2---:R-:W-:-:S05]  /*65800*/  VIADD R192, R3, 0x34 ;  /* 0x0000003403c07836 */ /* 0x004fca0000000000 */
[----:B------:R-:W2:Y:S01]  /*65810*/  LDC R0, c[0x0][0x248] ;  /* 0x00009200ff007b82 */ /* 0x000ea20000000800 */
[----:B0-----:R-:W-:Y:S02]  /*65820*/  ISETP.LT.AND P4, PT, R201, R202, !P0 ;  /* 0x000000cac900720c */ /* 0x001fe40004781270 */
[----:B------:R-:W-:Y:S02]  /*65830*/  LEA.HI.X.SX32 R201, R211, R4, 0x1, P2 ;  /* 0x00000004d3c97211 */ /* 0x000fe400010f0eff */
[----:B------:R-:W-:-:S03]  /*65840*/  LEA R202, P2, R203, R2, 0x1 ;  /* 0x00000002cbca7211 */ /* 0x000fc600078408ff */
[----:B------:R-:W0:Y:S01]  /*65850*/  LDC R208, c[0x0][0x22c] ;  /* 0x00008b00ffd07b82 */ /* 0x000e220000000800 */
[C---:B-1----:R-:W-:Y:S01]  /*65860*/  IMAD.IADD R7, R203.reuse, 0x1, R207 ;  /* 0x00000001cb077824 */ /* 0x042fe200078e02cf */
[----:B------:R-:W-:Y:S01]  /*65870*/  LEA.HI.X.SX32 R203, R203, R4, 0x1, P2 ;  /* 0x00000004cbcb7211 */ /* 0x000fe200010f0eff */
[----:B------:R2:W-:Y:S03]  /*65880*/  @P3 STG.E.U16 desc[UR4][R200.64], R210 ;  /* 0x000000d2c8003986 */ /* 0x0005e6000c101504 */
[----:B------:R-:W-:Y:S01]  /*65890*/  LEA R6, P3, R7, R2, 0x1 ;  /* 0x0000000207067211 */ /* 0x000fe200078608ff */
[----:B------:R1:W-:Y:S01]  /*658a0*/  @P4 STG.E.U16 desc[UR4][R202.64], R193 ;  /* 0x000000c1ca004986 */ /* 0x0003e2000c101504 */
[----:B------:R-:W4:Y:S01]  /*658b0*/  LDC R205, c[0x0][0x248] ;  /* 0x00009200ffcd7b82 */ /* 0x000f220000000800 */
[----:B---3--:R-:W-:-:S07]  /*658c0*/  ISETP.LT.AND P2, PT, R192, R5, !P0 ;  /* 0x00000005c000720c */ /* 0x008fce0004741270 */
[----:B------:R-:W3:Y:S01]  /*658d0*/  LDC R204, c[0x0][0x22c] ;  /* 0x00008b00ffcc7b82 */ /* 0x000ee20000000800 */
[C---:B--2---:R-:W-:Y:S01]  /*658e0*/  IMAD.IADD R201, R7.reuse, 0x1, R0 ;  /* 0x0000000107c97824 */ /* 0x044fe200078e0200 */
[----:B------:R-:W-:-:S04]  /*658f0*/  LEA.HI.X.SX32 R7, R7, R4, 0x1, P3 ;  /* 0x0000000407077211 */ /* 0x000fc800018f0eff */
[----:B------:R-:W-:Y:S02]  /*65900*/  LEA R200, P3, R201, R2, 0x1 ;  /* 0x00000002c9c87211 */ /* 0x000fe400078608ff */
[----:B------:R-:W2:Y:S01]  /*65910*/  LDC R206, c[0x0][0x22c] ;  /* 0x00008b00ffce7b82 */ /* 0x000ea20000000800 */
[----:B0-----:R-:W-:Y:S01]  /*65920*/  ISETP.LT.AND P5, PT, R209, R208, !P0 ;  /* 0x000000d0d100720c */ /* 0x001fe200047a1270 */
[----:B------:R-:W-:Y:S01]  /*65930*/  VIADD R209, R3, 0x35 ;  /* 0x0000003503d17836 */ /* 0x000fe20000000000 */
[----:B------:R-:W-:Y:S01]  /*65940*/  PRMT R208, R193, 0x7632, R208 ;  /* 0x00007632c1d07816 */ /* 0x000fe200000000d0 */
[----:B-1----:R-:W-:-:S04]  /*65950*/  VIADD R193, R3, 0x36 ;  /* 0x0000003603c17836 */ /* 0x002fc80000000000 */
[----:B------:R-:W0:Y:S01]  /*65960*/  LDC R207, c[0x0][0x248] ;  /* 0x00009200ffcf7b82 */ /* 0x000e220000000800 */
[C---:B----4-:R-:W-:Y:S01]  /*65970*/  IMAD.IADD R205, R201.reuse, 0x1, R205 ;  /* 0x00000001c9cd7824 */ /* 0x050fe200078e02cd */
[----:B------:R-:W-:-:S04]  /*65980*/  LEA.HI.X.SX32 R201, R201, R4, 0x1, P3 ;  /* 0x00000004c9c97211 */ /* 0x000fc800018f0eff */
[----:B------:R-:W-:Y:S01]  /*65990*/  LEA R192, P3, R205, R2, 0x1 ;  /* 0x00000002cdc07211 */ /* 0x000fe200078608ff */
[----:B------:R1:W-:Y:S01]  /*659a0*/  @P5 STG.E.U16 desc[UR4][R6.64], R208 ;  /* 0x000000d006005986 */ /* 0x0003e2000c101504 */
[----:B------:R-:W4:Y:S01]  /*659b0*/  LDC R5, c[0x0][0x248] ;  /* 0x00009200ff057b82 */ /* 0x000f220000000800 */
[----:B---3--:R-:W-:Y:S01]  /*659c0*/  ISETP.LT.AND P4, PT, R209, R204, !P0 ;  /* 0x000000ccd100720c */ /* 0x008fe20004781270 */
[----:B------:R-:W-:Y:S01]  /*659d0*/  VIADD R209, R3, 0x38 ;  /* 0x0000003803d17836 */ /* 0x000fe20000000000 */
[----:B------:R3:W-:Y:S05]  /*659e0*/  @P2 STG.E.U16 desc[UR4][R200.64], R194 ;  /* 0x000000c2c8002986 */ /* 0x0007ea000c101504 */
[----:B------:R-:W4:Y:S01]  /*659f0*/  LDC R0, c[0x0][0x22c] ;  /* 0x00008b00ff007b82 */ /* 0x000f220000000800 */
[----:B--2---:R-:W-:-:S02]  /*65a00*/  ISETP.LT.AND P2, PT, R193, R206, !P0 ;  /* 0x000000cec100720c */ /* 0x004fc40004741270 */
[----:B------:R-:W-:Y:S01]  /*65a10*/  LEA.HI.X.SX32 R193, R205, R4, 0x1, P3 ;  /* 0x00000004cdc17211 */ /* 0x000fe200018f0eff */
[----:B-1----:R-:W-:Y:S01]  /*65a20*/  VIADD R7, R3, 0x37 ;  /* 0x0000003703077836 */ /* 0x002fe20000000000 */
[----:B------:R-:W-:Y:S02]  /*65a30*/  PRMT R206, R194, 0x7632, R206 ;  /* 0x00007632c2ce7816 */ /* 0x000fe400000000ce */
[----:B---3--:R-:W-:Y:S01]  /*65a40*/  PRMT R194, R195, 0x7632, R194 ;  /* 0x00007632c3c27816 */ /* 0x008fe200000000c2 */
[----:B------:R-:W1:Y:S01]  /*65a50*/  LDC R202, c[0x0][0x22c] ;  /* 0x00008b00ffca7b82 */ /* 0x000e620000000800 */
[----:B0-----:R-:W-:Y:S01]  /*65a60*/  IMAD.IADD R207, R205, 0x1, R207 ;  /* 0x00000001cdcf7824 */ /* 0x001fe200078e02cf */
[----:B------:R0:W-:Y:S04]  /*65a70*/  @P4 STG.E.U16 desc[UR4][R192.64], R206 ;  /* 0x000000cec0004986 */ /* 0x0001e8000c101504 */
[----:B------:R-:W-:-:S02]  /*65a80*/  LEA R6, P4, R207, R2, 0x1 ;  /* 0x00000002cf067211 */ /* 0x000fc400078808ff */
[----:B------:R-:W2:Y:S01]  /*65a90*/  LDC R203, c[0x0][0x248] ;  /* 0x00009200ffcb7b82 */ /* 0x000ea20000000800 */
[----:B----4-:R-:W-:Y:S01]  /*65aa0*/  IMAD.IADD R201, R207, 0x1, R5 ;  /* 0x00000001cfc97824 */ /* 0x010fe200078e0205 */
[----:B0-----:R-:W-:-:S06]  /*65ab0*/  PRMT R206, R185, 0x7632, R206 ;  /* 0x00007632b9ce7816 */ /* 0x001fcc00000000ce */
[----:B------:R-:W0:Y:S01]  /*65ac0*/  LDC R205, c[0x0][0x248] ;  /* 0x00009200ffcd7b82 */ /* 0x000e220000000800 */
[----:B------:R-:W-:Y:S02]  /*65ad0*/  ISETP.LT.AND P3, PT, R7, R0, !P0 ;  /* 0x000000000700720c */ /* 0x000fe40004761270 */
[----:B------:R-:W-:Y:S02]  /*65ae0*/  LEA.HI.X.SX32 R7, R207, R4, 0x1, P4 ;  /* 0x00000004cf077211 */ /* 0x000fe400020f0eff */
[----:B------:R-:W-:-:S03]  /*65af0*/  LEA R200, P4, R201, R2, 0x1 ;  /* 0x00000002c9c87211 */ /* 0x000fc600078808ff */
[----:B------:R-:W3:Y:S01]  /*65b00*/  LDC R204, c[0x0][0x22c] ;  /* 0x00008b00ffcc7b82 */ /* 0x000ee20000000800 */
[----:B-1----:R-:W-:Y:S01]  /*65b10*/  ISETP.LT.AND P5, PT, R209, R202, !P0 ;  /* 0x000000cad100720c */ /* 0x002fe200047a1270 */
[----:B------:R-:W-:Y:S01]  /*65b20*/  VIADD R209, R3, 0x39 ;  /* 0x0000003903d17836 */ /* 0x000fe20000000000 */
[----:B------:R1:W-:Y:S05]  /*65b30*/  @P2 STG.E.U16 desc[UR4][R6.64], R195 ;  /* 0x000000c306002986 */ /* 0x0003ea000c101504 */
[----:B------:R-:W4:Y:S01]  /*65b40*/  LDC R5, c[0x0][0x248] ;  /* 0x00009200ff057b82 */ /* 0x000f220000000800 */
[C---:B--2---:R-:W-:Y:S01]  /*65b50*/  IMAD.IADD R193, R201.reuse, 0x1, R203 ;  /* 0x00000001c9c17824 */ /* 0x044fe200078e02cb */
[----:B------:R-:W-:-:S04]  /*65b60*/  LEA.HI.X.SX32 R201, R201, R4, 0x1, P4 ;  /* 0x00000004c9c97211 */ /* 0x000fc800020f0eff */
[C---:B------:R-:W-:Y:S01]  /*65b70*/  LEA R192, P2, R193.reuse, R2, 0x1 ;  /* 0x00000002c1c07211 */ /* 0x040fe200078408ff */
[----:B------:R2:W-:Y:S01]  /*65b80*/  @P3 STG.E.U16 desc[UR4][R200.64], R194 ;  /* 0x000000c2c8003986 */ /* 0x0005e2000c101504 */
[----:B------:R-:W4:Y:S01]  /*65b90*/  LDC R0, c[0x0][0x22c] ;  /* 0x00008b00ff007b82 */ /* 0x000f220000000800 */
[C---:B0-----:R-:W-:Y:S01]  /*65ba0*/  IMAD.IADD R207, R193.reuse, 0x1, R205 ;  /* 0x00000001c1cf7824 */ /* 0x041fe200078e02cd */
[----:B------:R-:W-:Y:S01]  /*65bb0*/  LEA.HI.X.SX32 R193, R193, R4, 0x1, P2 ;  /* 0x00000004c1c17211 */ /* 0x000fe200010f0eff */
[----:B-1----:R-:W-:-:S03]  /*65bc0*/  VIADD R7, R3, 0x3a ;  /* 0x0000003a03077836 */ /* 0x002fc60000000000 */
[----:B------:R-:W-:Y:S01]  /*65bd0*/  LEA R6, P2, R207, R2, 0x1 ;  /* 0x00000002cf067211 */ /* 0x000fe200078408ff */
[----:B------:R0:W-:Y:S01]  /*65be0*/  @P5 STG.E.U16 desc[UR4][R192.64], R184 ;  /* 0x000000b8c0005986 */ /* 0x0001e2000c101504 */
[----:B------:R-:W1:Y:S01]  /*65bf0*/  LDC R202, c[0x0][0x22c] ;  /* 0x00008b00ffca7b82 */ /* 0x000e620000000800 */
[----:B---3--:R-:W-:Y:S01]  /*65c00*/  ISETP.LT.AND P3, PT, R209, R204, !P0 ;  /* 0x000000ccd100720c */ /* 0x008fe20004761270 */
[----:B--2---:R-:W-:-:S06]  /*65c10*/  VIADD R201, R3, 0x3b ;  /* 0x0000003b03c97836 */ /* 0x004fcc0000000000 */
[----:B------:R-:W2:Y:S01]  /*65c20*/  LDC R203, c[0x0][0x248] ;  /* 0x00009200ffcb7b82 */ /* 0x000ea20000000800 */
[----:B----4-:R-:W-:Y:S01]  /*65c30*/  IMAD.IADD R195, R207, 0x1, R5 ;  /* 0x00000001cfc37824 */ /* 0x010fe200078e0205 */
[----:B0-----:R-:W-:Y:S01]  /*65c40*/  PRMT R193, R184, 0x7632, R193 ;  /* 0x00007632b8c17816 */ /* 0x001fe200000000c1 */
[----:B------:R-:W-:-:S05]  /*65c50*/  VIADD R184, R3, 0x3c ;  /* 0x0000003c03b87836 */ /* 0x000fca0000000000 */
[----:B------:R-:W0:Y:S01]  /*65c60*/  LDC R205, c[0x0][0x22c] ;  /* 0x00008b00ffcd7b82 */ /* 0x000e220000000800 */
[----:B------:R-:W-:Y:S02]  /*65c70*/  ISETP.LT.AND P4, PT, R7, R0, !P0 ;  /* 0x000000000700720c */ /* 0x000fe40004781270 */
[----:B------:R-:W-:Y:S02]  /*65c80*/  LEA.HI.X.SX32 R7, R207, R4, 0x1, P2 ;  /* 0x00000004cf077211 */ /* 0x000fe400010f0eff */
[----:B------:R-:W-:-:S03]  /*65c90*/  LEA R194, P2, R195, R2, 0x1 ;  /* 0x00000002c3c27211 */ /* 0x000fc600078408ff */
[----:B------:R-:W3:Y:S01]  /*65ca0*/  LDC R204, c[0x0][0x248] ;  /* 0x00009200ffcc7b82 */ /* 0x000ee20000000800 */
[----:B-1----:R-:W-:Y:S01]  /*65cb0*/  ISETP.LT.AND P5, PT, R201, R202, !P0 ;  /* 0x000000cac900720c */ /* 0x002fe200047a1270 */
[----:B------:R1:W-:Y:S06]  /*65cc0*/  @P3 STG.E.U16 desc[UR4][R6.64], R193 ;  /* 0x000000c106003986 */ /* 0x0003ec000c101504 */
[----:B------:R-:W4:Y:S01]  /*65cd0*/  LDC R5, c[0x0][0x248] ;  /* 0x00009200ff057b82 */ /* 0x000f220000000800 */
[C---:B--2---:R-:W-:Y:S01]  /*65ce0*/  IMAD.IADD R203, R195.reuse, 0x1, R203 ;  /* 0x00000001c3cb7824 */ /* 0x044fe200078e02cb */
[----:B------:R-:W-:-:S04]  /*65cf0*/  LEA.HI.X.SX32 R195, R195, R4, 0x1, P2 ;  /* 0x00000004c3c37211 */ /* 0x000fc800010f0eff */
[----:B------:R-:W-:Y:S01]  /*65d00*/  LEA R192, P3, R203, R2, 0x1 ;  /* 0x00000002cbc07211 */ /* 0x000fe200078608ff */
[----:B------:R2:W-:Y:S01]  /*65d10*/  @P4 STG.E.U16 desc[UR4][R194.64], R185 ;  /* 0x000000b9c2004986 */ /* 0x0005e2000c101504 */
[----:B------:R-:W4:Y:S01]  /*65d20*/  LDC R0, c[0x0][0x22c] ;  /* 0x00008b00ff007b82 */ /* 0x000f220000000800 */
[----:B0-----:R-:W-:Y:S01]  /*65d30*/  ISETP.LT.AND P2, PT, R184, R205, !P0 ;  /* 0x000000cdb800720c */ /* 0x001fe20004741270 */
[----:B------:R-:W-:Y:S01]  /*65d40*/  VIADD R205, R3, 0x3d ;  /* 0x0000003d03cd7836 */ /* 0x000fe20000000000 */
[----:B-1----:R-:W-:-:S05]  /*65d50*/  LEA.HI.X.SX32 R193, R203, R4, 0x1, P3 ;  /* 0x00000004cbc17211 */ /* 0x002fca00018f0eff */
[----:B------:R-:W0:Y:S01]  /*65d60*/  LDC R202, c[0x0][0x248] ;  /* 0x00009200ffca7b82 */ /* 0x000e220000000800 */
[----:B---3--:R-:W-:Y:S01]  /*65d70*/  IMAD.IADD R7, R203, 0x1, R204 ;  /* 0x00000001cb077824 */ /* 0x008fe200078e02cc */
[----:B------:R1:W-:Y:S01]  /*65d80*/  @P5 STG.E.U16 desc[UR4][R192.64], R206 ;  /* 0x000000cec0005986 */ /* 0x0003e2000c101504 */
[----:B--2---:R-:W-:-:S03]  /*65d90*/  VIADD R194, R3, 0x3e ;  /* 0x0000003e03c27836 */ /* 0x004fc60000000000 */
[C---:B------:R-:W-:Y:S02]  /*65da0*/  LEA R6, P3, R7.reuse, R2, 0x1 ;  /* 0x0000000207067211 */ /* 0x040fe400078608ff */
[----:B------:R-:W2:Y:S01]  /*65db0*/  LDC R201, c[0x0][0x22c] ;  /* 0x00008b00ffc97b82 */ /* 0x000ea20000000800 */
[C---:B----4-:R-:W-:Y:S01]  /*65dc0*/  IMAD.IADD R5, R7.reuse, 0x1, R5 ;  /* 0x0000000107057824 */ /* 0x050fe200078e0205 */
[----:B------:R-:W-:-:S04]  /*65dd0*/  LEA.HI.X.SX32 R7, R7, R4, 0x1, P3 ;  /* 0x0000000407077211 */ /* 0x000fc800018f0eff */
[----:B------:R-:W-:Y:S01]  /*65de0*/  LEA R184, P3, R5, R2, 0x1 ;  /* 0x0000000205b87211 */ /* 0x000fe200078608ff */
[----:B------:R3:W-:Y:S01]  /*65df0*/  @P2 STG.E.U16 desc[UR4][R6.64], R186 ;  /* 0x000000ba06002986 */ /* 0x0007e2000c101504 */
[----:B------:R-:W4:Y:S01]  /*65e00*/  LDC R200, c[0x0][0x248] ;  /* 0x00009200ffc87b82 */ /* 0x000f220000000800 */
[----:B------:R-:W-:Y:S02]  /*65e10*/  ISETP.LT.AND P4, PT, R205, R0, !P0 ;  /* 0x00000000cd00720c */ /* 0x000fe40004781270 */
[----:B------:R-:W-:Y:S02]  /*65e20*/  LEA.HI.X.SX32 R185, R5, R4, 0x1, P3 ;  /* 0x0000000405b97211 */ /* 0x000fe400018f0eff */
[----:B-1----:R-:W-:-:S03]  /*65e30*/  PRMT R193, R186, 0x7632, R193 ;  /* 0x00007632bac17816 */ /* 0x002fc600000000c1 */
[----:B------:R-:W1:Y:S01]  /*65e40*/  LDC R0, c[0x0][0x248] ;  /* 0x00009200ff007b82 */ /* 0x000e620000000800 */
[----:B0-----:R-:W-:Y:S02]  /*65e50*/  IMAD.IADD R195, R5, 0x1, R202 ;  /* 0x0000000105c37824 */ /* 0x001fe400078e02ca */
[C---:B------:R-:W-:Y:S02]  /*65e60*/  VIADD R202, R3.reuse, 0x3f ;  /* 0x0000003f03ca7836 */ /* 0x040fe40000000000 */
[----:B---3--:R-:W-:Y:S01]  /*65e70*/  VIADD R7, R3, 0x40 ;  /* 0x0000004003077836 */ /* 0x008fe20000000000 */
[----:B------:R0:W-:Y:S01]  /*65e80*/  @P4 STG.E.U16 desc[UR4][R184.64], R193 ;  /* 0x000000c1b8004986 */ /* 0x0001e2000c101504 */
[----:B------:R-:W-:Y:S01]  /*65e90*/  LEA R192, P4, R195, R2, 0x1 ;  /* 0x00000002c3c07211 */ /* 0x000fe200078808ff */
[----:B------:R-:W3:Y:S01]  /*65ea0*/  LDC R203, c[0x0][0x22c] ;  /* 0x00008b00ffcb7b82 */ /* 0x000ee20000000800 */
[----:B--2---:R-:W-:Y:S01]  /*65eb0*/  ISETP.LT.AND P2, PT, R194, R201, !P0 ;  /* 0x000000c9c200720c */ /* 0x004fe20004741270 */
[----:B------:R-:W-:-:S06]  /*65ec0*/  VIADD R186, R3, 0x41 ;  /* 0x0000004103ba7836 */ /* 0x000fcc0000000000 */
[----:B------:R-:W2:Y:S01]  /*65ed0*/  LDC R204, c[0x0][0x22c] ;  /* 0x00008b00ffcc7b82 */ /* 0x000ea20000000800 */
[C---:B----4-:R-:W-:Y:S01]  /*65ee0*/  IMAD.IADD R5, R195.reuse, 0x1, R200 ;  /* 0x00000001c3057824 */ /* 0x050fe200078e02c8 */
[----:B0-----:R-:W-:-:S04]  /*65ef0*/  LEA.HI.X.SX32 R193, R195, R4, 0x1, P4 ;  /* 0x00000004c3c17211 */ /* 0x001fc800020f0eff */
[C---:B------:R-:W-:Y:S01]  /*65f00*/  LEA R6, P4, R5.reuse, R2, 0x1 ;  /* 0x0000000205067211 */ /* 0x040fe200078808ff */
[----:B------:R-:W-:Y:S01]  /*65f10*/  @P2 STG.E.U16 desc[UR4][R192.64], R187 ;  /* 0x000000bbc0002986 */ /* 0x000fe2000c101504 */
[----:B------:R-:W0:Y:S01]  /*65f20*/  LDC R194, c[0x0][0x248] ;  /* 0x00009200ffc27b82 */ /* 0x000e220000000800 */
[----:B-1----:R-:W-:-:S05]  /*65f30*/  IMAD.IADD R185, R5, 0x1, R0 ;  /* 0x0000000105b97824 */ /* 0x002fca00078e0200 */
[----:B------:R-:W-:Y:S02]  /*65f40*/  LEA R184, P2, R185, R2, 0x1 ;  /* 0x00000002b9b87211 */ /* 0x000fe400078408ff */
[----:B------:R-:W1:Y:S01]  /*65f50*/  LDC R195, c[0x0][0x22c] ;  /* 0x00008b00ffc37b82 */ /* 0x000e620000000800 */
[----:B---3--:R-:W-:Y:S02]  /*65f60*/  ISETP.LT.AND P3, PT, R202, R203, !P0 ;  /* 0x000000cbca00720c */ /* 0x008fe40004761270 */
[----:B------:R-:W-:-:S05]  /*65f70*/  PRMT R203, R187, 0x7632, R203 ;  /* 0x00007632bbcb7816 */ /* 0x000fca00000000cb */
[----:B------:R-:W3:Y:S01]  /*65f80*/  LDC R201, c[0x0][0x22c] ;  /* 0x00008b00ffc97b82 */ /* 0x000ee20000000800 */
[----:B--2---:R-:W-:Y:S02]  /*65f90*/  ISETP.LT.AND P5, PT, R7, R204, !P0 ;  /* 0x000000cc0700720c */ /* 0x004fe400047a1270 */
[----:B------:R-:W-:-:S05]  /*65fa0*/  LEA.HI.X.SX32 R7, R5, R4, 0x1, P4 ;  /* 0x0000000405077211 */ /* 0x000fca00020f0eff */
[----:B------:R-:W2:Y:S01]  /*65fb0*/  LDC R200, c[0x0][0x248] ;  /* 0x00009200ffc87b82 */ /* 0x000ea20000000800 */
[----:B0-----:R-:W-:Y:S01]  /*65fc0*/  IMAD.IADD R5, R185, 0x1, R194 ;  /* 0x00000001b9057824 */ /* 0x001fe200078e02c2 */
[----:B------:R-:W-:Y:S01]  /*65fd0*/  @P3 STG.E.U16 desc[UR4][R6.64], R203 ;  /* 0x000000cb06003986 */ /* 0x000fe2000c101504 */
[----:B------:R-:W-:Y:S01]  /*65fe0*/  VIADD R194, R3, 0x42 ;  /* 0x0000004203c27836 */ /* 0x000fe20000000000 */
[----:B------:R-:W-:-:S04]  /*65ff0*/  LEA.HI.X.SX32 R185, R185, R4, 0x1, P2 ;  /* 0x00000004b9b97211 */ /* 0x000fc800010f0eff */
[----:B------:R-:W0:Y:S01]  /*66000*/  LDC R0, c[0x0][0x248] ;  /* 0x00009200ff007b82 */ /* 0x000e220000000800 */
[----:B-1----:R-:W-:Y:S01]  /*66010*/  ISETP.LT.AND P4, PT, R194, R195, !P0 ;  /* 0x000000c3c200720c */ /* 0x002fe20004781270 */
[----:B------:R1:W-:Y:S06]  /*66020*/  @P5 STG.E.U16 desc[UR4][R184.64], R176 ;  /* 0x000000b0b8005986 */ /* 0x0003ec000c101504 */
[----:B------:R-:W4:Y:S01]  /*66030*/  LDC R202, c[0x0][0x22c] ;  /* 0x00008b00ffca7b82 */ /* 0x000f220000000800 */
[----:B---3--:R-:W-:Y:S01]  /*66040*/  ISETP.LT.AND P3, PT, R186, R201, !P0 ;  /* 0x000000c9ba00720c */ /* 0x008fe20004761270 */
[----:B------:R-:W-:Y:S01]  /*66050*/  VIADD R201, R3, 0x43 ;  /* 0x0000004303c97836 */ /* 0x000fe20000000000 */
[----:B------:R-:W-:-:S02]  /*66060*/  LEA R186, P2, R5, R2, 0x1 ;  /* 0x0000000205ba7211 */ /* 0x000fc400078408ff */
[----:B-1----:R-:W-:Y:S01]  /*66070*/  PRMT R185, R176, 0x7632, R185 ;  /* 0x00007632b0b97816 */ /* 0x002fe200000000b9 */
[----:B------:R-:W-:Y:S02]  /*66080*/  VIADD R176, R3, 0x44 ;  /* 0x0000004403b07836 */ /* 0x000fe40000000000 */
[----:B------:R-:W1:Y:S01]  /*66090*/  LDC R192, c[0x0][0x248] ;  /* 0x00009200ffc07b82 */ /* 0x000e620000000800 */
[C---:B--2---:R-:W-:Y:S01]  /*660a0*/  IMAD.IADD R7, R5.reuse, 0x1, R200 ;  /* 0x0000000105077824 */ /* 0x044fe200078e02c8 */
[----:B------:R-:W-:-:S04]  /*660b0*/  LEA.HI.X.SX32 R187, R5, R4, 0x1, P2 ;  /* 0x0000000405bb7211 */ /* 0x000fc800010f0eff */
[C---:B------:R-:W-:Y:S01]  /*660c0*/  LEA R6, P2, R7.reuse, R2, 0x1 ;  /* 0x0000000207067211 */ /* 0x040fe200078408ff */
[----:B------:R2:W-:Y:S01]  /*660d0*/  @P3 STG.E.U16 desc[UR4][R186.64], R185 ;  /* 0x000000b9ba003986 */ /* 0x0005e2000c101504 */
[----:B------:R-:W3:Y:S01]  /*660e0*/  LDC R193, c[0x0][0x22c] ;  /* 0x00008b00ffc17b82 */ /* 0x000ee20000000800 */
[C---:B0-----:R-:W-:Y:S01]  /*660f0*/  IMAD.IADD R5, R7.reuse, 0x1, R0 ;  /* 0x0000000107057824 */ /* 0x041fe200078e0200 */
[----:B------:R-:W-:-:S04]  /*66100*/  LEA.HI.X.SX32 R7, R7, R4, 0x1, P2 ;  /* 0x0000000407077211 */ /* 0x000fc800010f0eff */
[----:B------:R-:W-:Y:S01]  /*66110*/  LEA R184, P3, R5, R2, 0x1 ;  /* 0x0000000205b87211 */ /* 0x000fe200078608ff */
[----:B------:R0:W-:Y:S01]  /*66120*/  @P4 STG.E.U16 desc[UR4][R6.64], R177 ;  /* 0x000000b106004986 */ /* 0x0001e2000c101504 */
[----:B------:R-:W3:Y:S01]  /*66130*/  LDC R194, c[0x0][0x248] ;  /* 0x00009200ffc27b82 */ /* 0x000ee20000000800 */
[----:B----4-:R-:W-:Y:S02]  /*66140*/  ISETP.LT.AND P5, PT, R201, R202, !P0 ;  /* 0x000000cac900720c */ /* 0x010fe400047a1270 */
[----:B--2---:R-:W-:Y:S02]  /*66150*/  LEA.HI.X.SX32 R185, R5, R4, 0x1, P3 ;  /* 0x0000000405b97211 */ /* 0x004fe400018f0eff */
[----:B------:R-:W-:-:S03]  /*66160*/  PRMT R201, R177, 0x7632, R201 ;  /* 0x00007632b1c97816 */ /* 0x000fc600000000c9 */
[----:B------:R-:W2:Y:S01]  /*66170*/  LDC R200, c[0x0][0x22c] ;  /* 0x00008b00ffc87b82 */ /* 0x000ea20000000800 */
[----:B-1----:R-:W-:Y:S02]  /*66180*/  IMAD.IADD R187, R5, 0x1, R192 ;  /* 0x0000000105bb7824 */ /* 0x002fe400078e02c0 */
[C---:B0-----:R-:W-:Y:S02]  /*66190*/  VIADD R7, R3.reuse, 0x46 ;  /* 0x0000004603077836 */ /* 0x041fe40000000000 */
[----:B------:R-:W-:Y:S01]  /*661a0*/  VIADD R6, R3, 0x47 ;  /* 0x0000004703067836 */ /* 0x000fe20000000000 */
[----:B------:R-:W-:Y:S01]  /*661b0*/  LEA R186, P3, R187, R2, 0x1 ;  /* 0x00000002bbba7211 */ /* 0x000fe200078608ff */
[----:B------:R0:W-:Y:S01]  /*661c0*/  @P5 STG.E.U16 desc[UR4][R184.64], R201 ;  /* 0x000000c9b8005986 */ /* 0x0001e2000c101504 */
[----:B------:R-:W1:Y:S01]  /*661d0*/  LDC R0, c[0x0][0x248] ;  /* 0x00009200ff007b82 */ /* 0x000e620000000800 */
[----:B---3--:R-:W-:Y:S01]  /*661e0*/  ISETP.LT.AND P2, PT, R176, R193, !P0 ;  /* 0x000000c1b000720c */ /* 0x008fe20004741270 */
[----:B------:R-:W-:-:S06]  /*661f0*/  VIADD R176, R3, 0x45 ;  /* 0x0000004503b07836 */ /* 0x000fcc0000000000 */
[----:B------:R-:W3:Y:S01]  /*66200*/  LDC R195, c[0x0][0x22c] ;  /* 0x00008b00ffc37b82 */ /* 0x000ee20000000800 */
[C---:B------:R-:W-:Y:S01]  /*66210*/  IMAD.IADD R5, R187.reuse, 0x1, R194 ;  /* 0x00000001bb057824 */ /* 0x040fe200078e02c2 */
[----:B------:R-:W-:Y:S02]  /*66220*/  LEA.HI.X.SX32 R187, R187, R4, 0x1, P3 ;  /* 0x00000004bbbb7211 */ /* 0x000fe400018f0eff */
[----:B0-----:R-:W-:Y:S02]  /*66230*/  PRMT R185, R178, 0x7632, R185 ;  /* 0x00007632b2b97816 */ /* 0x001fe400000000b9 */
[----:B------:R-:W-:Y:S01]  /*66240*/  PRMT R201, R179, 0x7632, R201 ;  /* 0x00007632b3c97816 */ /* 0x000fe200000000c9 */
[----:B------:R0:W-:Y:S01]  /*66250*/  @P2 STG.E.U16 desc[UR4][R186.64], R178 ;  /* 0x000000b2ba002986 */ /* 0x0001e2000c101504 */
[----:B------:R-:W4:Y:S01]  /*66260*/  LDC R192, c[0x0][0x248] ;  /* 0x00009200ffc07b82 */ /* 0x000f220000000800 */
[----:B--2---:R-:W-:-:S07]  /*66270*/  ISETP.LT.AND P2, PT, R7, R200, !P0 ;  /* 0x000000c80700720c */ /* 0x004fce0004741270 */
[----:B------:R-:W2:Y:S01]  /*66280*/  LDC R193, c[0x0][0x22c] ;  /* 0x00008b00ffc17b82 */ /* 0x000ea20000000800 */
[----:B-1----:R-:W-:Y:S02]  /*66290*/  IMAD.IADD R7, R5, 0x1, R0 ;  /* 0x0000000105077824 */ /* 0x002fe400078e0200 */
[----:B0-----:R-:W-:-:S05]  /*662a0*/  VIADD R178, R3, 0x48 ;  /* 0x0000004803b27836 */ /* 0x001fca0000000000 */
[----:B------:R-:W0:Y:S01]  /*662b0*/  LDC R194, c[0x0][0x248] ;  /* 0x00009200ffc27b82 */ /* 0x000e220000000800 */
[----:B---3--:R-:W-:Y:S02]  /*662c0*/  ISETP.LT.AND P4, PT, R176, R195, !P0 ;  /* 0x000000c3b000720c */ /* 0x008fe40004781270 */
[----:B------:R-:W-:-:S04]  /*662d0*/  LEA R176, P3, R5, R2, 0x1 ;  /* 0x0000000205b07211 */ /* 0x000fc800078608ff */
[----:B------:R-:W-:Y:S01]  /*662e0*/  LEA.HI.X.SX32 R177, R5, R4, 0x1, P3 ;  /* 0x0000000405b17211 */ /* 0x000fe200018f0eff */
[----:B------:R-:W1:Y:S01]  /*662f0*/  LDC R0, c[0x0][0x248] ;  /* 0x00009200ff007b82 */ /* 0x000e620000000800 */
[----:B----4-:R-:W-:-:S05]  /*66300*/  IMAD.IADD R5, R7, 0x1, R192 ;  /* 0x0000000107057824 */ /* 0x010fca00078e02c0 */
[----:B------:R3:W-:Y:S01]  /*66310*/  @P4 STG.E.U16 desc[UR4][R176.64], R185 ;  /* 0x000000b9b0004986 */ /* 0x0007e2000c101504 */
[----:B------:R-:W-:Y:S01]  /*66320*/  LEA R184, P4, R7, R2, 0x1 ;  /* 0x0000000207b87211 */ /* 0x000fe200078808ff */
[----:B------:R-:W4:Y:S01]  /*66330*/  LDC R195, c[0x0][0x22c] ;  /* 0x00008b00ffc37b82 */ /* 0x000f220000000800 */
[----:B--2---:R-:W-:-:S07]  /*66340*/  ISETP.LT.AND P3, PT, R6, R193, !P0 ;  /* 0x000000c10600720c */ /* 0x004fce0004761270 */
[----:B------:R-:W2:Y:S01]  /*66350*/  LDC R200, c[0x0][0x22c] ;  /* 0x00008b00ffc87b82 */ /* 0x000ea20000000800 */
[----:B---3--:R-:W-:Y:S01]  /*66360*/  LEA.HI.X.SX32 R185, R7, R4, 0x1, P4 ;  /* 0x0000000407b97211 */ /* 0x008fe200020f0eff */
[C---:B0-----:R-:W-:Y:S01]  /*66370*/  IMAD.IADD R177, R5.reuse, 0x1, R194 ;  /* 0x0000000105b17824 */ /* 0x041fe200078e02c2 */
[----:B------:R-:W-:-:S03]  /*66380*/  LEA R6, P4, R5, R2, 0x1 ;  /* 0x0000000205067211 */ /* 0x000fc600078808ff */
[----:B------:R0:W-:Y:S02]  /*66390*/  @P2 STG.E.U16 desc[UR4][R184.64], R179 ;  /* 0x000000b3b8002986 */ /* 0x0001e4000c101504 */
[----:B------:R-:W3:Y:S01]  /*663a0*/  LDC R187, c[0x0][0x22c] ;  /* 0x00008b00ffbb7b82 */ /* 0x000ee20000000800 */
[----:B------:R-:W-:Y:S01]  /*663b0*/  LEA.HI.X.SX32 R7, R5, R4, 0x1, P4 ;  /* 0x0000000405077211 */ /* 0x000fe200020f0eff */
[C---:B-1----:R-:W-:Y:S01]  /*663c0*/  IMAD.IADD R5, R177.reuse, 0x1, R0 ;  /* 0x00000001b1057824 */ /* 0x042fe200078e0200 */
[----:B------:R-:W-:-:S03]  /*663d0*/  LEA R176, P2, R177, R2, 0x1 ;  /* 0x00000002b1b07211 */ /* 0x000fc600078408ff */
[----:B------:R1:W-:Y:S01]  /*663e0*/  @P3 STG.E.U16 desc[UR4][R6.64], R201 ;  /* 0x000000c906003986 */ /* 0x0003e2000c101504 */
[----:B------:R-:W-:Y:S01]  /*663f0*/  LEA.HI.X.SX32 R177, R177, R4, 0x1, P2 ;  /* 0x00000004b1b17211 */ /* 0x000fe200010f0eff */
[----:B------:R-:W1:Y:S01]  /*66400*/  LDC R186, c[0x0][0x248] ;  /* 0x00009200ffba7b82 */ /* 0x000e620000000800 */
[----:B----4-:R-:W-:Y:S01]  /*66410*/  ISETP.LT.AND P5, PT, R178, R195, !P0 ;  /* 0x000000c3b200720c */ /* 0x010fe200047a1270 */
[----:B------:R-:W-:Y:S01]  /*66420*/  VIADD R195, R3, 0x49 ;  /* 0x0000004903c37836 */ /* 0x000fe20000000000 */
[----:B------:R-:W-:Y:S01]  /*66430*/  LEA R178, P2, R5, R2, 0x1 ;  /* 0x0000000205b27211 */ /* 0x000fe200078408ff */
[----:B0-----:R-:W-:-:S03]  /*66440*/  VIADD R184, R3, 0x4a ;  /* 0x0000004a03b87836 */ /* 0x001fc60000000000 */
[----:B------:R-:W-:Y:S01]  /*66450*/  LEA.HI.X.SX32 R179, R5, R4, 0x1, P2 ;  /* 0x0000000405b37211 */ /* 0x000fe200010f0eff */
[----:B------:R-:W0:Y:S01]  /*66460*/  LDC R192, c[0x0][0x248] ;  /* 0x00009200ffc07b82 */ /* 0x000e220000000800 */
[----:B--2---:R-:W-:-:S05]  /*66470*/  ISETP.LT.AND P3, PT, R195, R200, !P0 ;  /* 0x000000c8c300720c */ /* 0x004fca0004761270 */
[----:B------:R2:W-:Y:S02]  /*66480*/  @P5 STG.E.U16 desc[UR4][R176.64], R168 ;  /* 0x000000a8b0005986 */ /* 0x0005e4000c101504 */
[----:B------:R-:W4:Y:S01]  /*66490*/  LDC R193, c[0x0][0x22c] ;  /* 0x00008b00ffc17b82 */ /* 0x000f220000000800 */
[----:B---3--:R-:W-:-:S07]  /*664a0*/  ISETP.LT.AND P4, PT, R184, R187, !P0 ;  /* 0x000000bbb800720c */ /* 0x008fce0004781270 */
[----:B------:R-:W3:Y:S01]  /*664b0*/  LDC R0, c[0x0][0x248] ;  /* 0x00009200ff007b82 */ /* 0x000ee20000000800 */
[----:B-1----:R-:W-:Y:S01]  /*664c0*/  IMAD.IADD R7, R5, 0x1, R186 ;  /* 0x0000000105077824 */ /* 0x002fe200078e02ba */
[----:B--2---:R-:W-:Y:S01]  /*664d0*/  PRMT R177, R168, 0x7632, R177 ;  /* 0x00007632a8b17816 */ /* 0x004fe200000000b1 */
[C---:B------:R-:W-:Y:S02]  /*664e0*/  VIADD R186, R3.reuse, 0x4b ;  /* 0x0000004b03ba7836 */ /* 0x040fe40000000000 */
[----:B------:R-:W-:Y:S01]  /*664f0*/  VIADD R168, R3, 0x4c ;  /* 0x0000004c03a87836 */ /* 0x000fe20000000000 */
[C---:B------:R-:W-:Y:S01]  /*66500*/  LEA R6, P2, R7.reuse, R2, 0x1 ;  /* 0x0000000207067211 */ /* 0x040fe200078408ff */
[----:B------:R1:W-:Y:S01]  /*66510*/  @P3 STG.E.U16 desc[UR4][R178.64], R177 ;  /* 0x000000b1b2003986 */ /* 0x0003e2000c101504 */
[----:B------:R-:W2:Y:S01]  /*66520*/  LDC R185, c[0x0][0x22c] ;  /* 0x00008b00ffb97b82 */ /* 0x000ea20000000800 */
[C---:B0-----:R-:W-:Y:S01]  /*66530*/  IMAD.IADD R5, R7.reuse, 0x1, R192 ;  /* 0x0000000107057824 */ /* 0x041fe200078e02c0 */
[----:B------:R-:W-:-:S04]  /*66540*/  LEA.HI.X.SX32 R7, R7, R4, 0x1, P2 ;  /* 0x0000000407077211 */ /* 0x000fc800010f0eff */
[C---:B------:R-:W-:Y:S01]  /*66550*/  LEA R176, P3, R5.reuse, R2, 0x1 ;  /* 0x0000000205b07211 */ /* 0x040fe200078608ff */
[----:B------:R0:W-:Y:S01]  /*66560*/  @P4 STG.E.U16 desc[UR4][R6.64], R169 ;  /* 0x000000a906004986 */ /* 0x0001e2000c101504 */
[----:B------:R-:W2:Y:S01]  /*66570*/  LDC R184, c[0x0][0x248] ;  /* 0x00009200ffb87b82 */ /* 0x000ea20000000800 */
[----:B----4-:R-:W-:Y:S02]  /*66580*/  ISETP.LT.AND P5, PT, R186, R193, !P0 ;  /* 0x000000c1ba00720c */ /* 0x010fe400047a1270 */
[----:B-1----:R-:W-:Y:S02]  /*66590*/  LEA.HI.X.SX32 R177, R5, R4, 0x1, P3 ;  /* 0x0000000405b17211 */ /* 0x002fe400018f0eff */
[----:B------:R-:W-:-:S03]  /*665a0*/  PRMT R193, R169, 0x7632, R193 ;  /* 0x00007632a9c17816 */ /* 0x000fc600000000c1 */
[----:B------:R-:W1:Y:S01]  /*665b0*/  LDC R187, c[0x0][0x22c] ;  /* 0x00008b00ffbb7b82 */ /* 0x000e620000000800 */
[----:B---3--:R-:W-:Y:S02]  /*665c0*/  IMAD.IADD R179, R5, 0x1, R0 ;  /* 0x0000000105b37824 */ /* 0x008fe400078e0200 */
[C---:B0-----:R-:W-:Y:S02]  /*665d0*/  VIADD R7, R3.reuse, 0x4e ;  /* 0x0000004e03077836 */ /* 0x041fe40000000000 */
[----:B------:R-:W-:Y:S01]  /*665e0*/  VIADD R6, R3, 0x4f ;  /* 0x0000004f03067836 */ /* 0x000fe20000000000 */
[----:B------:R-:W-:Y:S01]  /*665f0*/  LEA R178, P3, R179, R2, 0x1 ;  /* 0x00000002b3b27211 */ /* 0x000fe200078608ff */
[----:B------:R0:W-:Y:S01]  /*66600*/  @P5 STG.E.U16 desc[UR4][R176.64], R193 ;  /* 0x000000c1b0005986 */ /* 0x0001e2000c101504 */
[----:B------:R-:W3:Y:S01]  /*66610*/  LDC R192, c[0x0][0x22c] ;  /* 0x00008b00ffc07b82 */ /* 0x000ee20000000800 */
[----:B--2---:R-:W-:Y:S01]  /*66620*/  ISETP.LT.AND P2, PT, R168, R185, !P0 ;  /* 0x000000b9a800720c */ /* 0x004fe20004741270 */
[----:B------:R-:W-:-:S06]  /*66630*/  VIADD R168, R3, 0x4d ;  /* 0x0000004d03a87836 */ /* 0x000fcc0000000000 */
[----:B------:R-:W2:Y:S01]  /*66640*/  LDC R186, c[0x0][0x248] ;  /* 0x00009200ffba7b82 */ /* 0x000ea20000000800 */
[C---:B------:R-:W-:Y:S01]  /*66650*/  IMAD.IADD R5, R179.reuse, 0x1, R184 ;  /* 0x00000001b3057824 */ /* 0x040fe200078e02b8 */
[----:B------:R-:W-:Y:S02]  /*66660*/  LEA.HI.X.SX32 R179, R179, R4, 0x1, P3 ;  /* 0x00000004b3b37211 */ /* 0x000fe400018f0eff */
[----:B0-----:R-:W-:-:S03]  /*66670*/  PRMT R177, R170, 0x7632, R177 ;  /* 0x00007632aab17816 */ /* 0x001fc600000000b1 */
[----:B------:R0:W-:Y:S01]  /*66680*/  @P2 STG.E.U16 desc[UR4][R178.64], R170 ;  /* 0x000000aab2002986 */ /* 0x0001e2000c101504 */
[----:B------:R-:W4:Y:S01]  /*66690*/  LDC R0, c[0x0][0x248] ;  /* 0x00009200ff007b82 */ /* 0x000f220000000800 */
[----:B-1----:R-:W-:Y:S02]  /*666a0*/  ISETP.LT.AND P4, PT, R168, R187, !P0 ;  /* 0x000000bba800720c */ /* 0x002fe40004781270 */
[----:B------:R-:W-:-:S04]  /*666b0*/  LEA R168, P3, R5, R2, 0x1 ;  /* 0x0000000205a87211 */ /* 0x000fc800078608ff */
[----:B------:R-:W-:Y:S01]  /*666c0*/  LEA.HI.X.SX32 R169, R5, R4, 0x1, P3 ;  /* 0x0000000405a97211 */ /* 0x000fe200018f0eff */
[----:B------:R-:W1:Y:S01]  /*666d0*/  LDC R185, c[0x0][0x22c] ;  /* 0x00008b00ffb97b82 */ /* 0x000e620000000800 */
[----:B---3--:R-:W-:Y:S01]  /*666e0*/  ISETP.LT.AND P2, PT, R7, R192, !P0 ;  /* 0x000000c00700720c */ /* 0x008fe20004741270 */
[----:B0-----:R-:W-:-:S04]  /*666f0*/  VIADD R170, R3, 0x50 ;  /* 0x0000005003aa7836 */ /* 0x001fc80000000000 */
[----:B------:R0:W-:Y:S02]  /*66700*/  @P4 STG.E.U16 desc[UR4][R168.64], R177 ;  /* 0x000000b1a8004986 */ /* 0x0001e4000c101504 */
[----:B------:R-:W3:Y:S01]  /*66710*/  LDC R184, c[0x0][0x248] ;  /* 0x00009200ffb87b82 */ /* 0x000ee20000000800 */
[----:B--2---:R-:W-:-:S05]  /*66720*/  IMAD.IADD R7, R5, 0x1, R186 ;  /* 0x0000000105077824 */ /* 0x004fca00078e02ba */
[C---:B------:R-:W-:Y:S02]  /*66730*/  LEA R176, P4, R7.reuse, R2, 0x1 ;  /* 0x0000000207b07211 */ /* 0x040fe400078808ff */
[----:B------:R-:W2:Y:S01]  /*66740*/  LDC R186, c[0x0][0x248] ;  /* 0x00009200ffba7b82 */ /* 0x000ea20000000800 */
[C---:B----4-:R-:W-:Y:S01]  /*66750*/  IMAD.IADD R5, R7.reuse, 0x1, R0 ;  /* 0x0000000107057824 */ /* 0x050fe200078e0200 */
[----:B0-----:R-:W-:Y:S02]  /*66760*/  LEA.HI.X.SX32 R177, R7, R4, 0x1, P4 ;  /* 0x0000000407b17211 */ /* 0x001fe400020f0eff */
[----:B------:R-:W-:-:S03]  /*66770*/  PRMT R169, R171, 0x7632, R169 ;  /* 0x00007632aba97816 */ /* 0x000fc600000000a9 */
[----:B------:R-:W-:Y:S01]  /*66780*/  @P2 STG.E.U16 desc[UR4][R176.64], R171 ;  /* 0x000000abb0002986 */ /* 0x000fe2000c101504 */
[----:B------:R-:W0:Y:S01]  /*66790*/  LDC R192, c[0x0][0x22c] ;  /* 0x00008b00ffc07b82 */ /* 0x000e220000000800 */
[----:B-1----:R-:W-:Y:S02]  /*667a0*/  ISETP.LT.AND P3, PT, R6, R185, !P0 ;  /* 0x000000b90600720c */ /* 0x002fe40004761270 */
[----:B------:R-:W-:-:S04]  /*667b0*/  LEA R6, P4, R5, R2, 0x1 ;  /* 0x0000000205067211 */ /* 0x000fc800078808ff */
[C---:B------:R-:W-:Y:S01]  /*667c0*/  LEA.HI.X.SX32 R7, R5.reuse, R4, 0x1, P4 ;  /* 0x0000000405077211 */ /* 0x040fe200020f0eff */
[----:B------:R-:W1:Y:S01]  /*667d0*/  LDC R187, c[0x0][0x22c] ;  /* 0x00008b00ffbb7b82 */ /* 0x000e620000000800 */
[----:B---3--:R-:W-:Y:S02]  /*667e0*/  IMAD.IADD R179, R5, 0x1, R184 ;  /* 0x0000000105b37824 */ /* 0x008fe400078e02b8 */
[----:B------:R-:W-:-:S03]  /*667f0*/  VIADD R5, R3, 0x51 ;  /* 0x0000005103057836 */ /* 0x000fc60000000000 */
[----:B------:R-:W-:Y:S01]  /*66800*/  LEA R168, P2, R179, R2, 0x1 ;  /* 0x00000002b3a87211 */ /* 0x000fe200078408ff */
[----:B------:R3:W-:Y:S01]  /*66810*/  @P3 STG.E.U16 desc[UR4][R6.64], R169 ;  /* 0x000000a906003986 */ /* 0x0007e2000c101504 */
[----:B------:R-:W4:Y:S08]  /*66820*/  LDC R0, c[0x0][0x248] ;  /* 0x00009200ff007b82 */ /* 0x000f300000000800 */
[----:B------:R-:W4:Y:S01]  /*66830*/  LDC R185, c[0x0][0x22c] ;  /* 0x00008b00ffb97b82 */ /* 0x000f220000000800 */
[----:B0-----:R-:W-:-:S02]  /*66840*/  ISETP.LT.AND P4, PT, R5, R192, !P0 ;  /* 0x000000c00500720c */ /* 0x001fc40004781270 */
[C---:B---3--:R-:W-:Y:S01]  /*66850*/  LEA.HI.X.SX32 R169, R179.reuse, R4, 0x1, P2 ;  /* 0x00000004b3a97211 */ /* 0x048fe200010f0eff */
[----:B--2---:R-:W-:Y:S01]  /*66860*/  IMAD.IADD R179, R179, 0x1, R186 ;  /* 0x00000001b3b37824 */ /* 0x004fe200078e02ba */
[----:B------:R-:W-:Y:S01]  /*66870*/  PRMT R7, R160, 0x7632, R7 ;  /* 0x00007632a0077816 */ /* 0x000fe20000000007 */
[----:B------:R-:W-:Y:S02]  /*66880*/  VIADD R186, R3, 0x52 ;  /* 0x0000005203ba7836 */ /* 0x000fe40000000000 */
[----:B------:R-:W0:Y:S01]  /*66890*/  LDC R178, c[0x0][0x248] ;  /* 0x00009200ffb27b82 */ /* 0x000e220000000800 */
[----:B-1----:R-:W-:Y:S02]  /*668a0*/  ISETP.LT.AND P5, PT, R170, R187, !P0 ;  /* 0x000000bbaa00720c */ /* 0x002fe400047a1270 */
[----:B------:R-:W-:-:S04]  /*668b0*/  LEA R170, P3, R179, R2, 0x1 ;  /* 0x00000002b3aa7211 */ /* 0x000fc800078608ff */
[C---:B------:R-:W-:Y:S01]  /*668c0*/  LEA.HI.X.SX32 R171, R179.reuse, R4, 0x1, P3 ;  /* 0x00000004b3ab7211 */ /* 0x040fe200018f0eff */
[----:B------:R-:W1:Y:S01]  /*668d0*/  LDC R184, c[0x0][0x22c] ;  /* 0x00008b00ffb87b82 */ /* 0x000e620000000800 */
[----:B----4-:R-:W-:-:S05]  /*668e0*/  IMAD.IADD R5, R179, 0x1, R0 ;  /* 0x00000001b3057824 */ /* 0x010fca00078e0200 */
[----:B------:R0:W-:Y:S01]  /*668f0*/  @P5 STG.E.U16 desc[UR4][R168.64], R160 ;  /* 0x000000a0a8005986 */ /* 0x0001e2000c101504 */
[----:B------:R-:W-:Y:S01]  /*66900*/  LEA R6, P3, R5, R2, 0x1 ;  /* 0x0000000205067211 */ /* 0x000fe200078608ff */
[----:B------:R-:W2:Y:S01]  /*66910*/  LDC R176, c[0x0][0x248] ;  /* 0x00009200ffb07b82 */ /* 0x000ea20000000800 */
[----:B------:R-:W-:Y:S01]  /*66920*/  ISETP.LT.AND P2, PT, R186, R185, !P0 ;  /* 0x000000b9ba00720c */ /* 0x000fe20004741270 */
[----:B------:R-:W-:Y:S01]  /*66930*/  VIADD R185, R3, 0x53 ;  /* 0x0000005303b97836 */ /* 0x000fe20000000000 */
[----:B------:R3:W-:Y:S01]  /*66940*/  @P4 STG.E.U16 desc[UR4][R170.64], R7 ;  /* 0x00000007aa004986 */ /* 0x0007e2000c101504 */
[----:B------:R-:W-:-:S04]  /*66950*/  PRMT R186, R163, 0x7632, R186 ;  /* 0x00007632a3ba7816 */ /* 0x000fc800000000ba */
[----:B------:R-:W4:Y:S01]  /*66960*/  LDC R177, c[0x0][0x22c] ;  /* 0x00008b00ffb17b82 */ /* 0x000f220000000800 */
[C---:B0-----:R-:W-:Y:S01]  /*66970*/  IMAD.IADD R169, R5.reuse, 0x1, R178 ;  /* 0x0000000105a97824 */ /* 0x041fe200078e02b2 */
[----:B---3--:R-:W-:-:S06]  /*66980*/  LEA.HI.X.SX32 R7, R5, R4, 0x1, P3 ;  /* 0x0000000405077211 */ /* 0x008fcc00018f0eff */
[----:B------:R-:W0:Y:S01]  /*66990*/  LDC R0, c[0x0][0x248] ;  /* 0x00009200ff007b82 */ /* 0x000e220000000800 */
[----:B-1----:R-:W-:Y:S01]  /*669a0*/  ISETP.LT.AND P4, PT, R185, R184, !P0 ;  /* 0x000000b8b900720c */ /* 0x002fe20004781270 */
[----:B------:R-:W-:Y:S01]  /*669b0*/  VIADD R184, R3, 0x54 ;  /* 0x0000005403b87836 */ /* 0x000fe20000000000 */
[----:B------:R-:W-:Y:S01]  /*669c0*/  LEA R168, P3, R169, R2, 0x1 ;  /* 0x00000002a9a87211 */ /* 0x000fe200078608ff */
[----:B------:R1:W-:Y:S01]  /*669d0*/  @P2 STG.E.U16 desc[UR4][R6.64], R161 ;  /* 0x000000a106002986 */ /* 0x0003e2000c101504 */
[----:B------:R-:W-:Y:S01]  /*669e0*/  PRMT R171, R161, 0x7632, R171 ;  /* 0x00007632a1ab7816 */ /* 0x000fe200000000ab */
[----:B------:R-:W-:Y:S02]  /*669f0*/  VIADD R185, R3, 0x59 ;  /* 0x0000005903b97836 */ /* 0x000fe40000000000 */
[----:B------:R-:W3:Y:S01]  /*66a00*/  LDC R179, c[0x0][0x22c] ;  /* 0x00008b00ffb37b82 */ /* 0x000ee20000000800 */
[C---:B--2---:R-:W-:Y:S01]  /*66a10*/  IMAD.IADD R5, R169.reuse, 0x1, R176 ;  /* 0x00000001a9057824 */ /* 0x044fe200078e02b0 */
[----:B------:R-:W-:-:S04]  /*66a20*/  LEA.HI.X.SX32 R169, R169, R4, 0x1, P3 ;  /* 0x00000004a9a97211 */ /* 0x000fc800018f0eff */
[----:B------:R-:W-:Y:S01]  /*66a30*/  LEA R170, P3, R5, R2, 0x1 ;  /* 0x0000000205aa7211 */ /* 0x000fe200078608ff */
[----:B------:R2:W-:Y:S01]  /*66a40*/  @P4 STG.E.U16 desc[UR4][R168.64], R171 ;  /* 0x000000aba8004986 */ /* 0x0005e2000c101504 */
[----:B------:R-:W3:Y:S01]  /*66a50*/  LDC R178, c[0x0][0x22c] ;  /* 0x00008b00ffb27b82 */ /* 0x000ee20000000800 */
[----:B----4-:R-:W-:Y:S01]  /*66a60*/  ISETP.LT.AND P5, PT, R184, R177, !P0 ;  /* 0x000000b1b800720c */ /* 0x010fe200047a1270 */
[----:B------:R-:W-:Y:S01]  /*66a70*/  VIADD R184, R3, 0x55 ;  /* 0x0000005503b87836 */ /* 0x000fe20000000000 */
[----:B-1----:R-:W-:-:S05]  /*66a80*/  PRMT R161, R162, 0x7632, R161 ;  /* 0x00007632a2a17816 */ /* 0x002fca00000000a1 */
[----:B------:R-:W1:Y:S01]  /*66a90*/  LDC R160, c[0x0][0x248] ;  /* 0x00009200ffa07b82 */ /* 0x000e620000000800 */
[C---:B0-----:R-:W-:Y:S01]  /*66aa0*/  IMAD.IADD R7, R5.reuse, 0x1, R0 ;  /* 0x0000000105077824 */ /* 0x041fe200078e0200 */
[----:B--2---:R-:W-:Y:S01]  /*66ab0*/  LEA.HI.X.SX32 R171, R5, R4, 0x1, P3 ;  /* 0x0000000405ab7211 */ /* 0x004fe200018f0eff */
[----:B------:R-:W-:-:S03]  /*66ac0*/  VIADD R5, R3, 0x56 ;  /* 0x0000005603057836 */ /* 0x000fc60000000000 */
[----:B------:R-:W-:Y:S01]  /*66ad0*/  LEA R6, P3, R7, R2, 0x1 ;  /* 0x0000000207067211 */ /* 0x000fe200078608ff */
[----:B------:R-:W-:Y:S01]  /*66ae0*/  VIADD R168, R3, 0x57 ;  /* 0x0000005703a87836 */ /* 0x000fe20000000000 */
[----:B------:R-:W0:Y:S01]  /*66af0*/  LDC R176, c[0x0][0x248] ;  /* 0x00009200ffb07b82 */ /* 0x000e220000000800 */
[----:B---3--:R-:W-:Y:S01]  /*66b00*/  ISETP.LT.AND P2, PT, R184, R179, !P0 ;  /* 0x000000b3b800720c */ /* 0x008fe20004741270 */
[----:B------:R2:W-:Y:S06]  /*66b10*/  @P5 STG.E.U16 desc[UR4][R170.64], R162 ;  /* 0x000000a2aa005986 */ /* 0x0005ec000c101504 */
[----:B------:R-:W3:Y:S01]  /*66b20*/  LDC R177, c[0x0][0x22c] ;  /* 0x00008b00ffb17b82 */ /* 0x000ee20000000800 */
[----:B------:R-:W-:Y:S01]  /*66b30*/  ISETP.LT.AND P4, PT, R5, R178, !P0 ;  /* 0x000000b20500720c */ /* 0x000fe20004781270 */
[----:B--2---:R-:W-:-:S06]  /*66b40*/  VIADD R170, R3, 0x58 ;  /* 0x0000005803aa7836 */ /* 0x004fcc0000000000 */
[----:B------:R-:W2:Y:S01]  /*66b50*/  LDC R0, c[0x0][0x248] ;  /* 0x00009200ff007b82 */ /* 0x000ea20000000800 */
[C---:B-1----:R-:W-:Y:S01]  /*66b60*/  IMAD.IADD R5, R7.reuse, 0x1, R160 ;  /* 0x0000000107057824 */ /* 0x042fe200078e02a0 */
[----:B------:R-:W-:-:S04]  /*66b70*/  LEA.HI.X.SX32 R7, R7, R4, 0x1, P3 ;  /* 0x0000000407077211 */ /* 0x000fc800018f0eff */
[C---:B------:R-:W-:Y:S01]  /*66b80*/  LEA R160, P3, R5.reuse, R2, 0x1 ;  /* 0x0000000205a07211 */ /* 0x040fe200078608ff */
[----:B------:R1:W-:Y:S01]  /*66b90*/  @P2 STG.E.U16 desc[UR4][R6.64], R161 ;  /* 0x000000a106002986 */ /* 0x0003e2000c101504 */
[----:B------:R-:W4:Y:S01]  /*66ba0*/  LDC R179, c[0x0][0x22c] ;  /* 0x00008b00ffb37b82 */ /* 0x000f220000000800 */
[----:B0-----:R-:W-:-:S07]  /*66bb0*/  IMAD.IADD R169, R5, 0x1, R176 ;  /* 0x0000000105a97824 */ /* 0x001fce00078e02b0 */
[----:B------:R-:W0:Y:S01]  /*66bc0*/  LDC R178, c[0x0][0x248] ;  /* 0x00009200ffb27b82 */ /* 0x000e220000000800 */
[----:B---3--:R-:W-:Y:S02]  /*66bd0*/  ISETP.LT.AND P6, PT, R168, R177, !P0 ;  /* 0x000000b1a800720c */ /* 0x008fe400047c1270 */
[----:B-1----:R-:W-:Y:S02]  /*66be0*/  LEA.HI.X.SX32 R161, R5, R4, 0x1, P3 ;  /* 0x0000000405a17211 */ /* 0x002fe400018f0eff */
[----:B------:R-:W-:-:S03]  /*66bf0*/  LEA R6, P3, R169, R2, 0x1 ;  /* 0x00000002a9067211 */ /* 0x000fc600078608ff */
[----:B------:R-:W1:Y:S01]  /*66c00*/  LDC R184, c[0x0][0x22c] ;  /* 0x00008b00ffb87b82 */ /* 0x000e620000000800 */
[C---:B--2---:R-:W-:Y:S01]  /*66c10*/  IMAD.IADD R5, R169.reuse, 0x1, R0 ;  /* 0x00000001a9057824 */ /* 0x044fe200078e0200 */
[----:B------:R0:W-:Y:S01]  /*66c20*/  @P4 STG.E.U16 desc[UR4][R160.64], R163 ;  /* 0x000000a3a0004986 */ /* 0x0001e2000c101504 */
[----:B------:R-:W-:-:S03]  /*66c30*/  LEA.HI.X.SX32 R7, R169, R4, 0x1, P3 ;  /* 0x00000004a9077211 */ /* 0x000fc600018f0eff */
[C---:B------:R-:W-:Y:S02]  /*66c40*/  LEA R168, P4, R5.reuse, R2, 0x1 ;  /* 0x0000000205a87211 */ /* 0x040fe400078808ff */
[----:B------:R-:W2:Y:S01]  /*66c50*/  LDC R162, c[0x0][0x248] ;  /* 0x00009200ffa27b82 */ /* 0x000ea20000000800 */
[----:B----4-:R-:W-:Y:S01]  /*66c60*/  ISETP.LT.AND P2, PT, R170, R179, !P0 ;  /* 0x000000b3aa00720c */ /* 0x010fe20004741270 */
[----:B------:R3:W-:Y:S01]  /*66c70*/  @P6 STG.E.U16 desc[UR4][R6.64], R186 ;  /* 0x000000ba06006986 */ /* 0x0007e2000c101504 */
[----:B------:R-:W-:-:S05]  /*66c80*/  LEA.HI.X.SX32 R169, R5, R4, 0x1, P4 ;  /* 0x0000000405a97211 */ /* 0x000fca00020f0eff */
[----:B------:R-:W4:Y:S01]  /*66c90*/  LDC R177, c[0x0][0x22c] ;  /* 0x00008b00ffb17b82 */ /* 0x000f220000000800 */
[----:B0-----:R-:W-:Y:S02]  /*66ca0*/  IMAD.IADD R161, R5, 0x1, R178 ;  /* 0x0000000105a17824 */ /* 0x001fe400078e02b2 */
[----:B------:R-:W-:-:S03]  /*66cb0*/  VIADD R178, R3, 0x5b ;  /* 0x0000005b03b27836 */ /* 0x000fc60000000000 */
[----:B------:R-:W-:Y:S01]  /*66cc0*/  LEA R160, P3, R161, R2, 0x1 ;  /* 0x00000002a1a07211 */ /* 0x000fe200078608ff */
[----:B------:R-:W-:Y:S01]  /*66cd0*/  @P2 STG.E.U16 desc[UR4][R168.64], R152 ;  /* 0x00000098a8002986 */ /* 0x000fe2000c101504 */
[----:B------:R-:W0:Y:S01]  /*66ce0*/  LDC R171, c[0x0][0x22c] ;  /* 0x00008b00ffab7b82 */ /* 0x000e220000000800 */
[----:B-1----:R-:W-:Y:S01]  /*66cf0*/  ISETP.LT.AND P5, PT, R185, R184, !P0 ;  /* 0x000000b8b900720c */ /* 0x002fe200047a1270 */
[----:B------:R-:W-:Y:S01]  /*66d00*/  VIADD R184, R3, 0x5c ;  /* 0x0000005c03b87836 */ /* 0x000fe20000000000 */
[----:B---3--:R-:W-:-:S05]  /*66d10*/  PRMT R7, R152, 0x7632, R7 ;  /* 0x0000763298077816 */ /* 0x008fca0000000007 */
[----:B------:R-:W1:Y:S01]  /*66d20*/  LDC R0, c[0x0][0x248] ;  /* 0x00009200ff007b82 */ /* 0x000e620000000800 */
[C---:B--2---:R-:W-:Y:S01]  /*66d30*/  IMAD.IADD R5, R161.reuse, 0x1, R162 ;  /* 0x00000001a1057824 */ /* 0x044fe200078e02a2 */
[----:B------:R-:W-:Y:S01]  /*66d40*/  LEA.HI.X.SX32 R161, R161, R4, 0x1, P3 ;  /* 0x00000004a1a17211 */ /* 0x000fe200018f0eff */
[----:B------:R-:W-:-:S03]  /*66d50*/  VIADD R162, R3, 0x5a ;  /* 0x0000005a03a27836 */ /* 0x000fc60000000000 */
[----:B------:R-:W-:Y:S01]  /*66d60*/  LEA R6, P6, R5, R2, 0x1 ;  /* 0x0000000205067211 */ /* 0x000fe200078c08ff */
[----:B------:R2:W-:Y:S01]  /*66d70*/  @P5 STG.E.U16 desc[UR4][R160.64], R7 ;  /* 0x00000007a0005986 */ /* 0x0005e2000c101504 */
[----:B------:R-:W3:Y:S01]  /*66d80*/  LDC R170, c[0x0][0x248] ;  /* 0x00009200ffaa7b82 */ /* 0x000ee20000000800 */
[----:B----4-:R-:W-:-:S07]  /*66d90*/  ISETP.LT.AND P3, PT, R178, R177, !P0 ;  /* 0x000000b1b200720c */ /* 0x010fce0004761270 */
[----:B------:R-:W4:Y:S01]  /*66da0*/  LDC R179, c[0x0][0x22c] ;  /* 0x00008b00ffb37b82 */ /* 0x000f220000000800 */
[----:B0-----:R-:W-:Y:S02]  /*66db0*/  ISETP.LT.AND P2, PT, R184, R171, !P0 ;  /* 0x000000abb800720c */ /* 0x001fe40004741270 */
[----:B--2---:R-:W-:Y:S02]  /*66dc0*/  LEA.HI.X.SX32 R7, R5, R4, 0x1, P6 ;  /* 0x0000000405077211 */ /* 0x004fe400030f0eff */
[----:B------:R-:W-:-:S03]  /*66dd0*/  PRMT R184, R153, 0x7632, R184 ;  /* 0x0000763299b87816 */ /* 0x000fc600000000b8 */
[----:B------:R-:W0:Y:S01]  /*66de0*/  LDC R176, c[0x0][0x248] ;  /* 0x00009200ffb07b82 */ /* 0x000e220000000800 */
[----:B-1----:R-:W-:Y:S02]  /*66df0*/  IMAD.IADD R163, R5, 0x1, R0 ;  /* 0x0000000105a37824 */ /* 0x002fe400078e0200 */
[----:B------:R-:W-:-:S03]  /*66e00*/  VIADD R5, R3, 0x5d ;  /* 0x0000005d03057836 */ /* 0x000fc60000000000 */
[C---:B------:R-:W-:Y:S02]  /*66e10*/  LEA R160, P5, R163.reuse, R2, 0x1 ;  /* 0x00000002a3a07211 */ /* 0x040fe400078a08ff */
[----:B------:R-:W1:Y:S01]  /*66e20*/  LDC R178, c[0x0][0x22c] ;  /* 0x00008b00ffb27b82 */ /* 0x000e620000000800 */
[C---:B---3--:R-:W-:Y:S01]  /*66e30*/  IMAD.IADD R169, R163.reuse, 0x1, R170 ;  /* 0x00000001a3a97824 */ /* 0x048fe200078e02aa */
[----:B------:R-:W-:-:S06]  /*66e40*/  LEA.HI.X.SX32 R161, R163, R4, 0x1, P5 ;  /* 0x00000004a3a17211 */ /* 0x000fcc00028f0eff */
[----:B------:R-:W2:Y:S01]  /*66e50*/  LDC R171, c[0x0][0x22c] ;  /* 0x00008b00ffab7b82 */ /* 0x000ea20000000800 */
[----:B----4-:R-:W-:Y:S01]  /*66e60*/  ISETP.LT.AND P4, PT, R162, R179, !P0 ;  /* 0x000000b3a200720c */ /* 0x010fe20004781270 */
[----:B------:R-:W-:Y:S01]  /*66e70*/  VIADD R179, R3, 0x5f ;  /* 0x0000005f03b37836 */ /* 0x000fe20000000000 */
[----:B------:R-:W-:-:S04]  /*66e80*/  LEA R162, P6, R169, R2, 0x1 ;  /* 0x00000002a9a27211 */ /* 0x000fc800078c08ff */
[C---:B------:R-:W-:Y:S01]  /*66e90*/  LEA.HI.X.SX32 R163, R169.reuse, R4, 0x1, P6 ;  /* 0x00000004a9a37211 */ /* 0x040fe200030f0eff */
[----:B------:R-:W3:Y:S01]  /*66ea0*/  LDC R0, c[0x0][0x248] ;  /* 0x00009200ff007b82 */ /* 0x000ee20000000800 */
[----:B0-----:R-:W-:Y:S02]  /*66eb0*/  IMAD.IADD R169, R169, 0x1, R176 ;  /* 0x00000001a9a97824 */ /* 0x001fe400078e02b0 */
[----:B------:R-:W-:-:S03]  /*66ec0*/  VIADD R176, R3, 0x5e ;  /* 0x0000005e03b07836 */ /* 0x000fc60000000000 */
[----:B------:R0:W-:Y:S02]  /*66ed0*/  @P4 STG.E.U16 desc[UR4][R6.64], R153 ;  /* 0x0000009906004986 */ /* 0x0001e4000c101504 */
[----:B------:R-:W4:Y:S01]  /*66ee0*/  LDC R152, c[0x0][0x22c] ;  /* 0x00008b00ff987b82 */ /* 0x000f220000000800 */
[----:B-1----:R-:W-:Y:S01]  /*66ef0*/  ISETP.LT.AND P5, PT, R5, R178, !P0 ;  /* 0x000000b20500720c */ /* 0x002fe200047a1270 */
[----:B------:R1:W-:Y:S04]  /*66f00*/  @P3 STG.E.U16 desc[UR4][R160.64], R184 ;  /* 0x000000b8a0003986 */ /* 0x0003e8000c101504 */
[----:B------:R3:W-:Y:S02]  /*66f10*/  @P2 STG.E.U16 desc[UR4][R162.64], R154 ;  /* 0x0000009aa2002986 */ /* 0x0007e4000c101504 */
[----:B------:R-:W4:Y:S01]  /*66f20*/  LDC R168, c[0x0][0x248] ;  /* 0x00009200ffa87b82 */ /* 0x000f220000000800 */
[----:B--2---:R-:W-:-:S02]  /*66f30*/  ISETP.LT.AND P3, PT, R176, R171, !P0 ;  /* 0x000000abb000720c */ /* 0x004fc40004761270 */
[----:B0-----:R-:W-:Y:S02]  /*66f40*/  LEA R6, P4, R169, R2, 0x1 ;  /* 0x00000002a9067211 */ /* 0x001fe400078808ff */
[----:B-1----:R-:W-:Y:S01]  /*66f50*/  PRMT R161, R154, 0x7632, R161 ;  /* 0x000076329aa17816 */ /* 0x002fe200000000a1 */
[----:B------:R-:W-:Y:S02]  /*66f60*/  VIADD R184, R3, 0x67 ;  /* 0x0000006703b87836 */ /* 0x000fe40000000000 */
[----:B------:R-:W0:Y:S01]  /*66f70*/  LDC R177, c[0x0][0x22c] ;  /* 0x00008b00ffb17b82 */ /* 0x000e220000000800 */
[C---:B---3--:R-:W-:Y:S01]  /*66f80*/  IMAD.IADD R5, R169.reuse, 0x1, R0 ;  /* 0x00000001a9057824 */ /* 0x048fe200078e0200 */
[----:B------:R-:W-:Y:S01]  /*66f90*/  LEA.HI.X.SX32 R7, R169, R4, 0x1, P4 ;  /* 0x00000004a9077211 */ /* 0x000fe200020f0eff */
[----:B------:R-:W-:-:S04]  /*66fa0*/  VIADD R162, R3, 0x60 ;  /* 0x0000006003a27836 */ /* 0x000fc80000000000 */
[----:B------:R1:W-:Y:S01]  /*66fb0*/  @P5 STG.E.U16 desc[UR4][R6.64], R161 ;  /* 0x000000a106005986 */ /* 0x0003e2000c101504 */
[----:B------:R-:W2:Y:S01]  /*66fc0*/  LDC R170, c[0x0][0x248] ;  /* 0x00009200ffaa7b82 */ /* 0x000ea20000000800 */
[----:B----4-:R-:W-:Y:S01]  /*66fd0*/  ISETP.LT.AND P2, PT, R179, R152, !P0 ;  /* 0x00000098b300720c */ /* 0x010fe20004741270 */
[----:B------:R-:W-:Y:S01]  /*66fe0*/  VIADD R179, R3, 0x68 ;  /* 0x0000006803b37836 */ /* 0x000fe20000000000 */
[----:B------:R-:W-:-:S04]  /*66ff0*/  LEA R152, P4, R5, R2, 0x1 ;  /* 0x0000000205987211 */ /* 0x000fc800078808ff */
[C---:B------:R-:W-:Y:S01]  /*67000*/  LEA.HI.X.SX32 R153, R5.reuse, R4, 0x1, P4 ;  /* 0x0000000405997211 */ /* 0x040fe200020f0eff */
[----:B------:R-:W3:Y:S01]  /*67010*/  LDC R176, c[0x0][0x22c] ;  /* 0x00008b00ffb07b82 */ /* 0x000ee20000000800 */
[----:B------:R-:W-:Y:S01]  /*67020*/  IMAD.IADD R163, R5, 0x1, R168 ;  /* 0x0000000105a37824 */ /* 0x000fe200078e02a8 */
[----:B-1----:R-:W-:Y:S02]  /*67030*/  PRMT R7, R155, 0x7632, R7 ;  /* 0x000076329b077816 */ /* 0x002fe40000000007 */
[----:B------:R-:W-:Y:S01]  /*67040*/  @P3 STG.E.U16 desc[UR4][R152.64], R155 ;  /* 0x0000009b98003986 */ /* 0x000fe2000c101504 */
[----:B------:R-:W-:Y:S01]  /*67050*/  VIADD R5, R3, 0x61 ;  /* 0x0000006103057836 */ /* 0x000fe20000000000 */
[----:B------:R-:W-:Y:S01]  /*67060*/  LEA R160, P4, R163, R2, 0x1 ;  /* 0x00000002a3a07211 */ /* 0x000fe200078808ff */
[----:B------:R-:W-:Y:S01]  /*67070*/  VIADD R168, R3, 0x62 ;  /* 0x0000006203a87836 */ /* 0x000fe20000000000 */
[----:B------:R-:W1:Y:S01]  /*67080*/  LDC R0, c[0x0][0x248] ;  /* 0x00009200ff007b82 */ /* 0x000e620000000800 */
[----:B0-----:R-:W-:-:S02]  /*67090*/  ISETP.LT.AND P3, PT, R162, R177, !P0 ;  /* 0x000000b1a200720c */ /* 0x001fc40004761270 */
[----:B------:R-:W-:-:S05]  /*670a0*/  LEA.HI.X.SX32 R161, R163, R4, 0x1, P4 ;  /* 0x00000004a3a17211 */ /* 0x000fca00020f0eff */
[----:B------:R-:W0:Y:S01]  /*670b0*/  LDC R154, c[0x0][0x248] ;  /* 0x00009200ff9a7b82 */ /* 0x000e220000000800 */
[----:B--2---:R-:W-:Y:S01]  /*670c0*/  IMAD.IADD R163, R163, 0x1, R170 ;  /* 0x00000001a3a37824 */ /* 0x004fe200078e02aa */
[----:B------:R2:W-:Y:S04]  /*670d0*/  @P2 STG.E.U16 desc[UR4][R160.64], R7 ;  /* 0x00000007a0002986 */ /* 0x0005e8000c101504 */
[----:B------:R-:W-:Y:S02]  /*670e0*/  LEA R6, P4, R163, R2, 0x1 ;  /* 0x00000002a3067211 */ /* 0x000fe400078808ff */
[----:B------:R-:W4:Y:S01]  /*670f0*/  LDC R162, c[0x0][0x248] ;  /* 0x00009200ffa27b82 */ /* 0x000f220000000800 */
[----:B---3--:R-:W-:Y:S01]  /*67100*/  ISETP.LT.AND P2, PT, R5, R176, !P0 ;  /* 0x000000b00500720c */ /* 0x008fe20004741270 */
[----:B------:R-:W-:Y:S01]  /*67110*/  VIADD R176, R3, 0x64 ;  /* 0x0000006403b07836 */ /* 0x000fe20000000000 */
[----:B--2---:R-:W-:-:S05]  /*67120*/  LEA.HI.X.SX32 R7, R163, R4, 0x1, P4 ;  /* 0x00000004a3077211 */ /* 0x004fca00020f0eff */
[----:B------:R-:W2:Y:S01]  /*67130*/  LDC R171, c[0x0][0x22c] ;  /* 0x00008b00ffab7b82 */ /* 0x000ea20000000800 */
[----:B-1----:R-:W-:Y:S01]  /*67140*/  IMAD.IADD R5, R163, 0x1, R0 ;  /* 0x00000001a3057824 */ /* 0x002fe200078e0200 */
[----:B------:R1:W-:Y:S04]  /*67150*/  @P3 STG.E.U16 desc[UR4][R6.64], R144 ;  /* 0x0000009006003986 */ /* 0x0003e8000c101504 */
[C---:B------:R-:W-:Y:S02]  /*67160*/  LEA R152, P4, R5.reuse, R2, 0x1 ;  /* 0x0000000205987211 */ /* 0x040fe400078808ff */
[----:B------:R-:W3:Y:S01]  /*67170*/  LDC R170, c[0x0][0x22c] ;  /* 0x00008b00ffaa7b82 */ /* 0x000ee20000000800 */
[C---:B0-----:R-:W-:Y:S01]  /*67180*/  IMAD.IADD R161, R5.reuse, 0x1, R154 ;  /* 0x0000000105a17824 */ /* 0x041fe200078e029a */
[----:B------:R-:W-:Y:S01]  /*67190*/  LEA.HI.X.SX32 R153, R5, R4, 0x1, P4 ;  /* 0x0000000405997211 */ /* 0x000fe200020f0eff */
[----:B------:R-:W-:-:S03]  /*671a0*/  VIADD R5, R3, 0x63 ;  /* 0x0000006303057836 */ /* 0x000fc60000000000 */
[C---:B------:R-:W-:Y:S02]  /*671b0*/  LEA R154, P3, R161.reuse, R2, 0x1 ;  /* 0x00000002a19a7211 */ /* 0x040fe400078608ff */
[----:B------:R-:W0:Y:S01]  /*671c0*/  LDC R0, c[0x0][0x248] ;  /* 0x00009200ff007b82 */ /* 0x000e220000000800 */
[----:B-1----:R-:W-:Y:S02]  /*671d0*/  PRMT R7, R144, 0x7632, R7 ;  /* 0x0000763290077816 */ /* 0x002fe40000000007 */
[C---:B------:R-:W-:Y:S01]  /*671e0*/  LEA.HI.X.SX32 R155, R161.reuse, R4, 0x1, P3 ;  /* 0x00000004a19b7211 */ /* 0x040fe200018f0eff */
[----:B----4-:R-:W-:Y:S02]  /*671f0*/  IMAD.IADD R161, R161, 0x1, R162 ;  /* 0x00000001a1a17824 */ /* 0x010fe400078e02a2 */
[----:B------:R1:W-:Y:S02]  /*67200*/  @P2 STG.E.U16 desc[UR4][R152.64], R7 ;  /* 0x0000000798002986 */ /* 0x0003e4000c101504 */
[----:B------:R-:W4:Y:S01]  /*67210*/  LDC R160, c[0x0][0x248] ;  /* 0x00009200ffa07b82 */ /* 0x000f220000000800 */
[----:B--2---:R-:W-:Y:S01]  /*67220*/  ISETP.LT.AND P5, PT, R168, R171, !P0 ;  /* 0x000000aba800720c */ /* 0x004fe200047a1270 */
[----:B------:R-:W-:Y:S01]  /*67230*/  VIADD R171, R3, 0x65 ;  /* 0x0000006503ab7836 */ /* 0x000fe20000000000 */
[----:B------:R-:W-:-:S05]  /*67240*/  LEA R6, P2, R161, R2, 0x1 ;  /* 0x00000002a1067211 */ /* 0x000fca00078408ff */
[----:B------:R-:W2:Y:S01]  /*67250*/  LDC R169, c[0x0][0x22c] ;  /* 0x00008b00ffa97b82 */ /* 0x000ea20000000800 */
[----:B---3--:R-:W-:Y:S02]  /*67260*/  ISETP.LT.AND P3, PT, R5, R170, !P0 ;  /* 0x000000aa0500720c */ /* 0x008fe40004761270 */
[----:B-1----:R-:W-:Y:S02]  /*67270*/  LEA.HI.X.SX32 R7, R161, R4, 0x1, P2 ;  /* 0x00000004a1077211 */ /* 0x002fe400010f0eff */
[----:B------:R-:W-:Y:S01]  /*67280*/  PRMT R170, R145, 0x7632, R170 ;  /* 0x0000763291aa7816 */ /* 0x000fe200000000aa */
[----:B------:R-:W-:Y:S02]  /*67290*/  @P5 STG.E.U16 desc[UR4][R154.64], R145 ;  /* 0x000000919a005986 */ /* 0x000fe4000c101504 */
[----:B------:R-:W1:Y:S01]  /*672a0*/  LDC R162, c[0x0][0x248] ;  /* 0x00009200ffa27b82 */ /* 0x000e620000000800 */
[----:B0-----:R-:W-:-:S05]  /*672b0*/  IMAD.IADD R5, R161, 0x1, R0 ;  /* 0x00000001a1057824 */ /* 0x001fca00078e0200 */
[C---:B------:R-:W-:Y:S01]  /*672c0*/  LEA R152, P2, R5.reuse, R2, 0x1 ;  /* 0x0000000205987211 */ /* 0x040fe200078408ff */
[----:B------:R0:W-:Y:S01]  /*672d0*/  @P3 STG.E.U16 desc[UR4][R6.64], R170 ;  /* 0x000000aa06003986 */ /* 0x0001e2000c101504 */
[----:B------:R-:W3:Y:S02]  /*672e0*/  LDC R168, c[0x0][0x22c] ;  /* 0x00008b00ffa87b82 */ /* 0x000ee40000000800 */
[C---:B------:R-:W-:Y:S01]  /*672f0*/  LEA.HI.X.SX32 R153, R5.reuse, R4, 0x1, P2 ;  /* 0x0000000405997211 */ /* 0x040fe200010f0eff */
[----:B----4-:R-:W-:-:S05]  /*67300*/  IMAD.IADD R5, R5, 0x1, R160 ;  /* 0x0000000105057824 */ /* 0x010fca00078e02a0 */
[----:B------:R-:W4:Y:S01]  /*67310*/  LDC R0, c[0x0][0x248] ;  /* 0x00009200ff007b82 */ /* 0x000f220000000800 */
[----:B--2---:R-:W-:Y:S01]  /*67320*/  ISETP.LT.AND P4, PT, R176, R169, !P0 ;  /* 0x000000a9b000720c */ /* 0x004fe20004781270 */
[----:B------:R-:W-:Y:S01]  /*67330*/  VIADD R176, R3, 0x6c ;  /* 0x0000006c03b07836 */ /* 0x000fe20000000000 */
[----:B------:R-:W-:Y:S01]  /*67340*/  LEA R144, P2, R5, R2, 0x1 ;  /* 0x0000000205907211 */ /* 0x000fe200078408ff */
[C---:B0-----:R-:W-:Y:S01]  /*67350*/  VIADD R170, R3.reuse, 0x6b ;  /* 0x0000006b03aa7836 */ /* 0x041fe20000000000 */
[----:B------:R-:W-:Y:S01]  /*67360*/  PRMT R7, R146, 0x7632, R7 ;  /* 0x0000763292077816 */ /* 0x000fe20000000007 */
[----:B------:R-:W-:Y:S01]  /*67370*/  VIADD R6, R3, 0x66 ;  /* 0x0000006603067836 */ /* 0x000fe20000000000 */
[C---:B------:R-:W-:Y:S01]  /*67380*/  LEA.HI.X.SX32 R145, R5.reuse, R4, 0x1, P2 ;  /* 0x0000000405917211 */ /* 0x040fe200010f0eff */
[----:B------:R-:W0:Y:S01]  /*67390*/  LDC R154, c[0x0][0x248] ;  /* 0x00009200ff9a7b82 */ /* 0x000e220000000800 */
[----:B-1----:R-:W-:-:S05]  /*673a0*/  IMAD.IADD R155, R5, 0x1, R162 ;  /* 0x00000001059b7824 */ /* 0x002fca00078e02a2 */
[----:B------:R0:W-:Y:S02]  /*673b0*/  @P4 STG.E.U16 desc[UR4][R152.64], R146 ;  /* 0x0000009298004986 */ /* 0x0001e4000c101504 */
[----:B------:R-:W1:Y:S01]  /*673c0*/  LDC R161, c[0x0][0x22c] ;  /* 0x00008b00ffa17b82 */ /* 0x000e620000000800 */
[----:B---3--:R-:W-:-:S07]  /*673d0*/  ISETP.LT.AND P3, PT, R171, R168, !P0 ;  /* 0x000000a8ab00720c */ /* 0x008fce0004761270 */
[----:B------:R-:W2:Y:S01]  /*673e0*/  LDC R160, c[0x0][0x248] ;  /* 0x00009200ffa07b82 */ /* 0x000ea20000000800 */
[----:B----4-:R-:W-:-:S05]  /*673f0*/  IMAD.IADD R5, R155, 0x1, R0 ;  /* 0x000000019b057824 */ /* 0x010fca00078e0200 */
[----:B------:R3:W-:Y:S02]  /*67400*/  @P3 STG.E.U16 desc[UR4][R144.64], R7 ;  /* 0x0000000790003986 */ /* 0x0007e4000c101504 */
[----:B------:R-:W4:Y:S01]  /*67410*/  LDC R169, c[0x0][0x22c] ;  /* 0x00008b00ffa97b82 */ /* 0x000f220000000800 */
[----:B0-----:R-:W-:-:S07]  /*67420*/  IMAD.IADD R153, R5, 0x1, R154 ;  /* 0x0000000105997824 */ /* 0x001fce00078e029a */
[----:B------:R-:W0:Y:S01]  /*67430*/  LDC R163, c[0x0][0x22c] ;  /* 0x00008b00ffa37b82 */ /* 0x000e220000000800 */
[----:B-1----:R-:W-:Y:S02]  /*67440*/  ISETP.LT.AND P4, PT, R170, R161, !P0 ;  /* 0x000000a1aa00720c */ /* 0x002fe40004781270 */
[----:B---3--:R-:W-:-:S04]  /*67450*/  LEA R144, P6, R5, R2, 0x1 ;  /* 0x0000000205907211 */ /* 0x008fc800078c08ff */
[----:B------:R-:W-:Y:S01]  /*67460*/  LEA.HI.X.SX32 R145, R5, R4, 0x1, P6 ;  /* 0x0000000405917211 */ /* 0x000fe200030f0eff */
[----:B------:R-:W1:Y:S01]  /*67470*/  LDC R162, c[0x0][0x248] ;  /* 0x00009200ffa27b82 */ /* 0x000e620000000800 */
[----:B--2---:R-:W-:-:S05]  /*67480*/  IMAD.IADD R161, R153, 0x1, R160 ;  /* 0x0000000199a17824 */ /* 0x004fca00078e02a0 */
[-C--:B------:R-:W-:Y:S02]  /*67490*/  LEA R154, P6, R161, R2.reuse, 0x1 ;  /* 0x00000002a19a7211 */ /* 0x080fe400078c08ff */
[----:B------:R-:W2:Y:S01]  /*674a0*/  LDC R168, c[0x0][0x248] ;  /* 0x00009200ffa87b82 */ /* 0x000ea20000000800 */
[----:B----4-:R-:W-:Y:S02]  /*674b0*/  ISETP.LT.AND P5, PT, R6, R169, !P0 ;  /* 0x000000a90600720c */ /* 0x010fe400047a1270 */
[----:B------:R-:W-:-:S04]  /*674c0*/  LEA R6, P2, R155, R2, 0x1 ;  /* 0x000000029b067211 */ /* 0x000fc800078408ff */
[----:B------:R-:W-:Y:S01]  /*674d0*/  LEA.HI.X.SX32 R7, R155, R4, 0x1, P2 ;  /* 0x000000049b077211 */ /* 0x000fe200010f0eff */
[----:B------:R-:W3:Y:S01]  /*674e0*/  LDC R146, c[0x0][0x248] ;  /* 0x00009200ff927b82 */ /* 0x000ee20000000800 */
[----:B0-----:R-:W-:Y:S02]  /*674f0*/  ISETP.LT.AND P3, PT, R176, R163, !P0 ;  /* 0x000000a3b000720c */ /* 0x001fe40004761270 */
[----:B------:R-:W-:Y:S02]  /*67500*/  LEA R152, P2, R153, R2, 0x1 ;  /* 0x0000000299987211 */ /* 0x000fe400078408ff */
[-C--:B------:R-:W-:Y:S01]  /*67510*/  LEA.HI.X.SX32 R155, R161, R4.reuse, 0x1, P6 ;  /* 0x00000004a19b7211 */ /* 0x080fe200030f0eff */
[----:B------:R0:W-:Y:S01]  /*67520*/  @P5 STG.E.U16 desc[UR4][R6.64], R147 ;  /* 0x0000009306005986 */ /* 0x0001e2000c101504 */
[----:B------:R-:W-:Y:S01]  /*67530*/  LEA.HI.X.SX32 R153, R153, R4, 0x1, P2 ;  /* 0x0000000499997211 */ /* 0x000fe200010f0eff */
[----:B------:R-:W4:Y:S01]  /*67540*/  LDC R0, c[0x0][0x248] ;  /* 0x00009200ff007b82 */ /* 0x000f220000000800 */
[----:B-1----:R-:W-:-:S05]  /*67550*/  IMAD.IADD R163, R161, 0x1, R162 ;  /* 0x00000001a1a37824 */ /* 0x002fca00078e02a2 */
[C---:B------:R-:W-:Y:S02]  /*67560*/  LEA R160, P2, R163.reuse, R2, 0x1 ;  /* 0x00000002a3a07211 */ /* 0x040fe400078408ff */
[----:B------:R-:W1:Y:S01]  /*67570*/  LDC R171, c[0x0][0x22c] ;  /* 0x00008b00ffab7b82 */ /* 0x000e620000000800 */
[C---:B--2---:R-:W-:Y:S01]  /*67580*/  IMAD.IADD R5, R163.reuse, 0x1, R168 ;  /* 0x00000001a3057824 */ /* 0x044fe200078e02a8 */
[----:B------:R-:W-:Y:S01]  /*67590*/  LEA.HI.X.SX32 R161, R163, R4, 0x1, P2 ;  /* 0x00000004a3a17211 */ /* 0x000fe200010f0eff */
[----:B0-----:R-:W-:Y:S01]  /*675a0*/  VIADD R6, R3, 0x6d ;  /* 0x0000006d03067836 */ /* 0x001fe20000000000 */
[----:B------:R-:W-:Y:S02]  /*675b0*/  PRMT R7, R136, 0x7632, R7 ;  /* 0x0000763288077816 */ /* 0x000fe40000000007 */
[C---:B------:R-:W-:Y:S02]  /*675c0*/  LEA R162, P6, R5.reuse, R2, 0x1 ;  /* 0x0000000205a27211 */ /* 0x040fe400078c08ff */
[----:B------:R-:W0:Y:S01]  /*675d0*/  LDC R177, c[0x0][0x22c] ;  /* 0x00008b00ffb17b82 */ /* 0x000e220000000800 */
[C---:B---3--:R-:W-:Y:S01]  /*675e0*/  IMAD.IADD R169, R5.reuse, 0x1, R146 ;  /* 0x0000000105a97824 */ /* 0x048fe200078e0292 */
[----:B------:R-:W-:-:S04]  /*675f0*/  LEA.HI.X.SX32 R163, R5, R4, 0x1, P6 ;  /* 0x0000000405a37211 */ /* 0x000fc800030f0eff */
[C---:B------:R-:W-:Y:S02]  /*67600*/  LEA R168, P6, R169.reuse, R2, 0x1 ;  /* 0x00000002a9a87211 */ /* 0x040fe400078c08ff */
[----:B------:R-:W2:Y:S01]  /*67610*/  LDC R178, c[0x0][0x22c] ;  /* 0x00008b00ffb27b82 */ /* 0x000ea20000000800 */
[C---:B----4-:R-:W-:Y:S01]  /*67620*/  IMAD.IADD R5, R169.reuse, 0x1, R0 ;  /* 0x00000001a9057824 */ /* 0x050fe200078e0200 */
[----:B------:R-:W-:Y:S01]  /*67630*/  LEA.HI.X.SX32 R169, R169, R4, 0x1, P6 ;  /* 0x00000004a9a97211 */ /* 0x000fe200030f0eff */
[----:B------:R-:W-:-:S05]  /*67640*/  VIADD R0, R3, 0x69 ;  /* 0x0000006903007836 */ /* 0x000fca0000000000 */
[----:B------:R-:W3:Y:S01]  /*67650*/  LDC R176, c[0x0][0x22c] ;  /* 0x00008b00ffb07b82 */ /* 0x000ee20000000800 */
[----:B-1----:R-:W-:-:S07]  /*67660*/  ISETP.LT.AND P2, PT, R184, R171, !P0 ;  /* 0x000000abb800720c */ /* 0x002fce0004741270 */
[----:B------:R-:W1:Y:S01]  /*67670*/  LDC R170, c[0x0][0x22c] ;  /* 0x00008b00ffaa7b82 */ /* 0x000e620000000800 */
[----:B0-----:R-:W-:Y:S01]  /*67680*/  ISETP.LT.AND P5, PT, R0, R177, !P0 ;  /* 0x000000b10000720c */ /* 0x001fe200047a1270 */
[----:B------:R-:W-:-:S06]  /*67690*/  VIADD R177, R3, 0x6a ;  /* 0x0000006a03b17836 */ /* 0x000fcc0000000000 */
[----:B------:R-:W0:Y:S01]  /*676a0*/  LDC R0, c[0x0][0x248] ;  /* 0x00009200ff007b82 */ /* 0x000e220000000800 */
[----:B--2---:R-:W-:Y:S02]  /*676b0*/  ISETP.LT.AND P6, PT, R179, R178, !P0 ;  /* 0x000000b2b300720c */ /* 0x004fe400047c1270 */
[----:B------:R-:W-:Y:S02]  /*676c0*/  PRMT R178, R147, 0x7632, R178 ;  /* 0x0000763293b27816 */ /* 0x000fe400000000b2 */
[----:B------:R-:W-:-:S03]  /*676d0*/  PRMT R147, R137, 0x7632, R147 ;  /* 0x0000763289937816 */ /* 0x000fc60000000093 */
[----:B------:R-:W2:Y:S01]  /*676e0*/  LDC R171, c[0x0][0x22c] ;  /* 0x00008b00ffab7b82 */ /* 0x000ea20000000800 */
[----:B------:R0:W-:Y:S01]  /*676f0*/  @P2 STG.E.U16 desc[UR4][R144.64], R178 ;  /* 0x000000b290002986 */ /* 0x0001e2000c101504 */
[----:B---3--:R-:W-:Y:S01]  /*67700*/  ISETP.LT.AND P2, PT, R177, R176, !P0 ;  /* 0x000000b0b100720c */ /* 0x008fe20004741270 */
[----:B------:R-:W-:-:S03]  /*67710*/  VIADD R177, R3, 0x6e ;  /* 0x0000006e03b17836 */ /* 0x000fc60000000000 */
[----:B------:R-:W-:Y:S02]  /*67720*/  @P6 STG.E.U16 desc[UR4][R152.64], R136 ;  /* 0x0000008898006986 */ /* 0x000fe4000c101504 */
[----:B------:R-:W3:Y:S01]  /*67730*/  LDC R146, c[0x0][0x248] ;  /* 0x00009200ff927b82 */ /* 0x000ee20000000800 */
[----:B-1----:R-:W-:Y:S01]  /*67740*/  ISETP.LT.AND P6, PT, R177, R170, !P0 ;  /* 0x000000aab100720c */ /* 0x002fe200047c1270 */
[----:B------:R1:W-:Y:S05]  /*67750*/  @P5 STG.E.U16 desc[UR4][R154.64], R7 ;  /* 0x000000079a005986 */ /* 0x0003ea000c101504 */
[----:B------:R4:W-:Y:S01]  /*67760*/  @P2 STG.E.U16 desc[UR4][R160.64], R137 ;  /* 0x00000089a0002986 */ /* 0x0009e2000c101504 */
[----:B------:R-:W3:Y:S01]  /*67770*/  LDC R170, c[0x0][0x248] ;  /* 0x00009200ffaa7b82 */ /* 0x000ee20000000800 */
[----:B0-----:R-:W-:-:S02]  /*67780*/  IMAD.IADD R145, R5, 0x1, R0 ;  /* 0x0000000105917824 */ /* 0x001fc400078e0200 */
[----:B------:R0:W-:Y:S01]  /*67790*/  @P4 STG.E.U16 desc[UR4][R162.64], R147 ;  /* 0x00000093a2004986 */ /* 0x0001e2000c101504 */
[----:B-1----:R-:W-:-:S03]  /*677a0*/  PRMT R155, R138, 0x7632, R155 ;  /* 0x000076328a9b7816 */ /* 0x002fc6000000009b */
[----:B------:R1:W-:Y:S01]  /*677b0*/  @P3 STG.E.U16 desc[UR4][R168.64], R138 ;  /* 0x0000008aa8003986 */ /* 0x0003e2000c101504 */
[----:B------:R-:W1:Y:S01]  /*677c0*/  LDC R152, c[0x0][0x22c] ;  /* 0x00008b00ff987b82 */ /* 0x000e620000000800 */
[----:B--2---:R-:W-:Y:S02]  /*677d0*/  ISETP.LT.AND P5, PT, R6, R171, !P0 ;  /* 0x000000ab0600720c */ /* 0x004fe400047a1270 */
[----:B------:R-:W-:Y:S01]  /*677e0*/  LEA R6, P2, R5, R2, 0x1 ;  /* 0x0000000205067211 */ /* 0x000fe200078408ff */
[----:B----4-:R-:W-:-:S03]  /*677f0*/  VIADD R160, R3, 0x75 ;  /* 0x0000007503a07836 */ /* 0x010fc60000000000 */
[----:B------:R-:W-:Y:S01]  /*67800*/  LEA.HI.X.SX32 R7, R5, R4, 0x1, P2 ;  /* 0x0000000405077211 */ /* 0x000fe200010f0eff */
[----:B------:R-:W2:Y:S01]  /*67810*/  LDC R0, c[0x0][0x248] ;  /* 0x00009200ff007b82 */ /* 0x000ea20000000800 */
[C---:B------:R-:W-:Y:S01]  /*67820*/  LEA R144, P2, R145.reuse, R2, 0x1 ;  /* 0x0000000291907211 */ /* 0x040fe200078408ff */
[----:B---3--:R-:W-:-:S03]  /*67830*/  IMAD.IADD R5, R145, 0x1, R146 ;  /* 0x0000000191057824 */ /* 0x008fc600078e0292 */
[----:B------:R-:W-:Y:S01]  /*67840*/  LEA.HI.X.SX32 R145, R145, R4, 0x1, P2 ;  /* 0x0000000491917211 */ /* 0x000fe200010f0eff */
[----:B------:R3:W-:Y:S01]  /*67850*/  @P5 STG.E.U16 desc[UR4][R6.64], R155 ;  /* 0x0000009b06005986 */ /* 0x0007e2000c101504 */
[C---:B------:R-:W-:Y:S01]  /*67860*/  LEA R136, P2, R5.reuse, R2, 0x1 ;  /* 0x0000000205887211 */ /* 0x040fe200078408ff */
[----:B------:R-:W4:Y:S01]  /*67870*/  LDC R153, c[0x0][0x22c] ;  /* 0x00008b00ff997b82 */ /* 0x000f220000000800 */
[C---:B0-----:R-:W-:Y:S01]  /*67880*/  IMAD.IADD R147, R5.reuse, 0x1, R170 ;  /* 0x0000000105937824 */ /* 0x041fe200078e02aa */
[----:B------:R-:W-:Y:S01]  /*67890*/  @P6 STG.E.U16 desc[UR4][R144.64], R139 ;  /* 0x0000008b90006986 */ /* 0x000fe2000c101504 */
[----:B------:R-:W-:Y:S01]  /*678a0*/  LEA.HI.X.SX32 R137, R5, R4, 0x1, P2 ;  /* 0x0000000405897211 */ /* 0x000fe200010f0eff */
[----:B------:R-:W-:-:S04]  /*678b0*/  VIADD R5, R3, 0x70 ;  /* 0x0000007003057836 */ /* 0x000fc80000000000 */
[----:B-1----:R-:W0:Y:S01]  /*678c0*/  LDC R138, c[0x0][0x248] ;  /* 0x00009200ff8a7b82 */ /* 0x002e220000000800 */
[----:B------:R-:W-:Y:S01]  /*678d0*/  ISETP.LT.AND P2, PT, R5, R152, !P0 ;  /* 0x000000980500720c */ /* 0x000fe20004741270 */
[----:B---3--:R-:W-:Y:S01]  /*678e0*/  VIADD R6, R3, 0x71 ;  /* 0x0000007103067836 */ /* 0x008fe20000000000 */
[----:B------:R-:W-:Y:S01]  /*678f0*/  PRMT R7, R139, 0x7632, R7 ;  /* 0x000076328b077816 */ /* 0x000fe20000000007 */
[----:B------:R-:W-:-:S04]  /*67900*/  VIADD R155, R3, 0x72 ;  /* 0x00000072039b7836 */ /* 0x000fc80000000000 */
[----:B------:R-:W1:Y:S01]  /*67910*/  LDC R146, c[0x0][0x248] ;  /* 0x00009200ff927b82 */ /* 0x000e620000000800 */
[C---:B--2---:R-:W-:Y:S01]  /*67920*/  IMAD.IADD R5, R147.reuse, 0x1, R0 ;  /* 0x0000000193057824 */ /* 0x044fe200078e0200 */
[----:B------:R2:W-:Y:S06]  /*67930*/  @P1 STG.E.U16 desc[UR4][R136.64], R7 ;  /* 0x0000000788001986 */ /* 0x0005ec000c101504 */
[----:B------:R-:W3:Y:S01]  /*67940*/  LDC R154, c[0x0][0x22c] ;  /* 0x00008b00ff9a7b82 */ /* 0x000ee20000000800 */
[----:B----4-:R-:W-:Y:S02]  /*67950*/  ISETP.LT.AND P3, PT, R6, R153, !P0 ;  /* 0x000000990600720c */ /* 0x010fe40004761270 */
[----:B------:R-:W-:-:S04]  /*67960*/  LEA R6, P1, R147, R2, 0x1 ;  /* 0x0000000293067211 */ /* 0x000fc800078208ff */
[----:B--2---:R-:W-:Y:S01]  /*67970*/  LEA.HI.X.SX32 R7, R147, R4, 0x1, P1 ;  /* 0x0000000493077211 */ /* 0x004fe200008f0eff */
[----:B------:R-:W2:Y:S01]  /*67980*/  LDC R145, c[0x0][0x22c] ;  /* 0x00008b00ff917b82 */ /* 0x000ea20000000800 */
[C---:B------:R-:W-:Y:S01]  /*67990*/  LEA R136, P1, R5.reuse, R2, 0x1 ;  /* 0x0000000205887211 */ /* 0x040fe200078208ff */
[C---:B0-----:R-:W-:Y:S02]  /*679a0*/  IMAD.IADD R139, R5.reuse, 0x1, R138 ;  /* 0x00000001058b7824 */ /* 0x041fe400078e028a */
[----:B------:R0:W-:Y:S01]  /*679b0*/  @P2 STG.E.U16 desc[UR4][R6.64], R128 ;  /* 0x0000008006002986 */ /* 0x0001e2000c101504 */
[----:B------:R-:W-:Y:S01]  /*679c0*/  LEA.HI.X.SX32 R137, R5, R4, 0x1, P1 ;  /* 0x0000000405897211 */ /* 0x000fe200008f0eff */
[----:B------:R-:W-:Y:S01]  /*679d0*/  VIADD R147, R3, 0x73 ;  /* 0x0000007303937836 */ /* 0x000fe20000000000 */
[C---:B------:R-:W-:Y:S01]  /*679e0*/  LEA R138, P1, R139.reuse, R2, 0x1 ;  /* 0x000000028b8a7211 */ /* 0x040fe200078208ff */
[----:B------:R-:W4:Y:S01]  /*679f0*/  LDC R0, c[0x0][0x248] ;  /* 0x00009200ff007b82 */ /* 0x000f220000000800 */
[----:B-1----:R-:W-:-:S02]  /*67a00*/  IMAD.IADD R5, R139, 0x1, R146 ;  /* 0x000000018b057824 */ /* 0x002fc400078e0292 */
[----:B------:R-:W-:-:S05]  /*67a10*/  LEA.HI.X.SX32 R139, R139, R4, 0x1, P1 ;  /* 0x000000048b8b7211 */ /* 0x000fca00008f0eff */
[----:B------:R-:W1:Y:S01]  /*67a20*/  LDC R152, c[0x0][0x22c] ;  /* 0x00008b00ff987b82 */ /* 0x000e620000000800 */
[----:B---3--:R-:W-:Y:S01]  /*67a30*/  ISETP.LT.AND P4, PT, R155, R154, !P0 ;  /* 0x0000009a9b00720c */ /* 0x008fe20004781270 */
[----:B------:R-:W-:Y:S01]  /*67a40*/  VIADD R154, R3, 0x74 ;  /* 0x00000074039a7836 */ /* 0x000fe20000000000 */
[----:B------:R-:W-:Y:S02]  /*67a50*/  PRMT R155, R128, 0x7632, R155 ;  /* 0x00007632809b7816 */ /* 0x000fe4000000009b */
[----:B0-----:R-:W-:-:S03]  /*67a60*/  LEA R6, P1, R5, R2, 0x1 ;  /* 0x0000000205067211 */ /* 0x001fc600078208ff */
[----:B------:R-:W0:Y:S01]  /*67a70*/  LDC R153, c[0x0][0x22c] ;  /* 0x00008b00ff997b82 */ /* 0x000e220000000800 */
[----:B--2---:R-:W-:Y:S01]  /*67a80*/  ISETP.LT.AND P5, PT, R160, R145, !P0 ;  /* 0x00000091a000720c */ /* 0x004fe200047a1270 */
[----:B------:R4:W-:Y:S01]  /*67a90*/  @P3 STG.E.U16 desc[UR4][R136.64], R155 ;  /* 0x0000009b88003986 */ /* 0x0009e2000c101504 */
[----:B------:R-:W-:-:S03]  /*67aa0*/  LEA.HI.X.SX32 R7, R5, R4, 0x1, P1 ;  /* 0x0000000405077211 */ /* 0x000fc600008f0eff */
[----:B------:R2:W-:Y:S02]  /*67ab0*/  @P4 STG.E.U16 desc[UR4][R138.64], R129 ;  /* 0x000000818a004986 */ /* 0x0005e4000c101504 */
[----:B------:R-:W3:Y:S01]  /*67ac0*/  LDC R144, c[0x0][0x248] ;  /* 0x00009200ff907b82 */ /* 0x000ee20000000800 */
[----:B----4-:R-:W-:-:S07]  /*67ad0*/  IMAD.IADD R137, R5, 0x1, R0 ;  /* 0x0000000105897824 */ /* 0x010fce00078e0200 */
[----:B------:R-:W2:Y:S01]  /*67ae0*/  LDC R146, c[0x0][0x248] ;  /* 0x00009200ff927b82 */ /* 0x000ea20000000800 */
[----:B-1----:R-:W-:Y:S02]  /*67af0*/  ISETP.LT.AND P3, PT, R147, R152, !P0 ;  /* 0x000000989300720c */ /* 0x002fe40004761270 */
[----:B------:R-:W-:-:S05]  /*67b00*/  LEA R136, P2, R137, R2, 0x1 ;  /* 0x0000000289887211 */ /* 0x000fca00078408ff */
[----:B------:R-:W1:Y:S01]  /*67b10*/  LDC R145, c[0x0][0x22c] ;  /* 0x00008b00ff917b82 */ /* 0x000e620000000800 */
[----:B0-----:R-:W-:Y:S01]  /*67b20*/  ISETP.LT.AND P4, PT, R154, R153, !P0 ;  /* 0x000000999a00720c */ /* 0x001fe20004781270 */
[----:B------:R-:W-:Y:S01]  /*67b30*/  VIADD R154, R3, 0x77 ;  /* 0x00000077039a7836 */ /* 0x000fe20000000000 */
[----:B------:R-:W-:-:S05]  /*67b40*/  PRMT R153, R129, 0x7632, R153 ;  /* 0x0000763281997816 */ /* 0x000fca0000000099 */
[----:B------:R-:W0:Y:S01]  /*67b50*/  LDC R0, c[0x0][0x248] ;  /* 0x00009200ff007b82 */ /* 0x000e220000000800 */
[C---:B---3--:R-:W-:Y:S01]  /*67b60*/  IMAD.IADD R5, R137.reuse, 0x1, R144 ;  /* 0x0000000189057824 */ /* 0x048fe200078e0290 */
[----:B------:R-:W-:Y:S01]  /*67b70*/  LEA.HI.X.SX32 R137, R137, R4, 0x1, P2 ;  /* 0x0000000489897211 */ /* 0x000fe200010f0eff */
[----:B------:R3:W-:Y:S03]  /*67b80*/  @P3 STG.E.U16 desc[UR4][R6.64], R153 ;  /* 0x0000009906003986 */ /* 0x0007e6000c101504 */
[C---:B------:R-:W-:Y:S01]  /*67b90*/  LEA R128, P1, R5.reuse, R2, 0x1 ;  /* 0x0000000205807211 */ /* 0x040fe200078208ff */
[----:B------:R4:W-:Y:S01]  /*67ba0*/  @P4 STG.E.U16 desc[UR4][R136.64], R130 ;  /* 0x0000008288004986 */ /* 0x0009e2000c101504 */
[----:B------:R-:W0:Y:S01]  /*67bb0*/  LDC R152, c[0x0][0x22c] ;  /* 0x00008b00ff987b82 */ /* 0x000e220000000800 */
[C---:B--2---:R-:W-:Y:S01]  /*67bc0*/  IMAD.IADD R139, R5.reuse, 0x1, R146 ;  /* 0x00000001058b7824 */ /* 0x044fe200078e0292 */
[----:B------:R-:W-:Y:S01]  /*67bd0*/  LEA.HI.X.SX32 R129, R5, R4, 0x1, P1 ;  /* 0x0000000405817211 */ /* 0x000fe200008f0eff */
[----:B------:R-:W-:-:S02]  /*67be0*/  VIADD R146, R3, 0x76 ;  /* 0x0000007603927836 */ /* 0x000fc40000000000 */
[----:B---3--:R-:W-:-:S03]  /*67bf0*/  VIADD R7, R3, 0x78 ;  /* 0x0000007803077836 */ /* 0x008fc60000000000 */
[----:B------:R-:W2:Y:S01]  /*67c00*/  LDC R147, c[0x0][0x22c] ;  /* 0x00008b00ff937b82 */ /* 0x000ea20000000800 */
[----:B-1----:R-:W-:Y:S02]  /*67c10*/  ISETP.LT.AND P2, PT, R146, R145, !P0 ;  /* 0x000000919200720c */ /* 0x002fe40004741270 */
[----:B----4-:R-:W-:Y:S02]  /*67c20*/  PRMT R137, R130, 0x7632, R137 ;  /* 0x0000763282897816 */ /* 0x010fe40000000089 */
[----:B------:R-:W-:-:S03]  /*67c30*/  LEA R6, P1, R139, R2, 0x1 ;  /* 0x000000028b067211 */ /* 0x000fc600078208ff */
[----:B------:R-:W1:Y:S01]  /*67c40*/  LDC R138, c[0x0][0x248] ;  /* 0x00009200ff8a7b82 */ /* 0x000e620000000800 */
[----:B0-----:R-:W-:Y:S01]  /*67c50*/  IMAD.IADD R5, R139, 0x1, R0 ;  /* 0x000000018b057824 */ /* 0x001fe200078e0200 */
[----:B------:R0:W-:Y:S06]  /*67c60*/  @P5 STG.E.U16 desc[UR4][R128.64], R137 ;  /* 0x0000008980005986 */ /* 0x0001ec000c101504 */
[----:B------:R-:W3:Y:S01]  /*67c70*/  LDC R144, c[0x0][0x248] ;  /* 0x00009200ff907b82 */ /* 0x000ee20000000800 */
[----:B------:R-:W-:Y:S02]  /*67c80*/  ISETP.LT.AND P4, PT, R7, R152, !P0 ;  /* 0x000000980700720c */ /* 0x000fe40004781270 */
[----:B------:R-:W-:-:S02]  /*67c90*/  LEA.HI.X.SX32 R7, R139, R4, 0x1, P1 ;  /* 0x000000048b077211 */ /* 0x000fc400008f0eff */
[----:B------:R-:W-:Y:S02]  /*67ca0*/  PRMT R152, R131, 0x7632, R152 ;  /* 0x0000763283987816 */ /* 0x000fe40000000098 */
[----:B0-----:R-:W-:Y:S01]  /*67cb0*/  LEA R128, P1, R5, R2, 0x1 ;  /* 0x0000000205807211 */ /* 0x001fe200078208ff */
[----:B------:R-:W0:Y:S01]  /*67cc0*/  LDC R146, c[0x0][0x22c] ;  /* 0x00008b00ff927b82 */ /* 0x000e220000000800 */
[----:B--2---:R-:W-:Y:S01]  /*67cd0*/  ISETP.LT.AND P3, PT, R154, R147, !P0 ;  /* 0x000000939a00720c */ /* 0x004fe20004761270 */
[----:B------:R-:W-:Y:S01]  /*67ce0*/  VIADD R147, R3, 0x7a ;  /* 0x0000007a03937836 */ /* 0x000fe20000000000 */
[C---:B------:R-:W-:Y:S01]  /*67cf0*/  LEA.HI.X.SX32 R129, R5.reuse, R4, 0x1, P1 ;  /* 0x0000000405817211 */ /* 0x040fe200008f0eff */
[----:B------:R2:W-:Y:S04]  /*67d00*/  @P2 STG.E.U16 desc[UR4][R6.64], R131 ;  /* 0x0000008306002986 */ /* 0x0005e8000c101504 */
[----:B------:R-:W4:Y:S01]  /*67d10*/  LDC R145, c[0x0][0x22c] ;  /* 0x00008b00ff917b82 */ /* 0x000f220000000800 */
[----:B-1----:R-:W-:-:S05]  /*67d20*/  IMAD.IADD R137, R5, 0x1, R138 ;  /* 0x0000000105897824 */ /* 0x002fca00078e028a */
[C---:B------:R-:W-:Y:S01]  /*67d30*/  LEA R136, P1, R137.reuse, R2, 0x1 ;  /* 0x0000000289887211 */ /* 0x040fe200078208ff */
[----:B------:R1:W-:Y:S01]  /*67d40*/  @P3 STG.E.U16 desc[UR4][R128.64], R152 ;  /* 0x0000009880003986 */ /* 0x0003e2000c101504 */
[----:B------:R-:W4:Y:S01]  /*67d50*/  LDC R0, c[0x0][0x248] ;  /* 0x00009200ff007b82 */ /* 0x000f220000000800 */
[C---:B---3--:R-:W-:Y:S01]  /*67d60*/  IMAD.IADD R5, R137.reuse, 0x1, R144 ;  /* 0x0000000189057824 */ /* 0x048fe200078e0290 */
[----:B------:R-:W-:Y:S01]  /*67d70*/  LEA.HI.X.SX32 R137, R137, R4, 0x1, P1 ;  /* 0x0000000489897211 */ /* 0x000fe200008f0eff */
[----:B------:R-:W-:-:S03]  /*67d80*/  VIADD R144, R3, 0x79 ;  /* 0x0000007903907836 */ /* 0x000fc60000000000 */
[----:B--2---:R-:W-:Y:S01]  /*67d90*/  LEA R6, P1, R5, R2, 0x1 ;  /* 0x0000000205067211 */ /* 0x004fe200078208ff */
[----:B------:R2:W-:Y:S01]  /*67da0*/  @P4 STG.E.U16 desc[UR4][R136.64], R120 ;  /* 0x0000007888004986 */ /* 0x0005e2000c101504 */
[----:B------:R-:W3:Y:S01]  /*67db0*/  LDC R130, c[0x0][0x248] ;  /* 0x00009200ff827b82 */ /* 0x000ee20000000800 */
[----:B0-----:R-:W-:Y:S01]  /*67dc0*/  ISETP.LT.AND P4, PT, R147, R146, !P0 ;  /* 0x000000929300720c */ /* 0x001fe20004781270 */
[----:B-1----:R-:W-:Y:S01]  /*67dd0*/  VIADD R152, R3, 0x7b ;  /* 0x0000007b03987836 */ /* 0x002fe20000000000 */
[----:B------:R-:W-:Y:S02]  /*67de0*/  LEA.HI.X.SX32 R7, R5, R4, 0x1, P1 ;  /* 0x0000000405077211 */ /* 0x000fe400008f0eff */
[----:B------:R-:W-:-:S03]  /*67df0*/  PRMT R147, R120, 0x7632, R147 ;  /* 0x0000763278937816 */ /* 0x000fc60000000093 */
[----:B------:R-:W0:Y:S01]  /*67e00*/  LDC R139, c[0x0][0x22c] ;  /* 0x00008b00ff8b7b82 */ /* 0x000e220000000800 */
[----:B----4-:R-:W-:Y:S01]  /*67e10*/  ISETP.LT.AND P3, PT, R144, R145, !P0 ;  /* 0x000000919000720c */ /* 0x010fe20004761270 */
[----:B--2---:R-:W-:-:S06]  /*67e20*/  VIADD R120, R3, 0x7d ;  /* 0x0000007d03787836 */ /* 0x004fcc0000000000 */
[----:B------:R-:W1:Y:S01]  /*67e30*/  LDC R138, c[0x0][0x248] ;  /* 0x00009200ff8a7b82 */ /* 0x000e620000000800 */
[----:B------:R-:W-:-:S05]  /*67e40*/  IMAD.IADD R131, R5, 0x1, R0 ;  /* 0x0000000105837824 */ /* 0x000fca00078e0200 */
[C---:B------:R-:W-:Y:S01]  /*67e50*/  LEA R128, P2, R131.reuse, R2, 0x1 ;  /* 0x0000000283807211 */ /* 0x040fe200078408ff */
[----:B------:R2:W-:Y:S01]  /*67e60*/  @P3 STG.E.U16 desc[UR4][R6.64], R147 ;  /* 0x0000009306003986 */ /* 0x0005e2000c101504 */
[----:B------:R-:W4:Y:S01]  /*67e70*/  LDC R146, c[0x0][0x22c] ;  /* 0x00008b00ff927b82 */ /* 0x000f220000000800 */
[C---:B---3--:R-:W-:Y:S01]  /*67e80*/  IMAD.IADD R5, R131.reuse, 0x1, R130 ;  /* 0x0000000183057824 */ /* 0x048fe200078e0282 */
[----:B------:R-:W-:-:S04]  /*67e90*/  LEA.HI.X.SX32 R129, R131, R4, 0x1, P2 ;  /* 0x0000000483817211 */ /* 0x000fc800010f0eff */
[----:B------:R-:W-:Y:S01]  /*67ea0*/  LEA R130, P1, R5, R2, 0x1 ;  /* 0x0000000205827211 */ /* 0x000fe200078208ff */
[----:B------:R-:W-:Y:S01]  /*67eb0*/  @P4 STG.E.U16 desc[UR4][R128.64], R121 ;  /* 0x0000007980004986 */ /* 0x000fe2000c101504 */
[----:B------:R-:W3:Y:S01]  /*67ec0*/  LDC R145, c[0x0][0x22c] ;  /* 0x00008b00ff917b82 */ /* 0x000ee20000000800 */
[----:B0-----:R-:W-:Y:S01]  /*67ed0*/  ISETP.LT.AND P2, PT, R152, R139, !P0 ;  /* 0x0000008b9800720c */ /* 0x001fe20004741270 */
[----:B------:R-:W-:Y:S01]  /*67ee0*/  VIADD R139, R3, 0x7e ;  /* 0x0000007e038b7836 */ /* 0x000fe20000000000 */
[----:B--2---:R-:W-:Y:S02]  /*67ef0*/  PRMT R7, R121, 0x7632, R7 ;  /* 0x0000763279077816 */ /* 0x004fe40000000007 */
[----:B------:R-:W-:-:S03]  /*67f00*/  LEA.HI.X.SX32 R131, R5, R4, 0x1, P1 ;  /* 0x0000000405837211 */ /* 0x000fc600008f0eff */
[----:B------:R-:W0:Y:S01]  /*67f10*/  LDC R144, c[0x0][0x22c] ;  /* 0x00008b00ff907b82 */ /* 0x000e220000000800 */
[----:B-1----:R-:W-:Y:S02]  /*67f20*/  IMAD.IADD R137, R5, 0x1, R138 ;  /* 0x0000000105897824 */ /* 0x002fe400078e028a */
[----:B------:R-:W-:-:S03]  /*67f30*/  VIADD R5, R3, 0x7c ;  /* 0x0000007c03057836 */ /* 0x000fc60000000000 */
[----:B------:R1:W-:Y:S01]  /*67f40*/  @P2 STG.E.U16 desc[UR4][R130.64], R7 ;  /* 0x0000000782002986 */ /* 0x0003e2000c101504 */
[----:B------:R-:W-:Y:S01]  /*67f50*/  LEA R6, P1, R137, R2, 0x1 ;  /* 0x0000000289067211 */ /* 0x000fe200078208ff */
[----:B------:R-:W2:Y:S01]  /*67f60*/  LDC R0, c[0x0][0x248] ;  /* 0x00009200ff007b82 */ /* 0x000ea20000000800 */
[----:B----4-:R-:W-:-:S07]  /*67f70*/  ISETP.LT.AND P4, PT, R139, R146, !P0 ;  /* 0x000000928b00720c */ /* 0x010fce0004781270 */
[----:B------:R-:W4:Y:S01]  /*67f80*/  LDC R136, c[0x0][0x248] ;  /* 0x00009200ff887b82 */ /* 0x000f220000000800 */
[----:B---3--:R-:W-:Y:S02]  /*67f90*/  ISETP.LT.AND P3, PT, R120, R145, !P0 ;  /* 0x000000917800720c */ /* 0x008fe40004761270 */
[----:B-1----:R-:W-:-:S05]  /*67fa0*/  LEA.HI.X.SX32 R7, R137, R4, 0x1, P1 ;  /* 0x0000000489077211 */ /* 0x002fca00008f0eff */
[----:B------:R-:W1:Y:S01]  /*67fb0*/  LDC R138, c[0x0][0x248] ;  /* 0x00009200ff8a7b82 */ /* 0x000e620000000800 */
[----:B0-----:R-:W-:-:S07]  /*67fc0*/  ISETP.LT.AND P2, PT, R5, R144, !P0 ;  /* 0x000000900500720c */ /* 0x001fce0004741270 */
[----:B------:R-:W0:Y:S01]  /*67fd0*/  LDC R139, c[0x0][0x248] ;  /* 0x00009200ff8b7b82 */ /* 0x000e220000000800 */
[----:B--2---:R-:W-:Y:S01]  /*67fe0*/  IMAD.IADD R5, R137, 0x1, R0 ;  /* 0x0000000189057824 */ /* 0x004fe200078e0200 */
[----:B------:R-:W-:-:S04]  /*67ff0*/  PRMT R137, R122, 0x7632, R137 ;  /* 0x000076327a897816 */ /* 0x000fc80000000089 */
[C---:B------:R-:W-:Y:S01]  /*68000*/  LEA R120, P1, R5.reuse, R2, 0x1 ;  /* 0x0000000205787211 */ /* 0x040fe200078208ff */
[----:B------:R2:W-:Y:S01]  /*68010*/  @P2 STG.E.U16 desc[UR4][R6.64], R122 ;  /* 0x0000007a06002986 */ /* 0x0005e2000c101504 */
[----:B------:R-:W3:Y:S01]  /*68020*/  LDC R145, c[0x0][0x22c] ;  /* 0x00008b00ff917b82 */ /* 0x000ee20000000800 */
[C---:B----4-:R-:W-:Y:S01]  /*68030*/  IMAD.IADD R129, R5.reuse, 0x1, R136 ;  /* 0x0000000105817824 */ /* 0x050fe200078e0288 */
[----:B------:R-:W-:-:S04]  /*68040*/  LEA.HI.X.SX32 R121, R5, R4, 0x1, P1 ;  /* 0x0000000405797211 */ /* 0x000fc800008f0eff */
[C---:B------:R-:W-:Y:S01]  /*68050*/  LEA R128, P1, R129.reuse, R2, 0x1 ;  /* 0x0000000281807211 */ /* 0x040fe200078208ff */
[----:B------:R4:W-:Y:S01]  /*68060*/  @P3 STG.E.U16 desc[UR4][R120.64], R137 ;  /* 0x0000008978003986 */ /* 0x0009e2000c101504 */
[----:B------:R-:W3:Y:S01]  /*68070*/  LDC R161, c[0x0][0x248] ;  /* 0x00009200ffa17b82 */ /* 0x000ee20000000800 */
[C---:B-1----:R-:W-:Y:S01]  /*68080*/  IMAD.IADD R0, R129.reuse, 0x1, R138 ;  /* 0x0000000181007824 */ /* 0x042fe200078e028a */
[----:B------:R-:W-:Y:S01]  /*68090*/  LEA.HI.X.SX32 R129, R129, R4, 0x1, P1 ;  /* 0x0000000481817211 */ /* 0x000fe200008f0eff */
[----:B--2---:R-:W-:-:S04]  /*680a0*/  VIADD R6, R3, 0x7f ;  /* 0x0000007f03067836 */ /* 0x004fc80000000000 */
[----:B------:R1:W-:Y:S01]  /*680b0*/  @P4 STG.E.U16 desc[UR4][R128.64], R123 ;  /* 0x0000007b80004986 */ /* 0x0003e2000c101504 */
[----:B------:R-:W2:Y:S01]  /*680c0*/  LDC R131, c[0x0][0x22c] ;  /* 0x00008b00ff837b82 */ /* 0x000ea20000000800 */
[----:B0-----:R-:W-:Y:S02]  /*680d0*/  IMAD.IADD R167, R0, 0x1, R139 ;  /* 0x0000000100a77824 */ /* 0x001fe400078e028b */
[----:B----4-:R-:W-:Y:S02]  /*680e0*/  VIADD R120, R3, 0x80 ;  /* 0x0000008003787836 */ /* 0x010fe40000000000 */
[----:B------:R-:W-:-:S03]  /*680f0*/  IMAD.IADD R252, R167, 0x1, R252 ;  /* 0x00000001a7fc7824 */ /* 0x000fc600078e02fc */
[----:B------:R-:W0:Y:S01]  /*68100*/  LDC R144, c[0x0][0x248] ;  /* 0x00009200ff907b82 */ /* 0x000e220000000800 */
[----:B---3--:R-:W-:-:S07]  /*68110*/  ISETP.LT.AND P2, PT, R6, R145, !P0 ;  /* 0x000000910600720c */ /* 0x008fce0004741270 */
[----:B------:R-:W1:Y:S01]  /*68120*/  LDC R130, c[0x0][0x248] ;  /* 0x00009200ff827b82 */ /* 0x000e620000000800 */
[----:B------:R-:W-:-:S07]  /*68130*/  IMAD.IADD R161, R252, 0x1, R161 ;  /* 0x00000001fca17824 */ /* 0x000fce00078e02a1 */
[----:B------:R-:W3:Y:S01]  /*68140*/  LDC R136, c[0x0][0x248] ;  /* 0x00009200ff887b82 */ /* 0x000ee20000000800 */
[----:B--2---:R-:W-:-:S07]  /*68150*/  ISETP.LT.AND P1, PT, R120, R131, !P0 ;  /* 0x000000837800720c */ /* 0x004fce0004721270 */
[----:B------:R-:W2:Y:S01]  /*68160*/  LDC R211, c[0x0][0x248] ;  /* 0x00009200ffd37b82 */ /* 0x000ea20000000800 */
[----:B0-----:R-:W-:-:S04]  /*68170*/  IMAD.IADD R8, R161, 0x1, R144 ;  /* 0x00000001a1087824 */ /* 0x001fc800078e0290 */
[----:B------:R-:W-:-:S03]  /*68180*/  IMAD.IADD R237, R8, 0x1, R237 ;  /* 0x0000000108ed7824 */ /* 0x000fc600078e02ed */
[----:B------:R-:W0:Y:S01]  /*68190*/  LDC R6, c[0x0][0x248] ;  /* 0x00009200ff067b82 */ /* 0x000e220000000800 */
[----:B-1----:R-:W-:-:S07]  /*681a0*/  IMAD.IADD R123, R237, 0x1, R130 ;  /* 0x00000001ed7b7824 */ /* 0x002fce00078e0282 */
[----:B------:R-:W1:Y:S01]  /*681b0*/  LDC R120, c[0x0][0x248] ;  /* 0x00009200ff787b82 */ /* 0x000e620000000800 */
[----:B---3--:R-:W-:-:S07]  /*681c0*/  IMAD.IADD R5, R123, 0x1, R136 ;  /* 0x000000017b057824 */ /* 0x008fce00078e0288 */
[----:B------:R-:W3:Y:S01]  /*681d0*/  LDC R178, c[0x0][0x248] ;  /* 0x00009200ffb27b82 */ /* 0x000ee20000000800 */
[----:B--2---:R-:W-:-:S07]  /*681e0*/  IMAD.IADD R211, R5, 0x1, R211 ;  /* 0x0000000105d37824 */ /* 0x004fce00078e02d3 */
[----:B------:R-:W2:Y:S01]  /*681f0*/  LDC R7, c[0x0][0x248] ;  /* 0x00009200ff077b82 */ /* 0x000ea20000000800 */
[----:B0-----:R-:W-:-:S07]  /*68200*/  IMAD.IADD R239, R211, 0x1, R6 ;  /* 0x00000001d3ef7824 */ /* 0x001fce00078e0206 */
[----:B------:R-:W0:Y:S01]  /*68210*/  LDC R121, c[0x0][0x248] ;  /* 0x00009200ff797b82 */ /* 0x000e220000000800 */
[----:B-1----:R-:W-:-:S07]  /*68220*/  IMAD.IADD R8, R239, 0x1, R120 ;  /* 0x00000001ef087824 */ /* 0x002fce00078e0278 */
[----:B------:R-:W1:Y:S01]  /*68230*/  LDC R129, c[0x0][0x248] ;  /* 0x00009200ff817b82 */ /* 0x000e620000000800 */
[----:B---3--:R-:W-:-:S07]  /*68240*/  IMAD.IADD R178, R8, 0x1, R178 ;  /* 0x0000000108b27824 */ /* 0x008fce00078e02b2 */
[----:B------:R-:W3:Y:S01]  /*68250*/  LDC R171, c[0x0][0x248] ;  /* 0x00009200ffab7b82 */ /* 0x000ee20000000800 */
[----:B--2---:R-:W-:-:S07]  /*68260*/  IMAD.IADD R144, R178, 0x1, R7 ;  /* 0x00000001b2907824 */ /* 0x004fce00078e0207 */
        /* <DEDUP_REMOVED lines=8> */
[----:B--2---:R-:W-:-:S04]  /*682f0*/  IMAD.IADD R155, R6, 0x1, R155 ;  /* 0x00000001069b7824 */ /* 0x004fc800078e029b */
[----:B------:R-:W-:-:S03]  /*68300*/  IMAD.IADD R230, R155, 0x1, R230 ;  /* 0x000000019be67824 */ /* 0x000fc600078e02e6 */
[----:B------:R-:W2:Y:S01]  /*68310*/  LDC R160, c[0x0][0x248] ;  /* 0x00009200ffa07b82 */ /* 0x000ea20000000800 */
[----:B0-----:R-:W-:-:S07]  /*68320*/  IMAD.IADD R8, R230, 0x1, R169 ;  /* 0x00000001e6087824 */ /* 0x001fce00078e02a9 */
        /* <DEDUP_REMOVED lines=102> */
[----:B-1----:R-:W-:-:S04]  /*68990*/  IMAD.IADD R34, R224, 0x1, R186 ;  /* 0x00000001e0227824 */ /* 0x002fc800078e02ba */
[----:B------:R-:W-:-:S03]  /*689a0*/  IMAD.IADD R251, R34, 0x1, R251 ;  /* 0x0000000122fb7824 */ /* 0x000fc600078e02fb */
        /* <DEDUP_REMOVED lines=35> */
[----:B---3--:R-:W-:-:S04]  /*68be0*/  IMAD.IADD R147, R169, 0x1, R216 ;  /* 0x00000001a9937824 */ /* 0x008fc800078e02d8 */
[----:B--2---:R-:W-:-:S03]  /*68bf0*/  IMAD.IADD R19, R147, 0x1, R218 ;  /* 0x0000000193137824 */ /* 0x004fc600078e02da */
[----:B------:R-:W2:Y:S01]  /*68c00*/  LDC R145, c[0x0][0x248] ;  /* 0x00009200ff917b82 */ /* 0x000ea20000000800 */
[----:B0-----:R-:W-:-:S07]  /*68c10*/  IMAD.IADD R220, R19, 0x1, R220 ;  /* 0x0000000113dc7824 */ /* 0x001fce00078e02dc */
[----:B------:R-:W0:Y:S01]  /*68c20*/  LDC R136, c[0x0][0x248] ;  /* 0x00009200ff887b82 */ /* 0x000e220000000800 */
[----:B-1----:R-:W-:-:S07]  /*68c30*/  IMAD.IADD R200, R220, 0x1, R219 ;  /* 0x00000001dcc87824 */ /* 0x002fce00078e02db */
[----:B------:R-:W1:Y:S01]  /*68c40*/  LDC R8, c[0x0][0x248] ;  /* 0x00009200ff087b82 */ /* 0x000e620000000800 */
[----:B------:R-:W-:-:S04]  /*68c50*/  IMAD.IADD R6, R200, 0x1, R240 ;  /* 0x00000001c8067824 */ /* 0x000fc800078e02f0 */
[----:B------:R-:W-:-:S03]  /*68c60*/  IMAD.IADD R122, R6, 0x1, R242 ;  /* 0x00000001067a7824 */ /* 0x000fc600078e02f2 */
[----:B------:R-:W3:Y:S01]  /*68c70*/  LDC R43, c[0x0][0x248] ;  /* 0x00009200ff2b7b82 */ /* 0x000ee20000000800 */
[----:B------:R-:W-:-:S04]  /*68c80*/  IMAD.IADD R219, R122, 0x1, R241 ;  /* 0x000000017adb7824 */ /* 0x000fc800078e02f1 */
[----:B------:R-:W-:-:S04]  /*68c90*/  IMAD.IADD R6, R219, 0x1, R243 ;  /* 0x00000001db067824 */ /* 0x000fc800078e02f3 */
[----:B------:R-:W-:Y:S02]  /*68ca0*/  IMAD.IADD R162, R6, 0x1, R244 ;  /* 0x0000000106a27824 */ /* 0x000fe400078e02f4 */
[----:B------:R-:W4:Y:S02]  /*68cb0*/  LDC R6, c[0x0][0x248] ;  /* 0x00009200ff067b82 */ /* 0x000f240000000800 */
[----:B--2---:R-:W-:Y:S01]  /*68cc0*/  IMAD.IADD R192, R162, 0x1, R145 ;  /* 0x00000001a2c07824 */ /* 0x004fe200078e0291 */
[----:B-1----:R1:W-:Y:S03]  /*68cd0*/  STL.64 [R1+0x2270], R8 ;  /* 0x0022700801007387 */ /* 0x0023e60000100a00 */
[----:B------:R-:W-:-:S04]  /*68ce0*/  IMAD.IADD R249, R192, 0x1, R249 ;  /* 0x00000001c0f97824 */ /* 0x000fc800078e02f9 */
[----:B------:R-:W-:-:S04]  /*68cf0*/  IMAD.IADD R218, R249, 0x1, R246 ;  /* 0x00000001f9da7824 */ /* 0x000fc800078e02f6 */
[----:B------:R-:W-:Y:S01]  /*68d00*/  IMAD.IADD R130, R218, 0x1, R245 ;  /* 0x00000001da827824 */ /* 0x000fe200078e02f5 */
[----:B-1----:R-:W-:-:S03]  /*68d10*/  LEA R8, P5, R161, R2, 0x1 ;  /* 0x00000002a1087211 */ /* 0x002fc600078a08ff */
[----:B------:R-:W-:Y:S01]  /*68d20*/  IMAD.IADD R248, R130, 0x1, R248 ;  /* 0x0000000182f87824 */ /* 0x000fe200078e02f8 */
[----:B------:R-:W-:-:S03]  /*68d30*/  LEA.HI.X.SX32 R9, R161, R4, 0x1, P5 ;  /* 0x00000004a1097211 */ /* 0x000fc600028f0eff */
[----:B------:R-:W-:Y:S02]  /*68d40*/  IMAD.IADD R131, R248, 0x1, R118 ;  /* 0x00000001f8837824 */ /* 0x000fe400078e0276 */
[----:B------:R1:W-:Y:S01]  /*68d50*/  STL.64 [R1+0xb00], R8 ;  /* 0x000b000801007387 */ /* 0x0003e20000100a00 */
[----:B------:R-:W2:Y:S01]  /*68d60*/  LDC R118, c[0x0][0x248] ;  /* 0x00009200ff767b82 */ /* 0x000ea20000000800 */
[----:B------:R-:W-:-:S04]  /*68d70*/  IMAD.IADD R217, R131, 0x1, R247 ;  /* 0x0000000183d97824 */ /* 0x000fc800078e02f7 */
[----:B------:R-:W-:-:S03]  /*68d80*/  IMAD.IADD R247, R217, 0x1, R126 ;  /* 0x00000001d9f77824 */ /* 0x000fc600078e027e */
[----:B------:R-:W2:Y:S01]  /*68d90*/  LDC R126, c[0x0][0x248] ;  /* 0x00009200ff7e7b82 */ /* 0x000ea20000000800 */
[----:B------:R-:W-:-:S04]  /*68da0*/  IMAD.IADD R193, R247, 0x1, R132 ;  /* 0x00000001f7c17824 */ /* 0x000fc800078e0284 */
[----:B------:R-:W-:-:S03]  /*68db0*/  IMAD.IADD R168, R193, 0x1, R141 ;  /* 0x00000001c1a87824 */ /* 0x000fc600078e028d */
[----:B-1----:R-:W1:Y:S01]  /*68dc0*/  LDC R9, c[0x0][0x248] ;  /* 0x00009200ff097b82 */ /* 0x002e620000000800 */
[----:B------:R-:W-:-:S04]  /*68dd0*/  IMAD.IADD R245, R168, 0x1, R140 ;  /* 0x00000001a8f57824 */ /* 0x000fc800078e028c */
[----:B------:R-:W-:-:S03]  /*68de0*/  IMAD.IADD R216, R245, 0x1, R142 ;  /* 0x00000001f5d87824 */ /* 0x000fc600078e028e */
[----:B------:R-:W2:Y:S01]  /*68df0*/  LDC R132, c[0x0][0x248] ;  /* 0x00009200ff847b82 */ /* 0x000ea20000000800 */
[----:B------:R-:W-:-:S04]  /*68e00*/  IMAD.IADD R120, R216, 0x1, R150 ;  /* 0x00000001d8787824 */ /* 0x000fc800078e0296 */
[----:B------:R-:W-:-:S03]  /*68e10*/  IMAD.IADD R246, R120, 0x1, R156 ;  /* 0x0000000178f67824 */ /* 0x000fc600078e029c */
[----:B------:R-:W2:Y:S01]  /*68e20*/  LDC R141, c[0x0][0x248] ;  /* 0x00009200ff8d7b82 */ /* 0x000ea20000000800 */
[----:B------:R-:W-:-:S04]  /*68e30*/  IMAD.IADD R187, R246, 0x1, R158 ;  /* 0x00000001f6bb7824 */ /* 0x000fc800078e029e */
[----:B------:R-:W-:-:S03]  /*68e40*/  IMAD.IADD R213, R187, 0x1, R172 ;  /* 0x00000001bbd57824 */ /* 0x000fc600078e02ac */
[----:B------:R-:W2:Y:S01]  /*68e50*/  LDC R140, c[0x0][0x248] ;  /* 0x00009200ff8c7b82 */ /* 0x000ea20000000800 */
[----:B----4-:R-:W-:-:S07]  /*68e60*/  IMAD.IADD R243, R213, 0x1, R6 ;  /* 0x00000001d5f37824 */ /* 0x010fce00078e0206 */
[----:B------:R-:W4:Y:S08]  /*68e70*/  LDC R6, c[0x0][0x248] ;  /* 0x00009200ff067b82 */ /* 0x000f300000000800 */
[----:B------:R-:W2:Y:S08]  /*68e80*/  LDC R142, c[0x0][0x248] ;  /* 0x00009200ff8e7b82 */ /* 0x000eb00000000800 */
[----:B------:R-:W2:Y:S01]  /*68e90*/  LDC R150, c[0x0][0x248] ;  /* 0x00009200ff967b82 */ /* 0x000ea20000000800 */
[----:B----4-:R-:W-:-:S07]  /*68ea0*/  IMAD.IADD R6, R243, 0x1, R6 ;  /* 0x00000001f3067824 */ /* 0x010fce00078e0206 */
[----:B------:R-:W4:Y:S01]  /*68eb0*/  LDC R156, c[0x0][0x248] ;  /* 0x00009200ff9c7b82 */ /* 0x000f220000000800 */
[----:B0-----:R-:W-:-:S04]  /*68ec0*/  IMAD.IADD R160, R6, 0x1, R136 ;  /* 0x0000000106a07824 */ /* 0x001fc800078e0288 */
[----:B------:R-:W-:-:S03]  /*68ed0*/  IMAD.IADD R244, R160, 0x1, R41 ;  /* 0x00000001a0f47824 */ /* 0x000fc600078e0229 */
[----:B------:R-:W0:Y:S08]  /*68ee0*/  LDC R158, c[0x0][0x248] ;  /* 0x00009200ff9e7b82 */ /* 0x000e300000000800 */
[----:B------:R-:W3:Y:S08]  /*68ef0*/  LDC R41, c[0x0][0x248] ;  /* 0x00009200ff297b82 */ /* 0x000ef00000000800 */
[----:B------:R-:W0:Y:S01]  /*68f00*/  LDC R172, c[0x0][0x248] ;  /* 0x00009200ffac7b82 */ /* 0x000e220000000800 */
[----:B---3--:R-:W-:-:S07]  /*68f10*/  IMAD.IADD R215, R244, 0x1, R41 ;  /* 0x00000001f4d77824 */ /* 0x008fce00078e0229 */
[----:B------:R-:W3:Y:S01]  /*68f20*/  LDC R41, c[0x0][0x248] ;  /* 0x00009200ff297b82 */ /* 0x000ee20000000800 */
[----:B------:R-:W-:-:S04]  /*68f30*/  IMAD.IADD R186, R215, 0x1, R197 ;  /* 0x00000001d7ba7824 */ /* 0x000fc800078e02c5 */
[----:B------:R-:W-:-:S04]  /*68f40*/  IMAD.IADD R242, R186, 0x1, R191 ;  /* 0x00000001baf27824 */ /* 0x000fc800078e02bf */
[----:B------:R-:W-:-:S04]  /*68f50*/  IMAD.IADD R145, R242, 0x1, R189 ;  /* 0x00000001f2917824 */ /* 0x000fc800078e02bd */
[----:B------:R-:W-:Y:S01]  /*68f60*/  IMAD.IADD R212, R145, 0x1, R188 ;  /* 0x0000000191d47824 */ /* 0x000fe200078e02bc */
[----:B------:R-:W-:-:S03]  /*68f70*/  LEA R188, P4, R252, R2, 0x1 ;  /* 0x00000002fcbc7211 */ /* 0x000fc600078808ff */
[----:B------:R-:W-:Y:S01]  /*68f80*/  IMAD.IADD R241, R212, 0x1, R183 ;  /* 0x00000001d4f17824 */ /* 0x000fe200078e02b7 */
[----:B------:R-:W-:-:S03]  /*68f90*/  LEA.HI.X.SX32 R189, R252, R4, 0x1, P4 ;  /* 0x00000004fcbd7211 */ /* 0x000fc600020f0eff */
[----:B------:R-:W-:Y:S01]  /*68fa0*/  IMAD.IADD R136, R241, 0x1, R182 ;  /* 0x00000001f1887824 */ /* 0x000fe200078e02b6 */
[----:B------:R-:W-:Y:S01]  /*68fb0*/  LEA R182, P3, R0, R2, 0x1 ;  /* 0x0000000200b67211 */ /* 0x000fe200078608ff */
[----:B---3--:R-:W-:Y:S02]  /*68fc0*/  IMAD.IADD R41, R161, 0x1, R41 ;  /* 0x00000001a1297824 */ /* 0x008fe400078e0229 */
[----:B------:R-:W-:Y:S01]  /*68fd0*/  IMAD.IADD R185, R136, 0x1, R165 ;  /* 0x0000000188b97824 */ /* 0x000fe200078e02a5 */
[----:B------:R-:W-:-:S03]  /*68fe0*/  LEA.HI.X.SX32 R183, R0, R4, 0x1, P3 ;  /* 0x0000000400b77211 */ /* 0x000fc600018f0eff */
[----:B------:R-:W-:Y:S01]  /*68ff0*/  IMAD.IADD R240, R185, 0x1, R164 ;  /* 0x00000001b9f07824 */ /* 0x000fe200078e02a4 */
[----:B------:R-:W-:-:S03]  /*69000*/  LEA R164, P3, R167, R2, 0x1 ;  /* 0x00000002a7a47211 */ /* 0x000fc600078608ff */
[----:B------:R-:W-:Y:S01]  /*69010*/  IMAD.IADD R0, R240, 0x1, R190 ;  /* 0x00000001f0007824 */ /* 0x000fe200078e02be */
[----:B------:R-:W-:Y:S02]  /*69020*/  LEA.HI.X.SX32 R165, R167, R4, 0x1, P3 ;  /* 0x00000004a7a57211 */ /* 0x000fe400018f0eff */
[-C--:B------:R-:W-:Y:S01]  /*69030*/  LEA R190, P4, R237, R2.reuse, 0x1 ;  /* 0x00000002edbe7211 */ /* 0x080fe200078808ff */
[----:B------:R-:W-:Y:S01]  /*69040*/  IMAD.IADD R252, R0, 0x1, R166 ;  /* 0x0000000100fc7824 */ /* 0x000fe200078e02a6 */
[----:B------:R-:W-:Y:S02]  /*69050*/  LEA R166, P3, R41, R2, 0x1 ;  /* 0x0000000229a67211 */ /* 0x000fe400078608ff */
[-C--:B------:R-:W-:Y:S01]  /*69060*/  LEA.HI.X.SX32 R191, R237, R4.reuse, 0x1, P4 ;  /* 0x00000004edbf7211 */ /* 0x080fe200020f0eff */
[----:B------:R-:W-:Y:S01]  /*69070*/  IMAD.IADD R161, R252, 0x1, R196 ;  /* 0x00000001fca17824 */ /* 0x000fe200078e02c4 */
[----:B------:R-:W-:Y:S02]  /*69080*/  LEA.HI.X.SX32 R167, R41, R4, 0x1, P3 ;  /* 0x0000000429a77211 */ /* 0x000fe400018f0eff */
[----:B------:R-:W3:Y:S01]  /*69090*/  LDC R41, c[0x0][0x248] ;  /* 0x00009200ff297b82 */ /* 0x000ee20000000800 */
[----:B------:R-:W-:Y:S01]  /*690a0*/  IMAD.IADD R237, R161, 0x1, R43 ;  /* 0x00000001a1ed7824 */ /* 0x000fe200078e022b */
[----:B------:R-:W-:-:S02]  /*690b0*/  LEA R196, P5, R123, R2, 0x1 ;  /* 0x000000027bc47211 */ /* 0x000fc400078a08ff */
[----:B------:R-:W-:Y:S02]  /*690c0*/  LEA R16, P4, R211, R2, 0x1 ;  /* 0x00000002d3107211 */ /* 0x000fe400078808ff */
[----:B------:R-:W-:Y:S02]  /*690d0*/  LEA.HI.X.SX32 R197, R123, R4, 0x1, P5 ;  /* 0x000000047bc57211 */ /* 0x000fe400028f0eff */
[----:B------:R-:W-:Y:S02]  /*690e0*/  LEA R8, P5, R239, R2, 0x1 ;  /* 0x00000002ef087211 */ /* 0x000fe400078a08ff */
[-C--:B------:R-:W-:Y:S01]  /*690f0*/  LEA.HI.X.SX32 R17, R211, R4.reuse, 0x1, P4 ;  /* 0x00000004d3117211 */ /* 0x080fe200020f0eff */
[----:B---3--:R-:W-:Y:S02]  /*69100*/  IMAD.IADD R41, R123, 0x1, R41 ;  /* 0x000000017b297824 */ /* 0x008fe400078e0229 */
[----:B-1----:R-:W-:Y:S01]  /*69110*/  IMAD.IADD R123, R237, 0x1, R9 ;  /* 0x00000001ed7b7824 */ /* 0x002fe200078e0209 */
[----:B------:R-:W-:-:S02]  /*69120*/  LEA.HI.X.SX32 R9, R239, R4, 0x1, P5 ;  /* 0x00000004ef097211 */ /* 0x000fc400028f0eff */
[----:B------:R-:W-:-:S04]  /*69130*/  LEA R42, P3, R41, R2, 0x1 ;  /* 0x00000002292a7211 */ /* 0x000fc800078608ff */
[----:B------:R-:W-:Y:S02]  /*69140*/  LEA.HI.X.SX32 R43, R41, R4, 0x1, P3 ;  /* 0x00000004292b7211 */ /* 0x000fe400018f0eff */
[----:B------:R-:W1:Y:S03]  /*69150*/  LDC R41, c[0x0][0x248] ;  /* 0x00009200ff297b82 */ /* 0x000e660000000800 */
[----:B------:R3:W-:Y:S04]  /*69160*/  STL.64 [R1+0xae0], R42 ;  /* 0x000ae02a01007387 */ /* 0x0007e80000100a00 */
[----:B------:R2:W-:Y:S04]  /*69170*/  STL.64 [R1+0xad8], R16 ;  /* 0x000ad81001007387 */ /* 0x0005e80000100a00 */
[----:B------:R4:W-:Y:S01]  /*69180*/  STL.64 [R1+0xad0], R8 ;  /* 0x000ad00801007387 */ /* 0x0009e20000100a00 */
[----:B---3--:R-:W3:Y:S01]  /*69190*/  LDC R43, c[0x0][0x248] ;  /* 0x00009200ff2b7b82 */ /* 0x008ee20000000800 */
[----:B--2---:R-:W-:-:S07]  /*691a0*/  LEA R16, P5, R144, R2, 0x1 ;  /* 0x0000000290107211 */ /* 0x004fce00078a08ff */
[----:B------:R-:W2:Y:S01]  /*691b0*/  LDC R17, c[0x0][0x248] ;  /* 0x00009200ff117b82 */ /* 0x000ea20000000800 */
[----:B-1----:R-:W-:Y:S01]  /*691c0*/  IMAD.IADD R41, R239, 0x1, R41 ;  /* 0x00000001ef297824 */ /* 0x002fe200078e0229 */
[----:B----4-:R-:W-:-:S04]  /*691d0*/  LEA R8, P4, R178, R2, 0x1 ;  /* 0x00000002b2087211 */ /* 0x010fc800078808ff */
[----:B------:R-:W-:Y:S02]  /*691e0*/  LEA R42, P3, R41, R2, 0x1 ;  /* 0x00000002292a7211 */ /* 0x000fe400078608ff */
[-C--:B------:R-:W-:Y:S01]  /*691f0*/  LEA.HI.X.SX32 R9, R178, R4.reuse, 0x1, P4 ;  /* 0x00000004b2097211 */ /* 0x080fe200020f0eff */
[----:B---3--:R-:W-:Y:S01]  /*69200*/  IMAD.IADD R211, R123, 0x1, R43 ;  /* 0x000000017bd37824 */ /* 0x008fe200078e022b */
[-C--:B------:R-:W-:Y:S02]  /*69210*/  LEA.HI.X.SX32 R43, R41, R4.reuse, 0x1, P3 ;  /* 0x00000004292b7211 */ /* 0x080fe400018f0eff */
[----:B------:R-:W1:Y:S03]  /*69220*/  LDC R41, c[0x0][0x248] ;  /* 0x00009200ff297b82 */ /* 0x000e660000000800 */
[----:B------:R3:W-:Y:S01]  /*69230*/  STL.64 [R1+0xac8], R42 ;  /* 0x000ac82a01007387 */ /* 0x0007e20000100a00 */
[----:B--2---:R-:W-:Y:S01]  /*69240*/  IMAD.IADD R239, R211, 0x1, R17 ;  /* 0x00000001d3ef7824 */ /* 0x004fe200078e0211 */
[----:B------:R-:W-:-:S02]  /*69250*/  LEA.HI.X.SX32 R17, R144, R4, 0x1, P5 ;  /* 0x0000000490117211 */ /* 0x000fc400028f0eff */
        /* <DEDUP_REMOVED lines=37> */
[C---:B------:R-:W-:Y:S02]  /*694b0*/  LEA R42, P3, R41.reuse, R2, 0x1 ;  /* 0x00000002292a7211 */ /* 0x040fe400078608ff */
        /* <DEDUP_REMOVED lines=180> */
[----:B------:R-:W-:-:S05]  /*6a000*/  LEA.HI.X.SX32 R17, R205, R4, 0x1, P4 ;  /* 0x00000004cd117211 */ /* 0x000fca00020f0eff */
[----:B------:R1:W-:Y:S01]  /*6a010*/  STL.64 [R1+0x958], R16 ;  /* 0x0009581001007387 */ /* 0x0003e20000100a00 */
[----:B---3--:R-:W-:Y:S01]  /*6a020*/  IMAD.IADD R121, R177, 0x1, R43 ;  /* 0x00000001b1797824 */ /* 0x008fe200078e022b */
[-C--:B------:R-:W-:Y:S02]  /*6a030*/  LEA.HI.X.SX32 R43, R41, R4.reuse, 0x1, P3 ;  /* 0x00000004292b7211 */ /* 0x080fe400018f0eff */
[----:B------:R-:W3:Y:S03]  /*6a040*/  LDC R41, c[0x0][0x248] ;  /* 0x00009200ff297b82 */ /* 0x000ee60000000800 */
[----:B------:R-:W-:Y:S01]  /*6a050*/  STL.64 [R1+0x960], R42 ;  /* 0x0009602a01007387 */ /* 0x000fe20000100a00 */
[----:B--2---:R-:W-:Y:S01]  /*6a060*/  IMAD.IADD R227, R121, 0x1, R9 ;  /* 0x0000000179e37824 */ /* 0x004fe200078e0209 */
[----:B------:R-:W-:-:S03]  /*6a070*/  LEA.HI.X.SX32 R9, R138, R4, 0x1, P5 ;  /* 0x000000048a097211 */ /* 0x000fc600028f0eff */
[----:B-1----:R-:W1:Y:S01]  /*6a080*/  LDC R17, c[0x0][0x248] ;  /* 0x00009200ff117b82 */ /* 0x002e620000000800 */
[-C--:B------:R-:W-:Y:S01]  /*6a090*/  LEA R16, P4, R228, R2.reuse, 0x1 ;  /* 0x00000002e4107211 */ /* 0x080fe200078808ff */
[----:B------:R2:W-:Y:S02]  /*6a0a0*/  STL.64 [R1+0x950], R8 ;  /* 0x0009500801007387 */ /* 0x0005e40000100a00 */
[----:B--2---:R-:W-:Y:S01]  /*6a0b0*/  LEA R8, P5, R176, R2, 0x1 ;  /* 0x00000002b0087211 */ /* 0x004fe200078a08ff */
[----:B---3--:R-:W-:-:S03]  /*6a0c0*/  IMAD.IADD R205, R227, 0x1, R41 ;  /* 0x00000001e3cd7824 */ /* 0x008fc600078e0229 */
[----:B------:R-:W2:Y:S01]  /*6a0d0*/  LDC R41, c[0x0][0x248] ;  /* 0x00009200ff297b82 */ /* 0x000ea20000000800 */
[----:B------:R-:W-:Y:S01]  /*6a0e0*/  LEA.HI.X.SX32 R9, R176, R4, 0x1, P5 ;  /* 0x00000004b0097211 */ /* 0x000fe200028f0eff */
[----:B-1----:R-:W-:-:S04]  /*6a0f0*/  IMAD.IADD R17, R138, 0x1, R17 ;  /* 0x000000018a117824 */ /* 0x002fc800078e0211 */
[----:B------:R-:W-:Y:S01]  /*6a100*/  IMAD.MOV.U32 R43, RZ, RZ, R17 ;  /* 0x000000ffff2b7224 */ /* 0x000fe200078e0011 */
[----:B------:R-:W-:Y:S02]  /*6a110*/  LEA R42, P3, R17, R2, 0x1 ;  /* 0x00000002112a7211 */ /* 0x000fe400078608ff */
[-C--:B------:R-:W-:Y:S02]  /*6a120*/  LEA.HI.X.SX32 R17, R228, R4.reuse, 0x1, P4 ;  /* 0x00000004e4117211 */ /* 0x080fe400020f0eff */
[----:B------:R-:W-:-:S05]  /*6a130*/  LEA.HI.X.SX32 R43, R43, R4, 0x1, P3 ;  /* 0x000000042b2b7211 */ /* 0x000fca00018f0eff */
[----:B------:R1:W-:Y:S01]  /*6a140*/  STL.64 [R1+0x948], R42 ;  /* 0x0009482a01007387 */ /* 0x0003e20000100a00 */
[----:B--2---:R-:W-:-:S03]  /*6a150*/  IMAD.IADD R138, R205, 0x1, R41 ;  /* 0x00000001cd8a7824 */ /* 0x004fc600078e0229 */
[----:B------:R2:W-:Y:S01]  /*6a160*/  STL.64 [R1+0x940], R16 ;  /* 0x0009401001007387 */ /* 0x0005e20000100a00 */
[----:B------:R-:W3:Y:S03]  /*6a170*/  LDC R41, c[0x0][0x248] ;  /* 0x00009200ff297b82 */ /* 0x000ee60000000800 */
[----:B------:R4:W-:Y:S01]  /*6a180*/  STL.64 [R1+0x938], R8 ;  /* 0x0009380801007387 */ /* 0x0009e20000100a00 */
[----:B-1----:R-:W-:-:S04]  /*6a190*/  LEA R42, P3, R40, R2, 0x1 ;  /* 0x00000002282a7211 */ /* 0x002fc800078608ff */
[----:B------:R-:W-:Y:S02]  /*6a1a0*/  LEA.HI.X.SX32 R43, R40, R4, 0x1, P3 ;  /* 0x00000004282b7211 */ /* 0x000fe400018f0eff */
[-C--:B--2---:R-:W-:Y:S02]  /*6a1b0*/  LEA R16, P4, R204, R2.reuse, 0x1 ;  /* 0x00000002cc107211 */ /* 0x084fe400078808ff */
[----:B----4-:R-:W-:Y:S01]  /*6a1c0*/  LEA R8, P5, R226, R2, 0x1 ;  /* 0x00000002e2087211 */ /* 0x010fe200078a08ff */
[----:B------:R-:W-:Y:S01]  /*6a1d0*/  STL.64 [R1+0x930], R42 ;  /* 0x0009302a01007387 */ /* 0x000fe20000100a00 */
[-C--:B------:R-:W-:Y:S02]  /*6a1e0*/  LEA.HI.X.SX32 R17, R204, R4.reuse, 0x1, P4 ;  /* 0x00000004cc117211 */ /* 0x080fe400020f0eff */
[----:B------:R-:W-:Y:S02]  /*6a1f0*/  LEA.HI.X.SX32 R9, R226, R4, 0x1, P5 ;  /* 0x00000004e2097211 */ /* 0x000fe400028f0eff */
[----:B------:R-:W-:Y:S01]  /*6a200*/  LEA R40, P5, R129, R2, 0x1 ;  /* 0x0000000281287211 */ /* 0x000fe200078a08ff */
[----:B------:R1:W-:Y:S01]  /*6a210*/  STL.64 [R1+0x928], R16 ;  /* 0x0009281001007387 */ /* 0x0003e20000100a00 */
[----:B---3--:R-:W-:-:S02]  /*6a220*/  IMAD.IADD R228, R138, 0x1, R41 ;  /* 0x000000018ae47824 */ /* 0x008fc400078e0229 */
[----:B------:R-:W2:Y:S01]  /*6a230*/  LDC R41, c[0x0][0x248] ;  /* 0x00009200ff297b82 */ /* 0x000ea20000000800 */
[----:B------:R3:W-:Y:S01]  /*6a240*/  STL.64 [R1+0x920], R8 ;  /* 0x0009200801007387 */ /* 0x0007e20000100a00 */
[----:B-1----:R-:W-:-:S06]  /*6a250*/  LEA R16, P4, R146, R2, 0x1 ;  /* 0x0000000292107211 */ /* 0x002fcc00078808ff */
[----:B------:R-:W1:Y:S01]  /*6a260*/  LDC R43, c[0x0][0x248] ;  /* 0x00009200ff2b7b82 */ /* 0x000e620000000800 */
[----:B---3--:R-:W-:Y:S01]  /*6a270*/  LEA R8, P3, R23, R2, 0x1 ;  /* 0x0000000217087211 */ /* 0x008fe200078608ff */
[----:B--2---:R-:W-:-:S03]  /*6a280*/  IMAD.IADD R176, R228, 0x1, R41 ;  /* 0x00000001e4b07824 */ /* 0x004fc600078e0229 */
[----:B------:R-:W-:-:S03]  /*6a290*/  LEA.HI.X.SX32 R9, R23, R4, 0x1, P3 ;  /* 0x0000000417097211 */ /* 0x000fc600018f0eff */
[----:B------:R-:W2:Y:S01]  /*6a2a0*/  LDC R41, c[0x0][0x248] ;  /* 0x00009200ff297b82 */ /* 0x000ea20000000800 */
[----:B------:R-:W-:Y:S01]  /*6a2b0*/  LEA.HI.X.SX32 R17, R146, R4, 0x1, P4 ;  /* 0x0000000492117211 */ /* 0x000fe200020f0eff */
[----:B------:R3:W-:Y:S06]  /*6a2c0*/  STL.64 [R1+0x918], R8 ;  /* 0x0009180801007387 */ /* 0x0007ec0000100a00 */
[----:B------:R-:W4:Y:S01]  /*6a2d0*/  LDC R23, c[0x0][0x248] ;  /* 0x00009200ff177b82 */ /* 0x000f220000000800 */
[----:B---3--:R-:W3:Y:S01]  /*6a2e0*/  LDL.LU.64 R8, [R1+0x2270] ;  /* 0x0022700001087983 */ /* 0x008ee20000300a00 */
[----:B--2---:R-:W-:-:S06]  /*6a2f0*/  IMAD.IADD R204, R176, 0x1, R41 ;  /* 0x00000001b0cc7824 */ /* 0x004fcc00078e0229 */
[----:B------:R-:W2:Y:S01]  /*6a300*/  LDC R41, c[0x0][0x248] ;  /* 0x00009200ff297b82 */ /* 0x000ea20000000800 */
[----:B------:R0:W-:Y:S04]  /*6a310*/  STL.64 [R1+0x910], R16 ;  /* 0x0009101001007387 */ /* 0x0001e80000100a00 */
[----:B0-----:R-:W3:Y:S01]  /*6a320*/  LDL.LU.64 R16, [R1+0x2268] ;  /* 0x0022680001107983 */ /* 0x001ee20000300a00 */
[----:B--2---:R-:W-:Y:S01]  /*6a330*/  IMAD.IADD R226, R204, 0x1, R41 ;  /* 0x00000001cce27824 */ /* 0x004fe200078e0229 */
[----:B------:R-:W-:-:S05]  /*6a340*/  LEA.HI.X.SX32 R41, R129, R4, 0x1, P5 ;  /* 0x0000000481297211 */ /* 0x000fca00028f0eff */
[----:B------:R0:W-:Y:S02]  /*6a350*/  STL.64 [R1+0x908], R40 ;  /* 0x0009082801007387 */ /* 0x0001e40000100a00 */
[----:B0-----:R-:W-:Y:S01]  /*6a360*/  IMAD.MOV.U32 R41, RZ, RZ, R22 ;  /* 0x000000ffff297224 */ /* 0x001fe200078e0016 */
[----:B------:R-:W-:-:S04]  /*6a370*/  LEA R40, P3, R22, R2, 0x1 ;  /* 0x0000000216287211 */ /* 0x000fc800078608ff */
[----:B------:R-:W-:-:S05]  /*6a380*/  LEA.HI.X.SX32 R41, R41, R4, 0x1, P3 ;  /* 0x0000000429297211 */ /* 0x000fca00018f0eff */
[----:B------:R0:W-:Y:S04]  /*6a390*/  STL.64 [R1+0x900], R40 ;  /* 0x0009002801007387 */ /* 0x0001e80000100a00 */
[----:B0-----:R-:W2:Y:S01]  /*6a3a0*/  LDL.LU.64 R40, [R1+0x2260] ;  /* 0x0022600001287983 */ /* 0x001ea20000300a00 */
[----:B------:R-:W-:Y:S01]  /*6a3b0*/  LEA R42, P4, R225, R2, 0x1 ;  /* 0x00000002e12a7211 */ /* 0x000fe200078808ff */
[----:B-1----:R-:W-:-:S03]  /*6a3c0*/  IMAD.IADD R146, R226, 0x1, R43 ;  /* 0x00000001e2927824 */ /* 0x002fc600078e022b */
[----:B------:R-:W-:Y:S02]  /*6a3d0*/  LEA.HI.X.SX32 R43, R225, R4, 0x1, P4 ;  /* 0x00000004e12b7211 */ /* 0x000fe400020f0eff */
[----:B------:R-:W-:-:S03]  /*6a3e0*/  LEA R22, P5, R203, R2, 0x1 ;  /* 0x00000002cb167211 */ /* 0x000fc600078a08ff */
[----:B------:R0:W-:Y:S01]  /*6a3f0*/  STL.64 [R1+0x8f8], R42 ;  /* 0x0008f82a01007387 */ /* 0x0001e20000100a00 */
[----:B----4-:R-:W-:Y:S01]  /*6a400*/  IMAD.IADD R129, R146, 0x1, R23 ;  /* 0x0000000192817824 */ /* 0x010fe200078e0217 */
[----:B------:R-:W-:Y:S02]  /*6a410*/  LEA.HI.X.SX32 R23, R203, R4, 0x1, P5 ;  /* 0x00000004cb177211 */ /* 0x000fe400028f0eff */
[----:B0-----:R-:W-:-:S04]  /*6a420*/  LEA R42, P3, R35, R2, 0x1 ;  /* 0x00000002232a7211 */ /* 0x001fc800078608ff */
[----:B------:R-:W-:Y:S01]  /*6a430*/  LEA.HI.X.SX32 R43, R35, R4, 0x1, P3 ;  /* 0x00000004232b7211 */ /* 0x000fe200018f0eff */
[----:B------:R-:W-:Y:S04]  /*6a440*/  STL.64 [R1+0x8f0], R22 ;  /* 0x0008f01601007387 */ /* 0x000fe80000100a00 */
[----:B------:R0:W-:Y:S04]  /*6a450*/  STL.64 [R1+0x8e8], R42 ;  /* 0x0008e82a01007387 */ /* 0x0001e80000100a00 */
[----:B0-----:R-:W4:Y:S01]  /*6a460*/  LDL.LU.64 R42, [R1+0x2258] ;  /* 0x00225800012a7983 */ /* 0x001f220000300a00 */
[----:B------:R-:W-:-:S04]  /*6a470*/  LEA R22, P4, R171, R2, 0x1 ;  /* 0x00000002ab167211 */ /* 0x000fc800078808ff */
[----:B------:R-:W-:Y:S01]  /*6a480*/  LEA.HI.X.SX32 R23, R171, R4, 0x1, P4 ;  /* 0x00000004ab177211 */ /* 0x000fe200020f0eff */
[----:B--2---:R-:W-:-:S04]  /*6a490*/  IMAD.IADD R225, R129, 0x1, R41 ;  /* 0x0000000181e17824 */ /* 0x004fc800078e0229 */
[----:B------:R-:W-:Y:S01]  /*6a4a0*/  IMAD.IADD R203, R225, 0x1, R40 ;  /* 0x00000001e1cb7824 */ /* 0x000fe200078e0228 */
[----:B------:R-:W-:-:S04]  /*6a4b0*/  LEA R40, P5, R224, R2, 0x1 ;  /* 0x00000002e0287211 */ /* 0x000fc800078a08ff */
[----:B------:R-:W-:-:S05]  /*6a4c0*/  LEA.HI.X.SX32 R41, R224, R4, 0x1, P5 ;  /* 0x00000004e0297211 */ /* 0x000fca00028f0eff */
[----:B------:R0:W-:Y:S04]  /*6a4d0*/  STL.64 [R1+0x2220], R40 ;  /* 0x0022202801007387 */ /* 0x0001e80000100a00 */
[----:B------:R1:W-:Y:S01]  /*6a4e0*/  STL.64 [R1+0x8e0], R22 ;  /* 0x0008e01601007387 */ /* 0x0003e20000100a00 */
[----:B0-----:R-:W0:Y:S01]  /*6a4f0*/  LDC R40, c[0x0][0x248] ;  /* 0x00009200ff287b82 */ /* 0x001e220000000800 */
[----:B-1----:R-:W-:Y:S01]  /*6a500*/  IMAD.MOV.U32 R23, RZ, RZ, R34 ;  /* 0x000000ffff177224 */ /* 0x002fe200078e0022 */
[-C--:B------:R-:W-:Y:S02]  /*6a510*/  LEA R22, P3, R34, R2.reuse, 0x1 ;  /* 0x0000000222167211 */ /* 0x080fe400078608ff */
[----:B------:R-:W-:Y:S02]  /*6a520*/  LEA R34, P4, R251, R2, 0x1 ;  /* 0x00000002fb227211 */ /* 0x000fe400078808ff */
[----:B------:R-:W-:-:S02]  /*6a530*/  LEA.HI.X.SX32 R23, R23, R4, 0x1, P3 ;  /* 0x0000000417177211 */ /* 0x000fc400018f0eff */
[----:B------:R-:W-:-:S03]  /*6a540*/  LEA.HI.X.SX32 R35, R251, R4, 0x1, P4 ;  /* 0x00000004fb237211 */ /* 0x000fc600020f0eff */
[----:B------:R1:W-:Y:S04]  /*6a550*/  STL.64 [R1+0x8d0], R22 ;  /* 0x0008d01601007387 */ /* 0x0003e80000100a00 */
[----:B-1----:R-:W2:Y:S04]  /*6a560*/  LDL.LU.64 R22, [R1+0x2250] ;  /* 0x0022500001167983 */ /* 0x002ea80000300a00 */
[----:B------:R1:W-:Y:S04]  /*6a570*/  STL.64 [R1+0x8c8], R34 ;  /* 0x0008c82201007387 */ /* 0x0003e80000100a00 */
[----:B-1----:R-:W3:Y:S01]  /*6a580*/  LDL.LU.64 R34, [R1+0x2248] ;  /* 0x0022480001227983 */ /* 0x002ee20000300a00 */
[----:B----4-:R-:W-:-:S04]  /*6a590*/  IMAD.IADD R171, R203, 0x1, R43 ;  /* 0x00000001cbab7824 */ /* 0x010fc800078e022b */
[----:B------:R-:W-:Y:S01]  /*6a5a0*/  IMAD.IADD R224, R171, 0x1, R42 ;  /* 0x00000001abe07824 */ /* 0x000fe200078e022a */
[----:B------:R-:W-:-:S04]  /*6a5b0*/  LEA R42, P5, R202, R2, 0x1 ;  /* 0x00000002ca2a7211 */ /* 0x000fc800078a08ff */
[----:B------:R-:W-:Y:S01]  /*6a5c0*/  LEA.HI.X.SX32 R43, R202, R4, 0x1, P5 ;  /* 0x00000004ca2b7211 */ /* 0x000fe200028f0eff */
[----:B0-----:R-:W-:-:S04]  /*6a5d0*/  IMAD.IADD R251, R224, 0x1, R40 ;  /* 0x00000001e0fb7824 */ /* 0x001fc800078e0228 */
[----:B------:R0:W-:Y:S01]  /*6a5e0*/  STL.64 [R1+0x8c0], R42 ;  /* 0x0008c02a01007387 */ /* 0x0001e20000100a00 */
[-C--:B------:R-:W-:Y:S01]  /*6a5f0*/  LEA R40, P4, R221, R2.reuse, 0x1 ;  /* 0x00000002dd287211 */ /* 0x080fe200078808ff */
[----:B0-----:R-:W-:Y:S01]  /*6a600*/  IMAD.MOV.U32 R43, RZ, RZ, R33 ;  /* 0x000000ffff2b7224 */ /* 0x001fe200078e0021 */
[----:B------:R-:W-:-:S04]  /*6a610*/  LEA R42, P3, R33, R2, 0x1 ;  /* 0x00000002212a7211 */ /* 0x000fc800078608ff */
[----:B------:R-:W-:Y:S01]  /*6a620*/  LEA.HI.X.SX32 R43, R43, R4, 0x1, P3 ;  /* 0x000000042b2b7211 */ /* 0x000fe200018f0eff */
[----:B------:R-:W-:Y:S04]  /*6a630*/  STL [R1+0x8b0], R40 ;  /* 0x0008b02801007387 */ /* 0x000fe80000100800 */
[----:B------:R0:W-:Y:S02]  /*6a640*/  STL.64 [R1+0x2210], R42 ;  /* 0x0022102a01007387 */ /* 0x0001e40000100a00 */
[----:B0-----:R-:W-:Y:S02]  /*6a650*/  IMAD.MOV.U32 R43, RZ, RZ, R41 ;  /* 0x000000ffff2b7224 */ /* 0x001fe400078e0029 */
[----:B------:R-:W0:Y:S01]  /*6a660*/  LDC R41, c[0x0][0x248] ;  /* 0x00009200ff297b82 */ /* 0x000e220000000800 */
[----:B------:R-:W-:-:S02]  /*6a670*/  IMAD.MOV.U32 R42, RZ, RZ, R40 ;  /* 0x000000ffff2a7224 */ /* 0x000fc400078e0028 */
[----:B------:R-:W-:-:S05]  /*6a680*/  IMAD.IADD R202, R251, 0x1, R32 ;  /* 0x00000001fbca7824 */ /* 0x000fca00078e0220 */
[----:B------:R-:W1:Y:S01]  /*6a690*/  LDC R40, c[0x0][0x248] ;  /* 0x00009200ff287b82 */ /* 0x000e620000000800 */
[----:B------:R-:W-:Y:S02]  /*6a6a0*/  LEA.HI.X.SX32 R43, R221, R4, 0x1, P4 ;  /* 0x00000004dd2b7211 */ /* 0x000fe400020f0eff */
[----:B------:R-:W-:Y:S01]  /*6a6b0*/  LEA R32, P5, R152, R2, 0x1 ;  /* 0x0000000298207211 */ /* 0x000fe200078a08ff */
[----:B0-----:R-:W-:-:S04]  /*6a6c0*/  IMAD.IADD R221, R202, 0x1, R41 ;  /* 0x00000001cadd7824 */ /* 0x001fc800078e0229 */
[----:B------:R-:W0:Y:S01]  /*6a6d0*/  LDC R41, c[0x0][0x248] ;  /* 0x00009200ff297b82 */ /* 0x000e220000000800 */
[C---:B------:R-:W-:Y:S01]  /*6a6e0*/  LEA.HI.X.SX32 R33, R152.reuse, R4, 0x1, P5 ;  /* 0x0000000498217211 */ /* 0x040fe200028f0eff */
[----:B------:R4:W-:Y:S01]  /*6a6f0*/  STL [R1+0x8b4], R43 ;  /* 0x0008b42b01007387 */ /* 0x0009e20000100800 */
[----:B-1----:R-:W-:-:S03]  /*6a700*/  IMAD.IADD R40, R152, 0x1, R40 ;  /* 0x0000000198287824 */ /* 0x002fc600078e0228 */
[----:B------:R1:W-:Y:S01]  /*6a710*/  STL.64 [R1+0x8a8], R32 ;  /* 0x0008a82001007387 */ /* 0x0003e20000100a00 */
[----:B------:R-:W-:-:S04]  /*6a720*/  LEA R42, P4, R170, R2, 0x1 ;  /* 0x00000002aa2a7211 */ /* 0x000fc800078808ff */
[----:B----4-:R-:W-:Y:S01]  /*6a730*/  LEA.HI.X.SX32 R43, R170, R4, 0x1, P4 ;  /* 0x00000004aa2b7211 */ /* 0x010fe200020f0eff */
[----:B-1----:R-:W-:Y:S01]  /*6a740*/  IMAD.MOV.U32 R33, RZ, RZ, R40 ;  /* 0x000000ffff217224 */ /* 0x002fe200078e0028 */
[-C--:B------:R-:W-:Y:S02]  /*6a750*/  LEA R32, P3, R40, R2.reuse, 0x1 ;  /* 0x0000000228207211 */ /* 0x080fe400078608ff */
[----:B------:R-:W-:Y:S01]  /*6a760*/  LEA R40, P5, R223, R2, 0x1 ;  /* 0x00000002df287211 */ /* 0x000fe200078a08ff */
[----:B0-----:R-:W-:Y:S01]  /*6a770*/  IMAD.IADD R152, R221, 0x1, R41 ;  /* 0x00000001dd987824 */ /* 0x001fe200078e0229 */
[-C--:B------:R-:W-:Y:S02]  /*6a780*/  LEA.HI.X.SX32 R33, R33, R4.reuse, 0x1, P3 ;  /* 0x0000000421217211 */ /* 0x080fe400018f0eff */
[----:B------:R-:W-:-:S03]  /*6a790*/  LEA.HI.X.SX32 R41, R223, R4, 0x1, P5 ;  /* 0x00000004df297211 */ /* 0x000fc600028f0eff */
[----:B------:R-:W-:Y:S04]  /*6a7a0*/  STL.64 [R1+0x2228], R32 ;  /* 0x0022282001007387 */ /* 0x000fe80000100a00 */
[----:B------:R-:W-:Y:S04]  /*6a7b0*/  STL.64 [R1+0x890], R40 ;  /* 0x0008902801007387 */ /* 0x000fe80000100a00 */
[----:B------:R0:W-:Y:S02]  /*6a7c0*/  STL.64 [R1+0x898], R42 ;  /* 0x0008982a01007387 */ /* 0x0001e40000100a00 */
[----:B0-----:R-:W0:Y:S01]  /*6a7d0*/  LDC R43, c[0x0][0x248] ;  /* 0x00009200ff2b7b82 */ /* 0x001e220000000800 */
[----:B------:R-:W-:-:S04]  /*6a7e0*/  LEA R40, P3, R21, R2, 0x1 ;  /* 0x0000000215287211 */ /* 0x000fc800078608ff */
[----:B------:R-:W-:Y:S02]  /*6a7f0*/  LEA.HI.X.SX32 R41, R21, R4, 0x1, P3 ;  /* 0x0000000415297211 */ /* 0x000fe400018f0eff */
[C---:B------:R-:W-:Y:S01]  /*6a800*/  LEA R32, P4, R201.reuse, R2, 0x1 ;  /* 0x00000002c9207211 */ /* 0x040fe200078808ff */
[----:B------:R-:W1:Y:S02]  /*6a810*/  LDC R42, c[0x0][0x248] ;  /* 0x00009200ff2a7b82 */ /* 0x000e640000000800 */
[----:B------:R4:W-:Y:S01]  /*6a820*/  STL.64 [R1+0x888], R40 ;  /* 0x0008882801007387 */ /* 0x0009e20000100a00 */
[----:B------:R-:W-:Y:S01]  /*6a830*/  LEA.HI.X.SX32 R33, R201, R4, 0x1, P4 ;  /* 0x00000004c9217211 */ /* 0x000fe200020f0eff */
[----:B0-----:R-:W-:-:S05]  /*6a840*/  IMAD.IADD R43, R137, 0x1, R43 ;  /* 0x00000001892b7824 */ /* 0x001fca00078e022b */
[C---:B----4-:R-:W-:Y:S01]  /*6a850*/  LEA R40, P3, R43.reuse, R2, 0x1 ;  /* 0x000000022b287211 */ /* 0x050fe200078608ff */
[----:B------:R-:W-:Y:S03]  /*6a860*/  STL.64 [R1+0x880], R32 ;  /* 0x0008802001007387 */ /* 0x000fe60000100a00 */
[----:B------:R-:W-:Y:S01]  /*6a870*/  LEA.HI.X.SX32 R41, R43, R4, 0x1, P3 ;  /* 0x000000042b297211 */ /* 0x000fe200018f0eff */
[----:B---3--:R-:W-:-:S04]  /*6a880*/  IMAD.IADD R170, R152, 0x1, R35 ;  /* 0x0000000198aa7824 */ /* 0x008fc800078e0223 */
[----:B------:R-:W-:Y:S01]  /*6a890*/  IMAD.IADD R223, R170, 0x1, R34 ;  /* 0x00000001aadf7824 */ /* 0x000fe200078e0222 */
[----:B------:R-:W-:-:S04]  /*6a8a0*/  LEA R34, P5, R137, R2, 0x1 ;  /* 0x0000000289227211 */ /* 0x000fc800078a08ff */
[----:B------:R-:W-:-:S05]  /*6a8b0*/  LEA.HI.X.SX32 R35, R137, R4, 0x1, P5 ;  /* 0x0000000489237211 */ /* 0x000fca00028f0eff */
[----:B------:R-:W-:Y:S04]  /*6a8c0*/  STL.64 [R1+0x21f8], R34 ;  /* 0x0021f82201007387 */ /* 0x000fe80000100a00 */
[----:B------:R0:W-:Y:S02]  /*6a8d0*/  STL.64 [R1+0x870], R40 ;  /* 0x0008702801007387 */ /* 0x0001e40000100a00 */
[----:B0-----:R-:W0:Y:S01]  /*6a8e0*/  LDC R41, c[0x0][0x248] ;  /* 0x00009200ff297b82 */ /* 0x001e220000000800 */
[----:B------:R-:W-:Y:S01]  /*6a8f0*/  IMAD.IADD R201, R223, 0x1, R20 ;  /* 0x00000001dfc97824 */ /* 0x000fe200078e0214 */
[-C--:B------:R-:W-:Y:S02]  /*6a900*/  LEA R20, P4, R222, R2.reuse, 0x1 ;  /* 0x00000002de147211 */ /* 0x080fe400078808ff */
[----:B------:R-:W-:-:S04]  /*6a910*/  LEA R32, P5, R250, R2, 0x1 ;  /* 0x00000002fa207211 */ /* 0x000fc800078a08ff */
[----:B------:R-:W3:Y:S01]  /*6a920*/  LDC R40, c[0x0][0x248] ;  /* 0x00009200ff287b82 */ /* 0x000ee20000000800 */
[----:B0-----:R-:W-:-:S05]  /*6a930*/  IMAD.IADD R41, R250, 0x1, R41 ;  /* 0x00000001fa297824 */ /* 0x001fca00078e0229 */
[----:B------:R-:W-:-:S04]  /*6a940*/  LEA R34, P3, R41, R2, 0x1 ;  /* 0x0000000229227211 */ /* 0x000fc800078608ff */
[-C--:B------:R-:W-:Y:S02]  /*6a950*/  LEA.HI.X.SX32 R35, R41, R4.reuse, 0x1, P3 ;  /* 0x0000000429237211 */ /* 0x080fe400018f0eff */
[----:B------:R-:W0:Y:S01]  /*6a960*/  LDC R41, c[0x0][0x248] ;  /* 0x00009200ff297b82 */ /* 0x000e220000000800 */
[----:B-1----:R-:W-:Y:S01]  /*6a970*/  IMAD.IADD R137, R201, 0x1, R42 ;  /* 0x00000001c9897824 */ /* 0x002fe200078e022a */
[-C--:B------:R-:W-:Y:S02]  /*6a980*/  LEA.HI.X.SX32 R21, R222, R4.reuse, 0x1, P4 ;  /* 0x00000004de157211 */ /* 0x080fe400020f0eff */
[----:B------:R-:W-:Y:S01]  /*6a990*/  LEA.HI.X.SX32 R33, R250, R4, 0x1, P5 ;  /* 0x00000004fa217211 */ /* 0x000fe200028f0eff */
[----:B--2---:R-:W-:Y:S02]  /*6a9a0*/  IMAD.IADD R222, R137, 0x1, R23 ;  /* 0x0000000189de7824 */ /* 0x004fe400078e0217 */
[----:B------:R-:W-:Y:S02]  /*6a9b0*/  STL.64 [R1+0x21e8], R20 ;  /* 0x0021e81401007387 */ /* 0x000fe40000100a00 */
[----:B------:R-:W-:-:S02]  /*6a9c0*/  IMAD.IADD R250, R222, 0x1, R22 ;  /* 0x00000001defa7824 */ /* 0x000fc400078e0216 */
[----:B------:R1:W-:Y:S01]  /*6a9d0*/  STL.64 [R1+0x860], R32 ;  /* 0x0008602001007387 */ /* 0x0003e20000100a00 */
[----:B------:R-:W-:-:S04]  /*6a9e0*/  LEA R22, P5, R214, R2, 0x1 ;  /* 0x00000002d6167211 */ /* 0x000fc800078a08ff */
[----:B------:R-:W-:Y:S02]  /*6a9f0*/  LEA.HI.X.SX32 R23, R214, R4, 0x1, P5 ;  /* 0x00000004d6177211 */ /* 0x000fe400028f0eff */
[----:B-1----:R-:W-:Y:S01]  /*6aa00*/  LEA R32, P4, R194, R2, 0x1 ;  /* 0x00000002c2207211 */ /* 0x002fe200078808ff */
[----:B0-----:R-:W-:-:S03]  /*6aa10*/  IMAD.IADD R41, R214, 0x1, R41 ;  /* 0x00000001d6297824 */ /* 0x001fc600078e0229 */
[----:B------:R-:W-:Y:S01]  /*6aa20*/  LEA.HI.X.SX32 R33, R194, R4, 0x1, P4 ;  /* 0x00000004c2217211 */ /* 0x000fe200020f0eff */
[----:B------:R-:W-:Y:S04]  /*6aa30*/  STL.64 [R1+0x858], R34 ;  /* 0x0008582201007387 */ /* 0x000fe80000100a00 */
[----:B------:R-:W-:Y:S04]  /*6aa40*/  STL.64 [R1+0x850], R32 ;  /* 0x0008502001007387 */ /* 0x000fe80000100a00 */
[----:B------:R0:W-:Y:S02]  /*6aa50*/  STL.64 [R1+0x848], R22 ;  /* 0x0008481601007387 */ /* 0x0001e40000100a00 */
[----:B0-----:R-:W-:-:S04]  /*6aa60*/  LEA R22, P3, R41, R2, 0x1 ;  /* 0x0000000229167211 */ /* 0x001fc800078608ff */
[----:B------:R-:W-:Y:S02]  /*6aa70*/  LEA.HI.X.SX32 R23, R41, R4, 0x1, P3 ;  /* 0x0000000429177211 */ /* 0x000fe400018f0eff */
[----:B------:R-:W0:Y:S01]  /*6aa80*/  LDC R41, c[0x0][0x248] ;  /* 0x00009200ff297b82 */ /* 0x000e220000000800 */
[-C--:B------:R-:W-:Y:S01]  /*6aa90*/  LEA R32, P5, R147, R2.reuse, 0x1 ;  /* 0x0000000293207211 */ /* 0x080fe200078a08ff */
[----:B---3--:R-:W-:Y:S01]  /*6aaa0*/  IMAD.IADD R194, R250, 0x1, R40 ;  /* 0x00000001fac27824 */ /* 0x008fe200078e0228 */
[----:B------:R-:W-:Y:S02]  /*6aab0*/  LEA R34, P4, R169, R2, 0x1 ;  /* 0x00000002a9227211 */ /* 0x000fe400078808ff */
[-C--:B------:R-:W-:Y:S01]  /*6aac0*/  LEA.HI.X.SX32 R33, R147, R4.reuse, 0x1, P5 ;  /* 0x0000000493217211 */ /* 0x080fe200028f0eff */
[----:B------:R1:W-:Y:S02]  /*6aad0*/  STL.64 [R1+0x21d8], R22 ;  /* 0x0021d81601007387 */ /* 0x0003e40000100a00 */
[----:B------:R-:W2:Y:S01]  /*6aae0*/  LDC R40, c[0x0][0x248] ;  /* 0x00009200ff287b82 */ /* 0x000ea20000000800 */
[----:B------:R-:W-:Y:S01]  /*6aaf0*/  LEA.HI.X.SX32 R35, R169, R4, 0x1, P4 ;  /* 0x00000004a9237211 */ /* 0x000fe200020f0eff */
[----:B------:R3:W-:Y:S01]  /*6ab00*/  STL.64 [R1+0x830], R32 ;  /* 0x0008302001007387 */ /* 0x0007e20000100a00 */
[----:B-1----:R-:W-:-:S02]  /*6ab10*/  LEA R22, P4, R220, R2, 0x1 ;  /* 0x00000002dc167211 */ /* 0x002fc400078808ff */
[C---:B---3--:R-:W-:Y:S02]  /*6ab20*/  LEA R32, P3, R19.reuse, R2, 0x1 ;  /* 0x0000000213207211 */ /* 0x048fe400078608ff */
[-C--:B------:R-:W-:Y:S02]  /*6ab30*/  LEA.HI.X.SX32 R23, R220, R4.reuse, 0x1, P4 ;  /* 0x00000004dc177211 */ /* 0x080fe400020f0eff */
[----:B------:R-:W-:Y:S01]  /*6ab40*/  LEA.HI.X.SX32 R33, R19, R4, 0x1, P3 ;  /* 0x0000000413217211 */ /* 0x000fe200018f0eff */
[----:B0-----:R-:W-:Y:S01]  /*6ab50*/  IMAD.IADD R41, R200, 0x1, R41 ;  /* 0x00000001c8297824 */ /* 0x001fe200078e0229 */
[----:B------:R-:W-:Y:S04]  /*6ab60*/  STL.64 [R1+0x838], R34 ;  /* 0x0008382201007387 */ /* 0x000fe80000100a00 */
[----:B------:R-:W-:Y:S04]  /*6ab70*/  STL.64 [R1+0x828], R32 ;  /* 0x0008282001007387 */ /* 0x000fe80000100a00 */
[----:B------:R0:W-:Y:S01]  /*6ab80*/  STL.64 [R1+0x820], R22 ;  /* 0x0008201601007387 */ /* 0x0001e20000100a00 */
[----:B--2---:R-:W-:-:S02]  /*6ab90*/  IMAD.IADD R214, R194, 0x1, R40 ;  /* 0x00000001c2d67824 */ /* 0x004fc400078e0228 */
[----:B------:R-:W1:Y:S01]  /*6aba0*/  LDC R40, c[0x0][0x248] ;  /* 0x00009200ff287b82 */ /* 0x000e620000000800 */
[----:B0-----:R-:W-:-:S04]  /*6abb0*/  LEA R22, P3, R41, R2, 0x1 ;  /* 0x0000000229167211 */ /* 0x001fc800078608ff */
[----:B------:R-:W-:-:S03]  /*6abc0*/  LEA.HI.X.SX32 R23, R41, R4, 0x1, P3 ;  /* 0x0000000429177211 */ /* 0x000fc600018f0eff */
[----:B------:R-:W0:Y:S01]  /*6abd0*/  LDC R41, c[0x0][0x248] ;  /* 0x00009200ff297b82 */ /* 0x000e220000000800 */
[----:B------:R-:W-:-:S04]  /*6abe0*/  IMAD.IADD R169, R214, 0x1, R17 ;  /* 0x00000001d6a97824 */ /* 0x000fc800078e0211 */
[----:B------:R-:W-:Y:S01]  /*6abf0*/  IMAD.IADD R147, R169, 0x1, R16 ;  /* 0x00000001a9937824 */ /* 0x000fe200078e0210 */
[----:B------:R-:W-:-:S03]  /*6ac00*/  LEA R16, P5, R200, R2, 0x1 ;  /* 0x00000002c8107211 */ /* 0x000fc600078a08ff */
[----:B------:R-:W-:Y:S01]  /*6ac10*/  IMAD.IADD R220, R147, 0x1, R18 ;  /* 0x0000000193dc7824 */ /* 0x000fe200078e0212 */
[----:B------:R-:W-:Y:S02]  /*6ac20*/  LEA R18, P4, R122, R2, 0x1 ;  /* 0x000000027a127211 */ /* 0x000fe400078808ff */
[-C--:B------:R-:W-:Y:S02]  /*6ac30*/  LEA.HI.X.SX32 R17, R200, R4.reuse, 0x1, P5 ;  /* 0x00000004c8117211 */ /* 0x080fe400028f0eff */
[----:B------:R-:W-:-:S03]  /*6ac40*/  LEA.HI.X.SX32 R19, R122, R4, 0x1, P4 ;  /* 0x000000047a137211 */ /* 0x000fc600020f0eff */
[----:B------:R2:W-:Y:S04]  /*6ac50*/  STL.64 [R1+0x21c0], R16 ;  /* 0x0021c01001007387 */ /* 0x0005e80000100a00 */
[----:B------:R-:W-:Y:S01]  /*6ac60*/  STL.64 [R1+0x810], R22 ;  /* 0x0008101601007387 */ /* 0x000fe20000100a00 */
[----:B0-----:R-:W-:-:S03]  /*6ac70*/  IMAD.IADD R41, R219, 0x1, R41 ;  /* 0x00000001db297824 */ /* 0x001fc600078e0229 */
[----:B------:R0:W-:Y:S01]  /*6ac80*/  STL.64 [R1+0x808], R18 ;  /* 0x0008081201007387 */ /* 0x0001e20000100a00 */
[----:B-1----:R-:W-:Y:S01]  /*6ac90*/  IMAD.IADD R200, R220, 0x1, R40 ;  /* 0x00000001dcc87824 */ /* 0x002fe200078e0228 */
[-C--:B--2---:R-:W-:Y:S02]  /*6aca0*/  LEA R16, P5, R219, R2.reuse, 0x1 ;  /* 0x00000002db107211 */ /* 0x084fe400078a08ff */
[----:B0-----:R-:W-:-:S04]  /*6acb0*/  LEA R18, P3, R41, R2, 0x1 ;  /* 0x0000000229127211 */ /* 0x001fc800078608ff */
[-C--:B------:R-:W-:Y:S02]  /*6acc0*/  LEA.HI.X.SX32 R19, R41, R4.reuse, 0x1, P3 ;  /* 0x0000000429137211 */ /* 0x080fe400018f0eff */
[----:B------:R-:W0:Y:S01]  /*6acd0*/  LDC R41, c[0x0][0x248] ;  /* 0x00009200ff297b82 */ /* 0x000e220000000800 */
[----:B------:R-:W-:Y:S01]  /*6ace0*/  IMAD.IADD R122, R200, 0x1, R9 ;  /* 0x00000001c87a7824 */ /* 0x000fe200078e0209 */
[----:B------:R-:W-:-:S03]  /*6acf0*/  LEA.HI.X.SX32 R17, R219, R4, 0x1, P5 ;  /* 0x00000004db117211 */ /* 0x000fc600028f0eff */
[----:B------:R-:W-:Y:S01]  /*6ad00*/  IMAD.IADD R219, R122, 0x1, R8 ;  /* 0x000000017adb7824 */ /* 0x000fe200078e0208 */
[C---:B------:R-:W-:Y:S01]  /*6ad10*/  LEA R8, P5, R192.reuse, R2, 0x1 ;  /* 0x00000002c0087211 */ /* 0x040fe200078a08ff */
[----:B------:R1:W-:Y:S03]  /*6ad20*/  STL.64 [R1+0x800], R16 ;  /* 0x0008001001007387 */ /* 0x0003e60000100a00 */
[----:B------:R-:W-:Y:S01]  /*6ad30*/  LEA.HI.X.SX32 R9, R192, R4, 0x1, P5 ;  /* 0x00000004c0097211 */ /* 0x000fe200028f0eff */
[----:B------:R-:W-:Y:S01]  /*6ad40*/  STL.64 [R1+0x21c8], R18 ;  /* 0x0021c81201007387 */ /* 0x000fe20000100a00 */
[----:B-1----:R-:W-:-:S04]  /*6ad50*/  LEA R16, P4, R162, R2, 0x1 ;  /* 0x00000002a2107211 */ /* 0x002fc800078808ff */
[----:B------:R-:W-:Y:S01]  /*6ad60*/  LEA.HI.X.SX32 R17, R162, R4, 0x1, P4 ;  /* 0x00000004a2117211 */ /* 0x000fe200020f0eff */
[----:B------:R-:W-:Y:S01]  /*6ad70*/  IMAD.IADD R162, R219, 0x1, R11 ;  /* 0x00000001dba27824 */ /* 0x000fe200078e020b */
[----:B------:R-:W-:Y:S01]  /*6ad80*/  STL.64 [R1+0x2230], R8 ;  /* 0x0022300801007387 */ /* 0x000fe20000100a00 */
[----:B------:R-:W-:-:S03]  /*6ad90*/  LEA R22, P3, R249, R2, 0x1 ;  /* 0x00000002f9167211 */ /* 0x000fc600078608ff */
[----:B------:R1:W-:Y:S01]  /*6ada0*/  STL.64 [R1+0x7f0], R16 ;  /* 0x0007f01001007387 */ /* 0x0003e20000100a00 */
[----:B------:R-:W-:Y:S01]  /*6adb0*/  IMAD.IADD R192, R162, 0x1, R10 ;  /* 0x00000001a2c07824 */ /* 0x000fe200078e020a */
[----:B------:R-:W-:Y:S02]  /*6adc0*/  LEA R10, P5, R130, R2, 0x1 ;  /* 0x00000002820a7211 */ /* 0x000fe400078a08ff */
[----:B------:R-:W-:Y:S02]  /*6add0*/  LEA.HI.X.SX32 R23, R249, R4, 0x1, P3 ;  /* 0x00000004f9177211 */ /* 0x000fe400018f0eff */
[----:B-1----:R-:W-:Y:S01]  /*6ade0*/  LEA R16, P4, R218, R2, 0x1 ;  /* 0x00000002da107211 */ /* 0x002fe200078808ff */
[----:B------:R-:W-:Y:S01]  /*6adf0*/  IMAD.MOV.U32 R33, RZ, RZ, R197 ;  /* 0x000000ffff217224 */ /* 0x000fe200078e00c5 */
[-C--:B------:R-:W-:Y:S01]  /*6ae00*/  LEA.HI.X.SX32 R11, R130, R4.reuse, 0x1, P5 ;  /* 0x00000004820b7211 */ /* 0x080fe200028f0eff */
[----:B------:R-:W1:Y:S01]  /*6ae10*/  LDC R249, c[0x0][0x248] ;  /* 0x00009200fff97b82 */ /* 0x000e620000000800 */
[----:B------:R-:W-:Y:S01]  /*6ae20*/  LEA.HI.X.SX32 R17, R218, R4, 0x1, P4 ;  /* 0x00000004da117211 */ /* 0x000fe200020f0eff */
[----:B0-----:R-:W-:Y:S01]  /*6ae30*/  IMAD.IADD R218, R192, 0x1, R41 ;  /* 0x00000001c0da7824 */ /* 0x001fe200078e0229 */
[----:B------:R-:W-:Y:S05]  /*6ae40*/  STL.64 [R1+0x7e0], R22 ;  /* 0x0007e01601007387 */ /* 0x000fea0000100a00 */
[----:B------:R-:W0:Y:S01]  /*6ae50*/  LDC R41, c[0x0][0x248] ;  /* 0x00009200ff297b82 */ /* 0x000e220000000800 */
[----:B------:R2:W-:Y:S01]  /*6ae60*/  STL.64 [R1+0x7d8], R16 ;  /* 0x0007d81001007387 */ /* 0x0005e20000100a00 */
[----:B------:R-:W-:-:S03]  /*6ae70*/  IMAD.IADD R130, R218, 0x1, R49 ;  /* 0x00000001da827824 */ /* 0x000fc600078e0231 */
[----:B------:R3:W-:Y:S01]  /*6ae80*/  STL.64 [R1+0x7d0], R10 ;  /* 0x0007d00a01007387 */ /* 0x0007e20000100a00 */
[-C--:B--2---:R-:W-:Y:S02]  /*6ae90*/  LEA R16, P5, R217, R2.reuse, 0x1 ;  /* 0x00000002d9107211 */ /* 0x084fe400078a08ff */
[----:B---3--:R-:W-:-:S04]  /*6aea0*/  LEA R10, P4, R131, R2, 0x1 ;  /* 0x00000002830a7211 */ /* 0x008fc800078808ff */
[-C--:B------:R-:W-:Y:S01]  /*6aeb0*/  LEA.HI.X.SX32 R11, R131, R4.reuse, 0x1, P4 ;  /* 0x00000004830b7211 */ /* 0x080fe200020f0eff */
[----:B------:R-:W-:Y:S01]  /*6aec0*/  IMAD.IADD R131, R130, 0x1, R48 ;  /* 0x0000000182837824 */ /* 0x000fe200078e0230 */
[----:B------:R-:W-:Y:S02]  /*6aed0*/  LEA.HI.X.SX32 R17, R217, R4, 0x1, P5 ;  /* 0x00000004d9117211 */ /* 0x000fe400028f0eff */
[----:B------:R-:W-:Y:S01]  /*6aee0*/  LEA R48, P4, R193, R2, 0x1 ;  /* 0x00000002c1307211 */ /* 0x000fe200078808ff */
[----:B------:R-:W-:Y:S01]  /*6aef0*/  IMAD.IADD R217, R131, 0x1, R51 ;  /* 0x0000000183d97824 */ /* 0x000fe200078e0233 */
[----:B------:R2:W-:Y:S02]  /*6af00*/  STL.64 [R1+0x2238], R10 ;  /* 0x0022380a01007387 */ /* 0x0005e40000100a00 */
[----:B------:R-:W-:Y:S01]  /*6af10*/  LEA.HI.X.SX32 R49, R193, R4, 0x1, P4 ;  /* 0x00000004c1317211 */ /* 0x000fe200020f0eff */
[----:B------:R-:W-:Y:S01]  /*6af20*/  IMAD.IADD R193, R217, 0x1, R50 ;  /* 0x00000001d9c17824 */ /* 0x000fe200078e0232 */
[----:B------:R-:W-:-:S02]  /*6af30*/  LEA R22, P3, R248, R2, 0x1 ;  /* 0x00000002f8167211 */ /* 0x000fc400078608ff */
[----:B--2---:R-:W-:-:S04]  /*6af40*/  LEA R10, P5, R168, R2, 0x1 ;  /* 0x00000002a80a7211 */ /* 0x004fc800078a08ff */
[-C--:B------:R-:W-:Y:S01]  /*6af50*/  LEA.HI.X.SX32 R11, R168, R4.reuse, 0x1, P5 ;  /* 0x00000004a80b7211 */ /* 0x080fe200028f0eff */
[----:B0-----:R-:W-:Y:S02]  /*6af60*/  IMAD.IADD R168, R193, 0x1, R41 ;  /* 0x00000001c1a87824 */ /* 0x001fe400078e0229 */
[----:B------:R-:W0:Y:S01]  /*6af70*/  LDC R41, c[0x0][0x248] ;  /* 0x00009200ff297b82 */ /* 0x000e220000000800 */
[----:B------:R-:W-:-:S05]  /*6af80*/  LEA.HI.X.SX32 R23, R248, R4, 0x1, P3 ;  /* 0x00000004f8177211 */ /* 0x000fca00018f0eff */
[----:B------:R-:W-:Y:S04]  /*6af90*/  STL.64 [R1+0x7c8], R22 ;  /* 0x0007c81601007387 */ /* 0x000fe80000100a00 */
[----:B------:R2:W-:Y:S01]  /*6afa0*/  STL.64 [R1+0x7b8], R16 ;  /* 0x0007b81001007387 */ /* 0x0005e20000100a00 */
[----:B------:R-:W-:-:S03]  /*6afb0*/  LEA R50, P4, R216, R2, 0x1 ;  /* 0x00000002d8327211 */ /* 0x000fc600078808ff */
[----:B------:R-:W-:Y:S01]  /*6afc0*/  STL.64 [R1+0x2240], R48 ;  /* 0x0022403001007387 */ /* 0x000fe20000100a00 */
[----:B--2---:R-:W-:-:S04]  /*6afd0*/  LEA R16, P3, R247, R2, 0x1 ;  /* 0x00000002f7107211 */ /* 0x004fc800078608ff */
[-C--:B------:R-:W-:Y:S02]  /*6afe0*/  LEA.HI.X.SX32 R17, R247, R4.reuse, 0x1, P3 ;  /* 0x00000004f7117211 */ /* 0x080fe400018f0eff */
[----:B------:R-:W-:-:S03]  /*6aff0*/  LEA.HI.X.SX32 R51, R216, R4, 0x1, P4 ;  /* 0x00000004d8337211 */ /* 0x000fc600020f0eff */
[----:B------:R2:W-:Y:S01]  /*6b000*/  STL.64 [R1+0x7b0], R16 ;  /* 0x0007b01001007387 */ /* 0x0005e20000100a00 */
[----:B0-----:R-:W-:Y:S02]  /*6b010*/  IMAD.IADD R216, R168, 0x1, R41 ;  /* 0x00000001a8d87824 */ /* 0x001fe400078e0229 */
[----:B------:R-:W0:Y:S01]  /*6b020*/  LDC R41, c[0x0][0x248] ;  /* 0x00009200ff297b82 */ /* 0x000e220000000800 */
[----:B------:R3:W-:Y:S01]  /*6b030*/  STL.64 [R1+0x7a0], R10 ;  /* 0x0007a00a01007387 */ /* 0x0007e20000100a00 */
[CC--:B--2---:R-:W-:Y:S02]  /*6b040*/  LEA R16, P3, R245.reuse, R2.reuse, 0x1 ;  /* 0x00000002f5107211 */ /* 0x0c4fe400078608ff */
[C---:B---3--:R-:W-:Y:S02]  /*6b050*/  LEA R10, P5, R120.reuse, R2, 0x1 ;  /* 0x00000002780a7211 */ /* 0x048fe400078a08ff */
[-C--:B------:R-:W-:Y:S02]  /*6b060*/  LEA.HI.X.SX32 R17, R245, R4.reuse, 0x1, P3 ;  /* 0x00000004f5117211 */ /* 0x080fe400018f0eff */
[----:B------:R-:W-:-:S02]  /*6b070*/  LEA.HI.X.SX32 R11, R120, R4, 0x1, P5 ;  /* 0x00000004780b7211 */ /* 0x000fc400028f0eff */
[C---:B------:R-:W-:Y:S01]  /*6b080*/  LEA R22, P3, R246.reuse, R2, 0x1 ;  /* 0x00000002f6167211 */ /* 0x040fe200078608ff */
[----:B------:R2:W-:Y:S04]  /*6b090*/  STL.64 [R1+0x798], R16 ;  /* 0x0007981001007387 */ /* 0x0005e80000100a00 */
[----:B------:R3:W-:Y:S01]  /*6b0a0*/  STL.64 [R1+0x788], R10 ;  /* 0x0007880a01007387 */ /* 0x0007e20000100a00 */
[----:B------:R-:W-:Y:S02]  /*6b0b0*/  LEA.HI.X.SX32 R23, R246, R4, 0x1, P3 ;  /* 0x00000004f6177211 */ /* 0x000fe400018f0eff */
[-C--:B--2---:R-:W-:Y:S02]  /*6b0c0*/  LEA R16, P4, R187, R2.reuse, 0x1 ;  /* 0x00000002bb107211 */ /* 0x084fe400078808ff */
[----:B---3--:R-:W-:-:S02]  /*6b0d0*/  LEA R10, P5, R213, R2, 0x1 ;  /* 0x00000002d50a7211 */ /* 0x008fc400078a08ff */
[-C--:B------:R-:W-:Y:S02]  /*6b0e0*/  LEA.HI.X.SX32 R17, R187, R4.reuse, 0x1, P4 ;  /* 0x00000004bb117211 */ /* 0x080fe400020f0eff */
[----:B------:R-:W-:Y:S01]  /*6b0f0*/  LEA.HI.X.SX32 R11, R213, R4, 0x1, P5 ;  /* 0x00000004d50b7211 */ /* 0x000fe200028f0eff */
[----:B------:R-:W-:Y:S01]  /*6b100*/  STL.64 [R1+0x780], R22 ;  /* 0x0007801601007387 */ /* 0x000fe20000100a00 */
[----:B------:R-:W-:-:S03]  /*6b110*/  IMAD.IADD R120, R216, 0x1, R13 ;  /* 0x00000001d8787824 */ /* 0x000fc600078e020d */
[----:B------:R2:W-:Y:S04]  /*6b120*/  STL.64 [R1+0x778], R16 ;  /* 0x0007781001007387 */ /* 0x0005e80000100a00 */
[----:B------:R3:W-:Y:S01]  /*6b130*/  STL.64 [R1+0x770], R10 ;  /* 0x0007700a01007387 */ /* 0x0007e20000100a00 */
[----:B------:R-:W-:Y:S01]  /*6b140*/  IMAD.IADD R187, R120, 0x1, R12 ;  /* 0x0000000178bb7824 */ /* 0x000fe200078e020c */
[-C--:B------:R-:W-:Y:S02]  /*6b150*/  LEA R12, P3, R243, R2.reuse, 0x1 ;  /* 0x00000002f30c7211 */ /* 0x080fe400078608ff */
[-C--:B--2---:R-:W-:Y:S02]  /*6b160*/  LEA R16, P4, R6, R2.reuse, 0x1 ;  /* 0x0000000206107211 */ /* 0x084fe400078808ff */
[----:B---3--:R-:W-:-:S02]  /*6b170*/  LEA R10, P5, R160, R2, 0x1 ;  /* 0x00000002a00a7211 */ /* 0x008fc400078a08ff */
[-C--:B------:R-:W-:Y:S02]  /*6b180*/  LEA.HI.X.SX32 R17, R6, R4.reuse, 0x1, P4 ;  /* 0x0000000406117211 */ /* 0x080fe400020f0eff */
[-C--:B------:R-:W-:Y:S01]  /*6b190*/  LEA.HI.X.SX32 R11, R160, R4.reuse, 0x1, P5 ;  /* 0x00000004a00b7211 */ /* 0x080fe200028f0eff */
[----:B0-----:R-:W-:Y:S01]  /*6b1a0*/  IMAD.IADD R213, R187, 0x1, R41 ;  /* 0x00000001bbd57824 */ /* 0x001fe200078e0229 */
[----:B------:R-:W-:Y:S01]  /*6b1b0*/  LEA.HI.X.SX32 R13, R243, R4, 0x1, P3 ;  /* 0x00000004f30d7211 */ /* 0x000fe200018f0eff */
[----:B------:R0:W-:Y:S01]  /*6b1c0*/  STL.64 [R1+0x760], R16 ;  /* 0x0007601001007387 */ /* 0x0001e20000100a00 */
[----:B------:R-:W2:Y:S01]  /*6b1d0*/  LDC R41, c[0x0][0x248] ;  /* 0x00009200ff297b82 */ /* 0x000ea20000000800 */
[----:B------:R-:W-:Y:S02]  /*6b1e0*/  IMAD.IADD R6, R213, 0x1, R15 ;  /* 0x00000001d5067824 */ /* 0x000fe400078e020f */
[----:B------:R3:W-:Y:S02]  /*6b1f0*/  STL.64 [R1+0x758], R10 ;  /* 0x0007580a01007387 */ /* 0x0007e40000100a00 */
[----:B------:R-:W-:Y:S01]  /*6b200*/  IMAD.IADD R160, R6, 0x1, R14 ;  /* 0x0000000106a07824 */ /* 0x000fe200078e020e */
[----:B0-----:R-:W-:-:S02]  /*6b210*/  LEA R16, P3, R244, R2, 0x1 ;  /* 0x00000002f4107211 */ /* 0x001fc400078608ff */
[C---:B---3--:R-:W-:Y:S02]  /*6b220*/  LEA R10, P4, R215.reuse, R2, 0x1 ;  /* 0x00000002d70a7211 */ /* 0x048fe400078808ff */
[-C--:B------:R-:W-:Y:S02]  /*6b230*/  LEA.HI.X.SX32 R17, R244, R4.reuse, 0x1, P3 ;  /* 0x00000004f4117211 */ /* 0x080fe400018f0eff */
[----:B------:R-:W-:Y:S01]  /*6b240*/  LEA.HI.X.SX32 R11, R215, R4, 0x1, P4 ;  /* 0x00000004d70b7211 */ /* 0x000fe200020f0eff */
[----:B------:R-:W-:Y:S01]  /*6b250*/  IMAD.IADD R215, R160, 0x1, R25 ;  /* 0x00000001a0d77824 */ /* 0x000fe200078e0219 */
[C---:B------:R-:W-:Y:S01]  /*6b260*/  LEA R14, P5, R186.reuse, R2, 0x1 ;  /* 0x00000002ba0e7211 */ /* 0x040fe200078a08ff */
[----:B------:R0:W-:Y:S04]  /*6b270*/  STL.64 [R1+0x750], R16 ;  /* 0x0007501001007387 */ /* 0x0001e80000100a00 */
[----:B------:R3:W-:Y:S01]  /*6b280*/  STL.64 [R1+0x748], R10 ;  /* 0x0007480a01007387 */ /* 0x0007e20000100a00 */
[----:B------:R-:W-:Y:S01]  /*6b290*/  LEA.HI.X.SX32 R15, R186, R4, 0x1, P5 ;  /* 0x00000004ba0f7211 */ /* 0x000fe200028f0eff */
[----:B------:R-:W-:Y:S01]  /*6b2a0*/  IMAD.IADD R186, R215, 0x1, R24 ;  /* 0x00000001d7ba7824 */ /* 0x000fe200078e0218 */
[----:B0-----:R-:W-:-:S02]  /*6b2b0*/  LEA R16, P3, R242, R2, 0x1 ;  /* 0x00000002f2107211 */ /* 0x001fc400078608ff */
[C---:B---3--:R-:W-:Y:S02]  /*6b2c0*/  LEA R10, P4, R145.reuse, R2, 0x1 ;  /* 0x00000002910a7211 */ /* 0x048fe400078808ff */
[-C--:B------:R-:W-:Y:S02]  /*6b2d0*/  LEA.HI.X.SX32 R17, R242, R4.reuse, 0x1, P3 ;  /* 0x00000004f2117211 */ /* 0x080fe400018f0eff */
[----:B------:R-:W-:Y:S01]  /*6b2e0*/  LEA.HI.X.SX32 R11, R145, R4, 0x1, P4 ;  /* 0x00000004910b7211 */ /* 0x000fe200020f0eff */
[----:B------:R-:W-:Y:S01]  /*6b2f0*/  IMAD.IADD R145, R186, 0x1, R27 ;  /* 0x00000001ba917824 */ /* 0x000fe200078e021b */
[C---:B------:R-:W-:Y:S01]  /*6b300*/  LEA R24, P5, R212.reuse, R2, 0x1 ;  /* 0x00000002d4187211 */ /* 0x040fe200078a08ff */
[----:B------:R-:W-:Y:S03]  /*6b310*/  STL.64 [R1+0x738], R16 ;  /* 0x0007381001007387 */ /* 0x000fe60000100a00 */
[----:B------:R-:W-:Y:S01]  /*6b320*/  LEA.HI.X.SX32 R25, R212, R4, 0x1, P5 ;  /* 0x00000004d4197211 */ /* 0x000fe200028f0eff */
[----:B------:R0:W-:Y:S01]  /*6b330*/  STL.64 [R1+0x730], R10 ;  /* 0x0007300a01007387 */ /* 0x0001e20000100a00 */
[----:B------:R-:W-:Y:S01]  /*6b340*/  IMAD.IADD R212, R145, 0x1, R26 ;  /* 0x0000000191d47824 */ /* 0x000fe200078e021a */
[----:B0-----:R-:W-:-:S04]  /*6b350*/  LEA R10, P4, R136, R2, 0x1 ;  /* 0x00000002880a7211 */ /* 0x001fc800078808ff */
[----:B------:R-:W-:Y:S01]  /*6b360*/  LEA.HI.X.SX32 R11, R136, R4, 0x1, P4 ;  /* 0x00000004880b7211 */ /* 0x000fe200020f0eff */
[----:B--2---:R-:W-:Y:S02]  /*6b370*/  IMAD.IADD R136, R212, 0x1, R41 ;  /* 0x00000001d4887824 */ /* 0x004fe400078e0229 */
[----:B------:R-:W0:Y:S01]  /*6b380*/  LDC R41, c[0x0][0x248] ;  /* 0x00009200ff297b82 */ /* 0x000e220000000800 */
[-C--:B------:R-:W-:Y:S02]  /*6b390*/  LEA R16, P3, R241, R2.reuse, 0x1 ;  /* 0x00000002f1107211 */ /* 0x080fe400078608ff */
[----:B------:R-:W-:Y:S02]  /*6b3a0*/  LEA R26, P5, R185, R2, 0x1 ;  /* 0x00000002b91a7211 */ /* 0x000fe400078a08ff */
[-C--:B------:R-:W-:Y:S02]  /*6b3b0*/  LEA.HI.X.SX32 R17, R241, R4.reuse, 0x1, P3 ;  /* 0x00000004f1117211 */ /* 0x080fe400018f0eff */
[----:B------:R-:W-:Y:S01]  /*6b3c0*/  LEA.HI.X.SX32 R27, R185, R4, 0x1, P5 ;  /* 0x00000004b91b7211 */ /* 0x000fe200028f0eff */
[----:B------:R-:W-:-:S02]  /*6b3d0*/  IMAD.IADD R185, R136, 0x1, R29 ;  /* 0x0000000188b97824 */ /* 0x000fc400078e021d */
[----:B------:R2:W-:Y:S01]  /*6b3e0*/  STL.64 [R1+0x720], R16 ;  /* 0x0007201001007387 */ /* 0x0005e20000100a00 */
[-C--:B------:R-:W-:Y:S02]  /*6b3f0*/  LEA R22, P3, R240, R2.reuse, 0x1 ;  /* 0x00000002f0167211 */ /* 0x080fe400078608ff */
[----:B--2---:R-:W-:-:S04]  /*6b400*/  LEA R16, P4, R0, R2, 0x1 ;  /* 0x0000000200107211 */ /* 0x004fc800078808ff */
[-C--:B------:R-:W-:Y:S01]  /*6b410*/  LEA.HI.X.SX32 R17, R0, R4.reuse, 0x1, P4 ;  /* 0x0000000400117211 */ /* 0x080fe200020f0eff */
[----:B------:R-:W-:Y:S01]  /*6b420*/  IMAD.IADD R0, R185, 0x1, R28 ;  /* 0x00000001b9007824 */ /* 0x000fe200078e021c */
[----:B------:R-:W-:-:S03]  /*6b430*/  LEA.HI.X.SX32 R23, R240, R4, 0x1, P3 ;  /* 0x00000004f0177211 */ /* 0x000fc600018f0eff */
[----:B0-----:R-:W-:Y:S02]  /*6b440*/  IMAD.IADD R240, R0, 0x1, R41 ;  /* 0x0000000100f07824 */ /* 0x001fe400078e0229 */
[----:B------:R-:W0:Y:S01]  /*6b450*/  LDC R41, c[0x0][0x248] ;  /* 0x00009200ff297b82 */ /* 0x000e220000000800 */
[----:B------:R2:W-:Y:S04]  /*6b460*/  STL.64 [R1+0x718], R10 ;  /* 0x0007180a01007387 */ /* 0x0005e80000100a00 */
[----:B------:R-:W-:Y:S01]  /*6b470*/  STL.64 [R1+0x708], R22 ;  /* 0x0007081601007387 */ /* 0x000fe20000100a00 */
[----:B--2---:R-:W-:-:S04]  /*6b480*/  LEA R10, P5, R252, R2, 0x1 ;  /* 0x00000002fc0a7211 */ /* 0x004fc800078a08ff */
[----:B------:R-:W-:Y:S01]  /*6b490*/  LEA.HI.X.SX32 R11, R252, R4, 0x1, P5 ;  /* 0x00000004fc0b7211 */ /* 0x000fe200028f0eff */
[----:B------:R2:W-:Y:S01]  /*6b4a0*/  STL.64 [R1+0x700], R16 ;  /* 0x0007001001007387 */ /* 0x0005e20000100a00 */
[-C--:B------:R-:W-:Y:S01]  /*6b4b0*/  LEA R28, P4, R237, R2.reuse, 0x1 ;  /* 0x00000002ed1c7211 */ /* 0x080fe200078808ff */
[----:B------:R-:W-:Y:S02]  /*6b4c0*/  IMAD.MOV.U32 R35, RZ, RZ, R33 ;  /* 0x000000ffff237224 */ /* 0x000fe400078e0021 */
[----:B------:R-:W-:Y:S01]  /*6b4d0*/  IMAD.MOV.U32 R32, RZ, RZ, R196 ;  /* 0x000000ffff207224 */ /* 0x000fe200078e00c4 */
[----:B------:R3:W-:Y:S01]  /*6b4e0*/  STL.64 [R1+0x6f8], R10 ;  /* 0x0006f80a01007387 */ /* 0x0007e20000100a00 */
[----:B------:R-:W-:Y:S01]  /*6b4f0*/  PRMT R8, R173, 0x7610, R8 ;  /* 0x00007610ad087816 */ /* 0x000fe20000000008 */
[----:B------:R-:W4:Y:S01]  /*6b500*/  LDC R33, c[0x0][0x248] ;  /* 0x00009200ff217b82 */ /* 0x000f220000000800 */
[----:B--2---:R-:W-:Y:S01]  /*6b510*/  LEA R16, P3, R161, R2, 0x1 ;  /* 0x00000002a1107211 */ /* 0x004fe200078608ff */
[----:B------:R-:W-:-:S02]  /*6b520*/  IMAD.MOV.U32 R42, RZ, RZ, R188 ;  /* 0x000000ffff2a7224 */ /* 0x000fc400078e00bc */
[----:B------:R-:W-:-:S04]  /*6b530*/  IMAD.MOV.U32 R40, RZ, RZ, R190 ;  /* 0x000000ffff287224 */ /* 0x000fc800078e00be */
[----:B------:R-:W2:Y:S01]  /*6b540*/  LDC R252, c[0x0][0x22c] ;  /* 0x00008b00fffc7b82 */ /* 0x000ea20000000800 */
[----:B---3--:R-:W-:Y:S02]  /*6b550*/  LEA R10, P5, R123, R2, 0x1 ;  /* 0x000000027b0a7211 */ /* 0x008fe400078a08ff */
[-C--:B------:R-:W-:Y:S02]  /*6b560*/  LEA.HI.X.SX32 R17, R161, R4.reuse, 0x1, P3 ;  /* 0x00000004a1117211 */ /* 0x080fe400018f0eff */
[-C--:B------:R-:W-:Y:S01]  /*6b570*/  LEA.HI.X.SX32 R11, R123, R4.reuse, 0x1, P5 ;  /* 0x000000047b0b7211 */ /* 0x080fe200028f0eff */
[----:B0-----:R-:W-:Y:S01]  /*6b580*/  IMAD.IADD R161, R240, 0x1, R41 ;  /* 0x00000001f0a17824 */ /* 0x001fe200078e0229 */
[----:B------:R-:W-:Y:S01]  /*6b590*/  LEA.HI.X.SX32 R29, R237, R4, 0x1, P4 ;  /* 0x00000004ed1d7211 */ /* 0x000fe200020f0eff */
[----:B------:R0:W-:Y:S01]  /*6b5a0*/  STL.64 [R1+0x6f0], R16 ;  /* 0x0006f01001007387 */ /* 0x0001e20000100a00 */
[----:B------:R-:W-:Y:S01]  /*6b5b0*/  LEA R22, P3, R211, R2, 0x1 ;  /* 0x00000002d3167211 */ /* 0x000fe200078608ff */
[----:B------:R-:W-:Y:S01]  /*6b5c0*/  IMAD.IADD R123, R161, 0x1, R31 ;  /* 0x00000001a17b7824 */ /* 0x000fe200078e021f */
[----:B------:R-:W3:Y:S01]  /*6b5d0*/  LDC R41, c[0x0][0x248] ;  /* 0x00009200ff297b82 */ /* 0x000ee20000000800 */
[----:B------:R1:W-:Y:S01]  /*6b5e0*/  STL.64 [R1+0x6e0], R10 ;  /* 0x0006e00a01007387 */ /* 0x0003e20000100a00 */
[----:B------:R-:W-:Y:S01]  /*6b5f0*/  LEA.HI.X.SX32 R23, R211, R4, 0x1, P3 ;  /* 0x00000004d3177211 */ /* 0x000fe200018f0eff */
[----:B------:R-:W-:Y:S01]  /*6b600*/  IMAD.IADD R211, R123, 0x1, R30 ;  /* 0x000000017bd37824 */ /* 0x000fe200078e021e */
[----:B0-----:R-:W-:-:S02]  /*6b610*/  LEA R16, P4, R239, R2, 0x1 ;  /* 0x00000002ef107211 */ /* 0x001fc400078808ff */
[C---:B-1----:R-:W-:Y:S02]  /*6b620*/  LEA R10, P5, R178.reuse, R2, 0x1 ;  /* 0x00000002b20a7211 */ /* 0x042fe400078a08ff */
[-C--:B------:R-:W-:Y:S02]  /*6b630*/  LEA.HI.X.SX32 R17, R239, R4.reuse, 0x1, P4 ;  /* 0x00000004ef117211 */ /* 0x080fe400020f0eff */
[----:B------:R-:W-:Y:S01]  /*6b640*/  LEA.HI.X.SX32 R11, R178, R4, 0x1, P5 ;  /* 0x00000004b20b7211 */ /* 0x000fe200028f0eff */
[----:B------:R-:W-:Y:S01]  /*6b650*/  STL.64 [R1+0x6d8], R22 ;  /* 0x0006d81601007387 */ /* 0x000fe20000100a00 */
[C---:B------:R-:W-:Y:S01]  /*6b660*/  LEA R30, P3, R144.reuse, R2, 0x1 ;  /* 0x00000002901e7211 */ /* 0x040fe200078608ff */
[----:B------:R-:W-:Y:S02]  /*6b670*/  IMAD.IADD R178, R211, 0x1, R37 ;  /* 0x00000001d3b27824 */ /* 0x000fe400078e0225 */
[----:B------:R0:W-:Y:S01]  /*6b680*/  STL.64 [R1+0x6d0], R16 ;  /* 0x0006d01001007387 */ /* 0x0001e20000100a00 */
[----:B------:R-:W-:-:S03]  /*6b690*/  LEA.HI.X.SX32 R31, R144, R4, 0x1, P3 ;  /* 0x00000004901f7211 */ /* 0x000fc600018f0eff */
[----:B------:R1:W-:Y:S01]  /*6b6a0*/  STL.64 [R1+0x6c8], R10 ;  /* 0x0006c80a01007387 */ /* 0x0003e20000100a00 */
[----:B------:R-:W-:Y:S01]  /*6b6b0*/  IMAD.IADD R144, R178, 0x1, R36 ;  /* 0x00000001b2907824 */ /* 0x000fe200078e0224 */
[-C--:B0-----:R-:W-:Y:S02]  /*6b6c0*/  LEA R16, P4, R238, R2.reuse, 0x1 ;  /* 0x00000002ee107211 */ /* 0x081fe400078808ff */
[----:B-1----:R-:W-:Y:S02]  /*6b6d0*/  LEA R10, P5, R210, R2, 0x1 ;  /* 0x00000002d20a7211 */ /* 0x002fe400078a08ff */
[-C--:B------:R-:W-:Y:S02]  /*6b6e0*/  LEA.HI.X.SX32 R17, R238, R4.reuse, 0x1, P4 ;  /* 0x00000004ee117211 */ /* 0x080fe400020f0eff */
[----:B------:R-:W-:Y:S01]  /*6b6f0*/  LEA.HI.X.SX32 R11, R210, R4, 0x1, P5 ;  /* 0x00000004d20b7211 */ /* 0x000fe200028f0eff */
[----:B------:R-:W-:Y:S01]  /*6b700*/  IMAD.IADD R210, R144, 0x1, R39 ;  /* 0x0000000190d27824 */ /* 0x000fe200078e0227 */
[C---:B------:R-:W-:Y:S01]  /*6b710*/  LEA R36, P3, R155.reuse, R2, 0x1 ;  /* 0x000000029b247211 */ /* 0x040fe200078608ff */
[----:B------:R0:W-:Y:S03]  /*6b720*/  STL.64 [R1+0x6b8], R16 ;  /* 0x0006b81001007387 */ /* 0x0001e60000100a00 */
[----:B------:R-:W-:Y:S01]  /*6b730*/  LEA.HI.X.SX32 R37, R155, R4, 0x1, P3 ;  /* 0x000000049b257211 */ /* 0x000fe200018f0eff */
[----:B------:R1:W-:Y:S01]  /*6b740*/  STL.64 [R1+0x6b0], R10 ;  /* 0x0006b00a01007387 */ /* 0x0003e20000100a00 */
[----:B------:R-:W-:Y:S01]  /*6b750*/  IMAD.IADD R155, R210, 0x1, R38 ;  /* 0x00000001d29b7824 */ /* 0x000fe200078e0226 */
[----:B0-----:R-:W-:-:S02]  /*6b760*/  LEA R16, P4, R230, R2, 0x1 ;  /* 0x00000002e6107211 */ /* 0x001fc400078808ff */
[----:B-1----:R-:W-:Y:S02]  /*6b770*/  LEA R10, P5, R184, R2, 0x1 ;  /* 0x00000002b80a7211 */ /* 0x002fe400078a08ff */
[-C--:B------:R-:W-:Y:S02]  /*6b780*/  LEA.HI.X.SX32 R17, R230, R4.reuse, 0x1, P4 ;  /* 0x00000004e6117211 */ /* 0x080fe400020f0eff */
[----:B------:R-:W-:Y:S01]  /*6b790*/  LEA.HI.X.SX32 R11, R184, R4, 0x1, P5 ;  /* 0x00000004b80b7211 */ /* 0x000fe200028f0eff */
[----:B---3--:R-:W-:Y:S02]  /*6b7a0*/  IMAD.IADD R184, R155, 0x1, R41 ;  /* 0x000000019bb87824 */ /* 0x008fe400078e0229 */
[----:B------:R-:W0:Y:S01]  /*6b7b0*/  LDC R41, c[0x0][0x248] ;  /* 0x00009200ff297b82 */ /* 0x000e220000000800 */
[----:B------:R1:W-:Y:S01]  /*6b7c0*/  STL.64 [R1+0x6a0], R16 ;  /* 0x0006a01001007387 */ /* 0x0003e20000100a00 */
[----:B------:R-:W-:-:S03]  /*6b7d0*/  LEA R38, P3, R209, R2, 0x1 ;  /* 0x00000002d1267211 */ /* 0x000fc600078608ff */
[----:B------:R3:W-:Y:S01]  /*6b7e0*/  STL.64 [R1+0x698], R10 ;  /* 0x0006980a01007387 */ /* 0x0007e20000100a00 */
[CC--:B-1----:R-:W-:Y:S02]  /*6b7f0*/  LEA R16, P4, R236.reuse, R2.reuse, 0x1 ;  /* 0x00000002ec107211 */ /* 0x0c2fe400078808ff */
[C---:B---3--:R-:W-:Y:S02]  /*6b800*/  LEA R10, P5, R5.reuse, R2, 0x1 ;  /* 0x00000002050a7211 */ /* 0x048fe400078a08ff */
[-C--:B------:R-:W-:Y:S02]  /*6b810*/  LEA.HI.X.SX32 R17, R236, R4.reuse, 0x1, P4 ;  /* 0x00000004ec117211 */ /* 0x080fe400020f0eff */
[-C--:B------:R-:W-:Y:S02]  /*6b820*/  LEA.HI.X.SX32 R11, R5, R4.reuse, 0x1, P5 ;  /* 0x00000004050b7211 */ /* 0x080fe400028f0eff */
[----:B------:R-:W-:Y:S01]  /*6b830*/  LEA.HI.X.SX32 R39, R209, R4, 0x1, P3 ;  /* 0x00000004d1277211 */ /* 0x000fe200018f0eff */
[----:B------:R1:W-:Y:S01]  /*6b840*/  STL.64 [R1+0x688], R16 ;  /* 0x0006881001007387 */ /* 0x0003e20000100a00 */
[----:B------:R-:W-:-:S03]  /*6b850*/  IMAD.IADD R209, R184, 0x1, R45 ;  /* 0x00000001b8d17824 */ /* 0x000fc600078e022d */
[----:B------:R3:W-:Y:S01]  /*6b860*/  STL.64 [R1+0x680], R10 ;  /* 0x0006800a01007387 */ /* 0x0007e20000100a00 */
[----:B------:R-:W-:Y:S01]  /*6b870*/  IMAD.IADD R5, R209, 0x1, R44 ;  /* 0x00000001d1057824 */ /* 0x000fe200078e022c */
[CC--:B-1----:R-:W-:Y:S02]  /*6b880*/  LEA R16, P3, R128.reuse, R2.reuse, 0x1 ;  /* 0x0000000280107211 */ /* 0x0c2fe400078608ff */
[C---:B---3--:R-:W-:Y:S02]  /*6b890*/  LEA R10, P4, R235.reuse, R2, 0x1 ;  /* 0x00000002eb0a7211 */ /* 0x048fe400078808ff */
[-C--:B------:R-:W-:Y:S02]  /*6b8a0*/  LEA.HI.X.SX32 R17, R128, R4.reuse, 0x1, P3 ;  /* 0x0000000480117211 */ /* 0x080fe400018f0eff */
[----:B------:R-:W-:Y:S02]  /*6b8b0*/  LEA.HI.X.SX32 R11, R235, R4, 0x1, P4 ;  /* 0x00000004eb0b7211 */ /* 0x000fe400020f0eff */
[CC--:B------:R-:W-:Y:S01]  /*6b8c0*/  LEA R44, P5, R206.reuse, R2.reuse, 0x1 ;  /* 0x00000002ce2c7211 */ /* 0x0c0fe200078a08ff */
[----:B------:R1:W-:Y:S01]  /*6b8d0*/  STL.64 [R1+0x678], R16 ;  /* 0x0006781001007387 */ /* 0x0003e20000100a00 */
[----:B------:R-:W-:Y:S01]  /*6b8e0*/  LEA R22, P3, R179, R2, 0x1 ;  /* 0x00000002b3167211 */ /* 0x000fe200078608ff */
[----:B0-----:R-:W-:Y:S01]  /*6b8f0*/  IMAD.IADD R128, R5, 0x1, R41 ;  /* 0x0000000105807824 */ /* 0x001fe200078e0229 */
[-C--:B------:R-:W-:Y:S01]  /*6b900*/  LEA.HI.X.SX32 R45, R206, R4.reuse, 0x1, P5 ;  /* 0x00000004ce2d7211 */ /* 0x080fe200028f0eff */
[----:B------:R0:W-:Y:S01]  /*6b910*/  STL.64 [R1+0x670], R10 ;  /* 0x0006700a01007387 */ /* 0x0001e20000100a00 */
[----:B------:R-:W-:Y:S01]  /*6b920*/  LEA.HI.X.SX32 R23, R179, R4, 0x1, P3 ;  /* 0x00000004b3177211 */ /* 0x000fe200018f0eff */
[----:B------:R-:W-:Y:S01]  /*6b930*/  IMAD.IADD R206, R128, 0x1, R47 ;  /* 0x0000000180ce7824 */ /* 0x000fe200078e022f */
[----:B------:R-:W3:Y:S01]  /*6b940*/  LDC R41, c[0x0][0x248] ;  /* 0x00009200ff297b82 */ /* 0x000ee20000000800 */
[----:B-1----:R-:W-:-:S02]  /*6b950*/  LEA R16, P4, R234, R2, 0x1 ;  /* 0x00000002ea107211 */ /* 0x002fc400078808ff */
[----:B0-----:R-:W-:Y:S02]  /*6b960*/  LEA R10, P5, R154, R2, 0x1 ;  /* 0x000000029a0a7211 */ /* 0x001fe400078a08ff */
[-C--:B------:R-:W-:Y:S01]  /*6b970*/  LEA.HI.X.SX32 R17, R234, R4.reuse, 0x1, P4 ;  /* 0x00000004ea117211 */ /* 0x080fe200020f0eff */
[----:B------:R-:W-:Y:S01]  /*6b980*/  STL.64 [R1+0x660], R22 ;  /* 0x0006601601007387 */ /* 0x000fe20000100a00 */
[----:B------:R-:W-:Y:S01]  /*6b990*/  LEA.HI.X.SX32 R11, R154, R4, 0x1, P5 ;  /* 0x000000049a0b7211 */ /* 0x000fe200028f0eff */
[----:B------:R-:W-:Y:S02]  /*6b9a0*/  IMAD.IADD R179, R206, 0x1, R46 ;  /* 0x00000001ceb37824 */ /* 0x000fe400078e022e */
[----:B------:R0:W-:Y:S02]  /*6b9b0*/  STL.64 [R1+0x658], R16 ;  /* 0x0006581001007387 */ /* 0x0001e40000100a00 */
[----:B------:R-:W-:Y:S02]  /*6b9c0*/  IMAD.IADD R154, R179, 0x1, R53 ;  /* 0x00000001b39a7824 */ /* 0x000fe400078e0235 */
[----:B------:R1:W-:Y:S01]  /*6b9d0*/  STL.64 [R1+0x650], R10 ;  /* 0x0006500a01007387 */ /* 0x0003e20000100a00 */
[----:B0-----:R-:W-:-:S02]  /*6b9e0*/  LEA R16, P3, R208, R2, 0x1 ;  /* 0x00000002d0107211 */ /* 0x001fc400078608ff */
[C---:B-1----:R-:W-:Y:S02]  /*6b9f0*/  LEA R10, P5, R139.reuse, R2, 0x1 ;  /* 0x000000028b0a7211 */ /* 0x042fe400078a08ff */
[-C--:B------:R-:W-:Y:S01]  /*6ba00*/  LEA.HI.X.SX32 R17, R208, R4.reuse, 0x1, P3 ;  /* 0x00000004d0117211 */ /* 0x080fe200018f0eff */
[----:B------:R-:W-:Y:S01]  /*6ba10*/  IMAD.IADD R208, R154, 0x1, R52 ;  /* 0x000000019ad07824 */ /* 0x000fe200078e0234 */
[----:B------:R-:W-:-:S03]  /*6ba20*/  LEA.HI.X.SX32 R11, R139, R4, 0x1, P5 ;  /* 0x000000048b0b7211 */ /* 0x000fc600028f0eff */
[----:B------:R0:W-:Y:S01]  /*6ba30*/  STL.64 [R1+0x648], R16 ;  /* 0x0006481001007387 */ /* 0x0001e20000100a00 */
[----:B------:R-:W-:-:S03]  /*6ba40*/  IMAD.IADD R139, R208, 0x1, R55 ;  /* 0x00000001d08b7824 */ /* 0x000fc600078e0237 */
[----:B------:R1:W-:Y:S01]  /*6ba50*/  STL.64 [R1+0x638], R10 ;  /* 0x0006380a01007387 */ /* 0x0003e20000100a00 */
[-C--:B0-----:R-:W-:Y:S02]  /*6ba60*/  LEA R16, P3, R163, R2.reuse, 0x1 ;  /* 0x00000002a3107211 */ /* 0x081fe400078608ff */
[----:B-1----:R-:W-:Y:S02]  /*6ba70*/  LEA R10, P5, R207, R2, 0x1 ;  /* 0x00000002cf0a7211 */ /* 0x002fe400078a08ff */
[-C--:B------:R-:W-:Y:S01]  /*6ba80*/  LEA.HI.X.SX32 R17, R163, R4.reuse, 0x1, P3 ;  /* 0x00000004a3117211 */ /* 0x080fe200018f0eff */
[----:B------:R-:W-:Y:S01]  /*6ba90*/  IMAD.IADD R163, R139, 0x1, R54 ;  /* 0x000000018ba37824 */ /* 0x000fe200078e0236 */
[----:B------:R-:W-:-:S03]  /*6baa0*/  LEA.HI.X.SX32 R11, R207, R4, 0x1, P5 ;  /* 0x00000004cf0b7211 */ /* 0x000fc600028f0eff */
[----:B---3--:R-:W-:Y:S02]  /*6bab0*/  IMAD.IADD R207, R163, 0x1, R41 ;  /* 0x00000001a3cf7824 */ /* 0x008fe400078e0229 */
[----:B------:R-:W0:Y:S01]  /*6bac0*/  LDC R41, c[0x0][0x248] ;  /* 0x00009200ff297b82 */ /* 0x000e220000000800 */
[C---:B------:R-:W-:Y:S01]  /*6bad0*/  LEA R46, P4, R233.reuse, R2, 0x1 ;  /* 0x00000002e92e7211 */ /* 0x040fe200078808ff */
[----:B------:R1:W-:Y:S03]  /*6bae0*/  STL.64 [R1+0x630], R16 ;  /* 0x0006301001007387 */ /* 0x0003e60000100a00 */
[----:B------:R-:W-:Y:S02]  /*6baf0*/  LEA.HI.X.SX32 R47, R233, R4, 0x1, P4 ;  /* 0x00000004e92f7211 */ /* 0x000fe400020f0eff */
[-C--:B------:R-:W-:Y:S02]  /*6bb00*/  LEA R52, P4, R232, R2.reuse, 0x1 ;  /* 0x00000002e8347211 */ /* 0x080fe400078808ff */
[----:B-1----:R-:W-:-:S04]  /*6bb10*/  LEA R16, P3, R7, R2, 0x1 ;  /* 0x0000000207107211 */ /* 0x002fc800078608ff */
[-C--:B------:R-:W-:Y:S02]  /*6bb20*/  LEA.HI.X.SX32 R17, R7, R4.reuse, 0x1, P3 ;  /* 0x0000000407117211 */ /* 0x080fe400018f0eff */
[----:B------:R-:W-:Y:S01]  /*6bb30*/  LEA.HI.X.SX32 R53, R232, R4, 0x1, P4 ;  /* 0x00000004e8357211 */ /* 0x000fe200020f0eff */
[----:B0-----:R-:W-:Y:S02]  /*6bb40*/  IMAD.IADD R7, R207, 0x1, R41 ;  /* 0x00000001cf077824 */ /* 0x001fe400078e0229 */
[----:B------:R-:W0:Y:S01]  /*6bb50*/  LDC R41, c[0x0][0x248] ;  /* 0x00009200ff297b82 */ /* 0x000e220000000800 */
[-C--:B------:R-:W-:Y:S01]  /*6bb60*/  LEA R54, P4, R229, R2.reuse, 0x1 ;  /* 0x00000002e5367211 */ /* 0x080fe200078808ff */
[----:B------:R1:W-:Y:S01]  /*6bb70*/  STL.64 [R1+0x620], R10 ;  /* 0x0006200a01007387 */ /* 0x0003e20000100a00 */
[----:B------:R-:W-:Y:S02]  /*6bb80*/  LEA R22, P3, R195, R2, 0x1 ;  /* 0x00000002c3167211 */ /* 0x000fe400078608ff */
[-C--:B------:R-:W-:Y:S01]  /*6bb90*/  LEA.HI.X.SX32 R55, R229, R4.reuse, 0x1, P4 ;  /* 0x00000004e5377211 */ /* 0x080fe200020f0eff */
[----:B------:R3:W-:Y:S01]  /*6bba0*/  STL.64 [R1+0x618], R16 ;  /* 0x0006181001007387 */ /* 0x0007e20000100a00 */
[----:B------:R-:W-:-:S02]  /*6bbb0*/  LEA.HI.X.SX32 R23, R195, R4, 0x1, P3 ;  /* 0x00000004c3177211 */ /* 0x000fc400018f0eff */
[-C--:B-1----:R-:W-:Y:S02]  /*6bbc0*/  LEA R10, P5, R153, R2.reuse, 0x1 ;  /* 0x00000002990a7211 */ /* 0x082fe400078a08ff */
[----:B---3--:R-:W-:Y:S02]  /*6bbd0*/  LEA R16, P4, R231, R2, 0x1 ;  /* 0x00000002e7107211 */ /* 0x008fe400078808ff */
[-C--:B------:R-:W-:Y:S02]  /*6bbe0*/  LEA.HI.X.SX32 R11, R153, R4.reuse, 0x1, P5 ;  /* 0x00000004990b7211 */ /* 0x080fe400028f0eff */
[----:B------:R-:W-:Y:S01]  /*6bbf0*/  LEA.HI.X.SX32 R17, R231, R4, 0x1, P4 ;  /* 0x00000004e7117211 */ /* 0x000fe200020f0eff */
[----:B------:R-:W-:Y:S02]  /*6bc00*/  IMAD.IADD R153, R7, 0x1, R57 ;  /* 0x0000000107997824 */ /* 0x000fe400078e0239 */
[----:B------:R1:W-:Y:S04]  /*6bc10*/  STL.64 [R1+0x608], R10 ;  /* 0x0006080a01007387 */ /* 0x0003e80000100a00 */
[----:B------:R-:W-:Y:S04]  /*6bc20*/  STL.64 [R1+0x600], R22 ;  /* 0x0006001601007387 */ /* 0x000fe80000100a00 */
[----:B------:R3:W-:Y:S01]  /*6bc30*/  STL.64 [R1+0x5f8], R16 ;  /* 0x0005f81001007387 */ /* 0x0007e20000100a00 */
[-C--:B-1----:R-:W-:Y:S01]  /*6bc40*/  LEA R10, P5, R177, R2.reuse, 0x1 ;  /* 0x00000002b10a7211 */ /* 0x082fe200078a08ff */
[----:B------:R-:W-:Y:S01]  /*6bc50*/  IMAD.IADD R195, R153, 0x1, R56 ;  /* 0x0000000199c37824 */ /* 0x000fe200078e0238 */
[----:B------:R-:W-:-:S02]  /*6bc60*/  LEA R56, P3, R121, R2, 0x1 ;  /* 0x0000000279387211 */ /* 0x000fc400078608ff */
[----:B------:R-:W-:Y:S02]  /*6bc70*/  LEA.HI.X.SX32 R11, R177, R4, 0x1, P5 ;  /* 0x00000004b10b7211 */ /* 0x000fe400028f0eff */
[----:B---3--:R-:W-:Y:S01]  /*6bc80*/  LEA R16, P4, R227, R2, 0x1 ;  /* 0x00000002e3107211 */ /* 0x008fe200078808ff */
[----:B0-----:R-:W-:Y:S02]  /*6bc90*/  IMAD.IADD R177, R195, 0x1, R41 ;  /* 0x00000001c3b17824 */ /* 0x001fe400078e0229 */
[----:B------:R0:W-:Y:S01]  /*6bca0*/  STL.64 [R1+0x5f0], R10 ;  /* 0x0005f00a01007387 */ /* 0x0001e20000100a00 */
[-C--:B------:R-:W-:Y:S01]  /*6bcb0*/  LEA.HI.X.SX32 R57, R121, R4.reuse, 0x1, P3 ;  /* 0x0000000479397211 */ /* 0x080fe200018f0eff */
[----:B------:R-:W1:Y:S01]  /*6bcc0*/  LDC R41, c[0x0][0x248] ;  /* 0x00009200ff297b82 */ /* 0x000e620000000800 */
[----:B------:R-:W-:Y:S01]  /*6bcd0*/  LEA.HI.X.SX32 R17, R227, R4, 0x1, P4 ;  /* 0x00000004e3117211 */ /* 0x000fe200020f0eff */
[----:B------:R-:W-:-:S04]  /*6bce0*/  IMAD.IADD R121, R177, 0x1, R59 ;  /* 0x00000001b1797824 */ /* 0x000fc800078e023b */
[----:B------:R3:W-:Y:S01]  /*6bcf0*/  STL.64 [R1+0x5e0], R16 ;  /* 0x0005e01001007387 */ /* 0x0007e20000100a00 */
[----:B0-----:R-:W-:-:S04]  /*6bd00*/  LEA R10, P5, R205, R2, 0x1 ;  /* 0x00000002cd0a7211 */ /* 0x001fc800078a08ff */
[----:B------:R-:W-:Y:S02]  /*6bd10*/  LEA.HI.X.SX32 R11, R205, R4, 0x1, P5 ;  /* 0x00000004cd0b7211 */ /* 0x000fe400028f0eff */
[----:B---3--:R-:W-:Y:S01]  /*6bd20*/  LEA R16, P3, R138, R2, 0x1 ;  /* 0x000000028a107211 */ /* 0x008fe200078608ff */
[----:B------:R-:W-:-:S03]  /*6bd30*/  IMAD.IADD R205, R121, 0x1, R58 ;  /* 0x0000000179cd7824 */ /* 0x000fc600078e023a */
[----:B------:R-:W-:Y:S01]  /*6bd40*/  LEA.HI.X.SX32 R17, R138, R4, 0x1, P3 ;  /* 0x000000048a117211 */ /* 0x000fe200018f0eff */
[----:B------:R0:W-:Y:S01]  /*6bd50*/  STL.64 [R1+0x5d8], R10 ;  /* 0x0005d80a01007387 */ /* 0x0001e20000100a00 */
[C---:B------:R-:W-:Y:S01]  /*6bd60*/  LEA R58, P5, R176.reuse, R2, 0x1 ;  /* 0x00000002b03a7211 */ /* 0x040fe200078a08ff */
[----:B------:R-:W-:Y:S02]  /*6bd70*/  IMAD.IADD R138, R205, 0x1, R61 ;  /* 0x00000001cd8a7824 */ /* 0x000fe400078e023d */
[----:B------:R3:W-:Y:S01]  /*6bd80*/  STL.64 [R1+0x5d0], R16 ;  /* 0x0005d01001007387 */ /* 0x0007e20000100a00 */
[----:B------:R-:W-:Y:S01]  /*6bd90*/  LEA.HI.X.SX32 R59, R176, R4, 0x1, P5 ;  /* 0x00000004b03b7211 */ /* 0x000fe200028f0eff */
[----:B------:R-:W-:Y:S01]  /*6bda0*/  IMAD.IADD R176, R138, 0x1, R60 ;  /* 0x000000018ab07824 */ /* 0x000fe200078e023c */
[-C--:B0-----:R-:W-:Y:S02]  /*6bdb0*/  LEA R10, P4, R228, R2.reuse, 0x1 ;  /* 0x00000002e40a7211 */ /* 0x081fe400078808ff */
[----:B---3--:R-:W-:-:S02]  /*6bdc0*/  LEA R16, P3, R204, R2, 0x1 ;  /* 0x00000002cc107211 */ /* 0x008fc400078608ff */
        /* <DEDUP_REMOVED lines=10> */
[----:B-1----:R-:W-:Y:S02]  /*6be70*/  IMAD.IADD R129, R146, 0x1, R41 ;  /* 0x0000000192817824 */ /* 0x002fe400078e0229 */
[----:B------:R-:W0:Y:S01]  /*6be80*/  LDC R41, c[0x0][0x248] ;  /* 0x00009200ff297b82 */ /* 0x000e220000000800 */
[----:B------:R-:W-:-:S04]  /*6be90*/  LEA R10, P4, R226, R2, 0x1 ;  /* 0x00000002e20a7211 */ /* 0x000fc800078808ff */
[----:B------:R-:W-:Y:S02]  /*6bea0*/  LEA.HI.X.SX32 R11, R226, R4, 0x1, P4 ;  /* 0x00000004e20b7211 */ /* 0x000fe400020f0eff */
[----:B------:R-:W-:-:S03]  /*6beb0*/  LEA R62, P5, R203, R2, 0x1 ;  /* 0x00000002cb3e7211 */ /* 0x000fc600078a08ff */
[----:B------:R1:W-:Y:S01]  /*6bec0*/  STL.64 [R1+0x5b0], R10 ;  /* 0x0005b00a01007387 */ /* 0x0003e20000100a00 */
[----:B------:R-:W-:Y:S01]  /*6bed0*/  LEA.HI.X.SX32 R63, R203, R4, 0x1, P5 ;  /* 0x00000004cb3f7211 */ /* 0x000fe200028f0eff */
[----:B------:R-:W-:Y:S01]  /*6bee0*/  IMAD.IADD R203, R129, 0x1, R65 ;  /* 0x0000000181cb7824 */ /* 0x000fe200078e0241 */
[C---:B------:R-:W-:Y:S01]  /*6bef0*/  LEA R22, P3, R171.reuse, R2, 0x1 ;  /* 0x00000002ab167211 */ /* 0x040fe200078608ff */
[----:B------:R3:W-:Y:S03]  /*6bf00*/  STL.64 [R1+0x5a0], R16 ;  /* 0x0005a01001007387 */ /* 0x0007e60000100a00 */
[----:B------:R-:W-:Y:S02]  /*6bf10*/  LEA.HI.X.SX32 R23, R171, R4, 0x1, P3 ;  /* 0x00000004ab177211 */ /* 0x000fe400018f0eff */
[----:B-1----:R-:W-:Y:S01]  /*6bf20*/  LEA R10, P4, R225, R2, 0x1 ;  /* 0x00000002e10a7211 */ /* 0x002fe200078808ff */
[----:B------:R-:W-:-:S03]  /*6bf30*/  IMAD.IADD R171, R203, 0x1, R64 ;  /* 0x00000001cbab7824 */ /* 0x000fc600078e0240 */
[----:B------:R-:W-:Y:S02]  /*6bf40*/  LEA.HI.X.SX32 R11, R225, R4, 0x1, P4 ;  /* 0x00000004e10b7211 */ /* 0x000fe400020f0eff */
[----:B---3--:R-:W-:-:S04]  /*6bf50*/  LEA R16, P4, R224, R2, 0x1 ;  /* 0x00000002e0107211 */ /* 0x008fc800078808ff */
[----:B------:R-:W-:Y:S01]  /*6bf60*/  LEA.HI.X.SX32 R17, R224, R4, 0x1, P4 ;  /* 0x00000004e0117211 */ /* 0x000fe200020f0eff */
[----:B0-----:R-:W-:Y:S02]  /*6bf70*/  IMAD.IADD R224, R171, 0x1, R41 ;  /* 0x00000001abe07824 */ /* 0x001fe400078e0229 */
[----:B------:R-:W0:Y:S01]  /*6bf80*/  LDC R41, c[0x0][0x248] ;  /* 0x00009200ff297b82 */ /* 0x000e220000000800 */
[----:B------:R1:W-:Y:S04]  /*6bf90*/  STL.64 [R1+0x598], R10 ;  /* 0x0005980a01007387 */ /* 0x0003e80000100a00 */
[----:B------:R-:W-:Y:S01]  /*6bfa0*/  STL.64 [R1+0x588], R22 ;  /* 0x0005881601007387 */ /* 0x000fe20000100a00 */
[----:B-1----:R-:W-:-:S04]  /*6bfb0*/  LEA R10, P5, R251, R2, 0x1 ;  /* 0x00000002fb0a7211 */ /* 0x002fc800078a08ff */
[----:B------:R-:W-:Y:S01]  /*6bfc0*/  LEA.HI.X.SX32 R11, R251, R4, 0x1, P5 ;  /* 0x00000004fb0b7211 */ /* 0x000fe200028f0eff */
[----:B------:R1:W-:Y:S04]  /*6bfd0*/  STL.64 [R1+0x580], R16 ;  /* 0x0005801001007387 */ /* 0x0003e80000100a00 */
[----:B------:R3:W-:Y:S01]  /*6bfe0*/  STL.64 [R1+0x578], R10 ;  /* 0x0005780a01007387 */ /* 0x0007e20000100a00 */
[-C--:B------:R-:W-:Y:S02]  /*6bff0*/  LEA R64, P4, R221, R2.reuse, 0x1 ;  /* 0x00000002dd407211 */ /* 0x080fe400078808ff */
[-C--:B-1----:R-:W-:Y:S02]  /*6c000*/  LEA R16, P3, R202, R2.reuse, 0x1 ;  /* 0x00000002ca107211 */ /* 0x082fe400078608ff */
[----:B---3--:R-:W-:-:S02]  /*6c010*/  LEA R10, P5, R152, R2, 0x1 ;  /* 0x00000002980a7211 */ /* 0x008fc400078a08ff */
[-C--:B------:R-:W-:Y:S02]  /*6c020*/  LEA.HI.X.SX32 R17, R202, R4.reuse, 0x1, P3 ;  /* 0x00000004ca117211 */ /* 0x080fe400018f0eff */
[-C--:B------:R-:W-:Y:S01]  /*6c030*/  LEA.HI.X.SX32 R11, R152, R4.reuse, 0x1, P5 ;  /* 0x00000004980b7211 */ /* 0x080fe200028f0eff */
[----:B0-----:R-:W-:Y:S01]  /*6c040*/  IMAD.IADD R202, R224, 0x1, R41 ;  /* 0x00000001e0ca7824 */ /* 0x001fe200078e0229 */
[----:B------:R-:W-:Y:S01]  /*6c050*/  LEA.HI.X.SX32 R65, R221, R4, 0x1, P4 ;  /* 0x00000004dd417211 */ /* 0x000fe200020f0eff */
[----:B------:R0:W-:Y:S01]  /*6c060*/  STL.64 [R1+0x570], R16 ;  /* 0x0005701001007387 */ /* 0x0001e20000100a00 */
[----:B------:R-:W-:Y:S01]  /*6c070*/  LEA R22, P3, R170, R2, 0x1 ;  /* 0x00000002aa167211 */ /* 0x000fe200078608ff */
[----:B------:R-:W-:Y:S01]  /*6c080*/  IMAD.IADD R152, R202, 0x1, R67 ;  /* 0x00000001ca987824 */ /* 0x000fe200078e0243 */
[----:B------:R-:W1:Y:S01]  /*6c090*/  LDC R41, c[0x0][0x248] ;  /* 0x00009200ff297b82 */ /* 0x000e620000000800 */
[----:B------:R3:W-:Y:S01]  /*6c0a0*/  STL.64 [R1+0x560], R10 ;  /* 0x0005600a01007387 */ /* 0x0007e20000100a00 */
[----:B------:R-:W-:Y:S01]  /*6c0b0*/  LEA.HI.X.SX32 R23, R170, R4, 0x1, P3 ;  /* 0x00000004aa177211 */ /* 0x000fe200018f0eff */
[----:B------:R-:W-:Y:S01]  /*6c0c0*/  IMAD.IADD R170, R152, 0x1, R66 ;  /* 0x0000000198aa7824 */ /* 0x000fe200078e0242 */
[----:B0-----:R-:W-:-:S02]  /*6c0d0*/  LEA R16, P4, R223, R2, 0x1 ;  /* 0x00000002df107211 */ /* 0x001fc400078808ff */
[----:B---3--:R-:W-:Y:S02]  /*6c0e0*/  LEA R10, P5, R201, R2, 0x1 ;  /* 0x00000002c90a7211 */ /* 0x008fe400078a08ff */
[-C--:B------:R-:W-:Y:S02]  /*6c0f0*/  LEA.HI.X.SX32 R17, R223, R4.reuse, 0x1, P4 ;  /* 0x00000004df117211 */ /* 0x080fe400020f0eff */
[----:B------:R-:W-:Y:S01]  /*6c100*/  LEA.HI.X.SX32 R11, R201, R4, 0x1, P5 ;  /* 0x00000004c90b7211 */ /* 0x000fe200028f0eff */
[----:B------:R-:W-:Y:S01]  /*6c110*/  STL.64 [R1+0x558], R22 ;  /* 0x0005581601007387 */ /* 0x000fe20000100a00 */
[----:B------:R-:W-:-:S03]  /*6c120*/  IMAD.IADD R201, R170, 0x1, R69 ;  /* 0x00000001aac97824 */ /* 0x000fc600078e0245 */
[----:B------:R0:W-:Y:S01]  /*6c130*/  STL.64 [R1+0x550], R16 ;  /* 0x0005501001007387 */ /* 0x0001e20000100a00 */
[----:B------:R-:W-:-:S03]  /*6c140*/  LEA R66, P3, R137, R2, 0x1 ;  /* 0x0000000289427211 */ /* 0x000fc600078608ff */
[----:B------:R3:W-:Y:S01]  /*6c150*/  STL.64 [R1+0x548], R10 ;  /* 0x0005480a01007387 */ /* 0x0007e20000100a00 */
[----:B------:R-:W-:Y:S01]  /*6c160*/  IMAD.IADD R221, R201, 0x1, R68 ;  /* 0x00000001c9dd7824 */ /* 0x000fe200078e0244 */
[----:B------:R-:W-:Y:S02]  /*6c170*/  LEA.HI.X.SX32 R67, R137, R4, 0x1, P3 ;  /* 0x0000000489437211 */ /* 0x000fe400018f0eff */
[-C--:B0-----:R-:W-:Y:S02]  /*6c180*/  LEA R16, P4, R222, R2.reuse, 0x1 ;  /* 0x00000002de107211 */ /* 0x081fe400078808ff */
[----:B---3--:R-:W-:Y:S02]  /*6c190*/  LEA R10, P5, R250, R2, 0x1 ;  /* 0x00000002fa0a7211 */ /* 0x008fe400078a08ff */
        /* <DEDUP_REMOVED lines=8> */
[----:B0-----:R-:W-:-:S02]  /*6c220*/  LEA R10, P5, R169, R2, 0x1 ;  /* 0x00000002a90a7211 */ /* 0x001fc400078a08ff */
[----:B------:R-:W-:Y:S02]  /*6c230*/  LEA R16, P4, R214, R2, 0x1 ;  /* 0x00000002d6107211 */ /* 0x000fe400078808ff */
[-C--:B------:R-:W-:Y:S01]  /*6c240*/  LEA.HI.X.SX32 R11, R169, R4.reuse, 0x1, P5 ;  /* 0x00000004a90b7211 */ /* 0x080fe200028f0eff */
[----:B-1----:R-:W-:Y:S02]  /*6c250*/  IMAD.IADD R169, R194, 0x1, R41 ;  /* 0x00000001c2a97824 */ /* 0x002fe400078e0229 */
[----:B------:R-:W0:Y:S01]  /*6c260*/  LDC R41, c[0x0][0x248] ;  /* 0x00009200ff297b82 */ /* 0x000e220000000800 */
[----:B------:R-:W-:Y:S02]  /*6c270*/  LEA.HI.X.SX32 R17, R214, R4, 0x1, P4 ;  /* 0x00000004d6117211 */ /* 0x000fe400020f0eff */
[----:B------:R-:W-:-:S03]  /*6c280*/  LEA R70, P3, R147, R2, 0x1 ;  /* 0x0000000293467211 */ /* 0x000fc600078608ff */
[----:B------:R1:W-:Y:S04]  /*6c290*/  STL.64 [R1+0x520], R16 ;  /* 0x0005201001007387 */ /* 0x0003e80000100a00 */
[----:B------:R3:W-:Y:S01]  /*6c2a0*/  STL.64 [R1+0x518], R10 ;  /* 0x0005180a01007387 */ /* 0x0007e20000100a00 */
[----:B------:R-:W-:Y:S02]  /*6c2b0*/  LEA.HI.X.SX32 R71, R147, R4, 0x1, P3 ;  /* 0x0000000493477211 */ /* 0x000fe400018f0eff */
[-C--:B-1----:R-:W-:Y:S02]  /*6c2c0*/  LEA R16, P4, R220, R2.reuse, 0x1 ;  /* 0x00000002dc107211 */ /* 0x082fe400078808ff */
[----:B---3--:R-:W-:Y:S02]  /*6c2d0*/  LEA R10, P5, R200, R2, 0x1 ;  /* 0x00000002c80a7211 */ /* 0x008fe400078a08ff */
[-C--:B------:R-:W-:Y:S01]  /*6c2e0*/  LEA.HI.X.SX32 R17, R220, R4.reuse, 0x1, P4 ;  /* 0x00000004dc117211 */ /* 0x080fe200020f0eff */
[----:B------:R-:W-:Y:S01]  /*6c2f0*/  IMAD.IADD R147, R169, 0x1, R73 ;  /* 0x00000001a9937824 */ /* 0x000fe200078e0249 */
[----:B------:R-:W-:-:S03]  /*6c300*/  LEA.HI.X.SX32 R11, R200, R4, 0x1, P5 ;  /* 0x00000004c80b7211 */ /* 0x000fc600028f0eff */
[----:B------:R1:W-:Y:S01]  /*6c310*/  STL.64 [R1+0x508], R16 ;  /* 0x0005081001007387 */ /* 0x0003e20000100a00 */
[----:B------:R-:W-:-:S03]  /*6c320*/  IMAD.IADD R200, R147, 0x1, R72 ;  /* 0x0000000193c87824 */ /* 0x000fc600078e0248 */
[----:B------:R3:W-:Y:S01]  /*6c330*/  STL.64 [R1+0x500], R10 ;  /* 0x0005000a01007387 */ /* 0x0007e20000100a00 */
[-C--:B------:R-:W-:Y:S02]  /*6c340*/  LEA R72, P5, R162, R2.reuse, 0x1 ;  /* 0x00000002a2487211 */ /* 0x080fe400078a08ff */
[CC--:B-1----:R-:W-:Y:S02]  /*6c350*/  LEA R16, P3, R122.reuse, R2.reuse, 0x1 ;  /* 0x000000027a107211 */ /* 0x0c2fe400078608ff */
[C---:B---3--:R-:W-:Y:S02]  /*6c360*/  LEA R10, P4, R219.reuse, R2, 0x1 ;  /* 0x00000002db0a7211 */ /* 0x048fe400078808ff */
[-C--:B------:R-:W-:Y:S01]  /*6c370*/  LEA.HI.X.SX32 R17, R122, R4.reuse, 0x1, P3 ;  /* 0x000000047a117211 */ /* 0x080fe200018f0eff */
[----:B0-----:R-:W-:Y:S01]  /*6c380*/  IMAD.IADD R122, R200, 0x1, R41 ;  /* 0x00000001c87a7824 */ /* 0x001fe200078e0229 */
[-C--:B------:R-:W-:Y:S01]  /*6c390*/  LEA.HI.X.SX32 R11, R219, R4.reuse, 0x1, P4 ;  /* 0x00000004db0b7211 */ /* 0x080fe200020f0eff */
[----:B------:R-:W0:Y:S01]  /*6c3a0*/  LDC R41, c[0x0][0x248] ;  /* 0x00009200ff297b82 */ /* 0x000e220000000800 */
[----:B------:R-:W-:Y:S01]  /*6c3b0*/  LEA.HI.X.SX32 R73, R162, R4, 0x1, P5 ;  /* 0x00000004a2497211 */ /* 0x000fe200028f0eff */
[----:B------:R1:W-:Y:S01]  /*6c3c0*/  STL.64 [R1+0x4f8], R16 ;  /* 0x0004f81001007387 */ /* 0x0003e20000100a00 */
[----:B------:R-:W-:Y:S01]  /*6c3d0*/  LEA R22, P3, R192, R2, 0x1 ;  /* 0x00000002c0167211 */ /* 0x000fe200078608ff */
[----:B------:R-:W-:-:S02]  /*6c3e0*/  IMAD.IADD R162, R122, 0x1, R75 ;  /* 0x000000017aa27824 */ /* 0x000fc400078e024b */
[----:B------:R3:W-:Y:S01]  /*6c3f0*/  STL.64 [R1+0x4f0], R10 ;  /* 0x0004f00a01007387 */ /* 0x0007e20000100a00 */
[----:B------:R-:W-:Y:S01]  /*6c400*/  LEA.HI.X.SX32 R23, R192, R4, 0x1, P3 ;  /* 0x00000004c0177211 */ /* 0x000fe200018f0eff */
[----:B------:R-:W-:Y:S01]  /*6c410*/  IMAD.IADD R192, R162, 0x1, R74 ;  /* 0x00000001a2c07824 */ /* 0x000fe200078e024a */
[-C--:B-1----:R-:W-:Y:S02]  /*6c420*/  LEA R16, P4, R218, R2.reuse, 0x1 ;  /* 0x00000002da107211 */ /* 0x082fe400078808ff */
[----:B---3--:R-:W-:Y:S02]  /*6c430*/  LEA R10, P5, R130, R2, 0x1 ;  /* 0x00000002820a7211 */ /* 0x008fe400078a08ff */
[-C--:B------:R-:W-:Y:S02]  /*6c440*/  LEA.HI.X.SX32 R17, R218, R4.reuse, 0x1, P4 ;  /* 0x00000004da117211 */ /* 0x080fe400020f0eff */
[----:B------:R-:W-:Y:S01]  /*6c450*/  LEA.HI.X.SX32 R11, R130, R4, 0x1, P5 ;  /* 0x00000004820b7211 */ /* 0x000fe200028f0eff */
[----:B------:R-:W-:Y:S01]  /*6c460*/  IMAD.IADD R130, R192, 0x1, R77 ;  /* 0x00000001c0827824 */ /* 0x000fe200078e024d */
[----:B------:R-:W-:Y:S04]  /*6c470*/  STL.64 [R1+0x4e0], R22 ;  /* 0x0004e01601007387 */ /* 0x000fe80000100a00 */
[----:B------:R1:W-:Y:S01]  /*6c480*/  STL.64 [R1+0x4d8], R16 ;  /* 0x0004d81001007387 */ /* 0x0003e20000100a00 */
[----:B------:R-:W-:Y:S01]  /*6c490*/  IMAD.IADD R214, R130, 0x1, R76 ;  /* 0x0000000182d67824 */ /* 0x000fe200078e024c */
[----:B------:R-:W-:-:S02]  /*6c4a0*/  LEA R74, P4, R217, R2, 0x1 ;  /* 0x00000002d94a7211 */ /* 0x000fc400078808ff */
[----:B------:R3:W-:Y:S01]  /*6c4b0*/  STL.64 [R1+0x4d0], R10 ;  /* 0x0004d00a01007387 */ /* 0x0007e20000100a00 */
[-C--:B-1----:R-:W-:Y:S02]  /*6c4c0*/  LEA R16, P3, R131, R2.reuse, 0x1 ;  /* 0x0000000283107211 */ /* 0x082fe400078608ff */
[----:B---3--:R-:W-:Y:S02]  /*6c4d0*/  LEA R10, P5, R193, R2, 0x1 ;  /* 0x00000002c10a7211 */ /* 0x008fe400078a08ff */
[-C--:B------:R-:W-:Y:S01]  /*6c4e0*/  LEA.HI.X.SX32 R17, R131, R4.reuse, 0x1, P3 ;  /* 0x0000000483117211 */ /* 0x080fe200018f0eff */
[----:B------:R-:W-:Y:S01]  /*6c4f0*/  IMAD.IADD R131, R214, 0x1, R79 ;  /* 0x00000001d6837824 */ /* 0x000fe200078e024f */
[-C--:B------:R-:W-:Y:S02]  /*6c500*/  LEA.HI.X.SX32 R75, R217, R4.reuse, 0x1, P4 ;  /* 0x00000004d94b7211 */ /* 0x080fe400020f0eff */
[----:B------:R-:W-:Y:S01]  /*6c510*/  LEA.HI.X.SX32 R11, R193, R4, 0x1, P5 ;  /* 0x00000004c10b7211 */ /* 0x000fe200028f0eff */
[----:B------:R-:W-:Y:S01]  /*6c520*/  IMAD.IADD R193, R131, 0x1, R78 ;  /* 0x0000000183c17824 */ /* 0x000fe200078e024e */
[----:B------:R-:W-:-:S04]  /*6c530*/  LEA R76, P4, R216, R2, 0x1 ;  /* 0x00000002d84c7211 */ /* 0x000fc800078808ff */
[----:B------:R-:W-:Y:S01]  /*6c540*/  LEA.HI.X.SX32 R77, R216, R4, 0x1, P4 ;  /* 0x00000004d84d7211 */ /* 0x000fe200020f0eff */
[----:B0-----:R-:W-:Y:S02]  /*6c550*/  IMAD.IADD R216, R193, 0x1, R41 ;  /* 0x00000001c1d87824 */ /* 0x001fe400078e0229 */
[----:B------:R-:W0:Y:S01]  /*6c560*/  LDC R41, c[0x0][0x248] ;  /* 0x00009200ff297b82 */ /* 0x000e220000000800 */
[----:B------:R1:W-:Y:S04]  /*6c570*/  STL.64 [R1+0x4c8], R16 ;  /* 0x0004c81001007387 */ /* 0x0003e80000100a00 */
[----:B------:R3:W-:Y:S01]  /*6c580*/  STL.64 [R1+0x4b8], R10 ;  /* 0x0004b80a01007387 */ /* 0x0007e20000100a00 */
[----:B-1----:R-:W-:-:S04]  /*6c590*/  LEA R16, P3, R168, R2, 0x1 ;  /* 0x00000002a8107211 */ /* 0x002fc800078608ff */
[----:B------:R-:W-:-:S05]  /*6c5a0*/  LEA.HI.X.SX32 R17, R168, R4, 0x1, P3 ;  /* 0x00000004a8117211 */ /* 0x000fca00018f0eff */
[----:B------:R1:W-:Y:S01]  /*6c5b0*/  STL.64 [R1+0x4b0], R16 ;  /* 0x0004b01001007387 */ /* 0x0003e20000100a00 */
[-C--:B---3--:R-:W-:Y:S02]  /*6c5c0*/  LEA R10, P5, R120, R2.reuse, 0x1 ;  /* 0x00000002780a7211 */ /* 0x088fe400078a08ff */
[----:B-1----:R-:W-:-:S04]  /*6c5d0*/  LEA R16, P3, R187, R2, 0x1 ;  /* 0x00000002bb107211 */ /* 0x002fc800078608ff */
[-C--:B------:R-:W-:Y:S01]  /*6c5e0*/  LEA.HI.X.SX32 R17, R187, R4.reuse, 0x1, P3 ;  /* 0x00000004bb117211 */ /* 0x080fe200018f0eff */
[----:B0-----:R-:W-:Y:S02]  /*6c5f0*/  IMAD.IADD R187, R216, 0x1, R41 ;  /* 0x00000001d8bb7824 */ /* 0x001fe400078e0229 */
[----:B------:R-:W0:Y:S01]  /*6c600*/  LDC R41, c[0x0][0x248] ;  /* 0x00009200ff297b82 */ /* 0x000e220000000800 */
[----:B------:R-:W-:Y:S02]  /*6c610*/  LEA.HI.X.SX32 R11, R120, R4, 0x1, P5 ;  /* 0x00000004780b7211 */ /* 0x000fe400028f0eff */
[----:B------:R-:W-:-:S03]  /*6c620*/  LEA R78, P4, R213, R2, 0x1 ;  /* 0x00000002d54e7211 */ /* 0x000fc600078808ff */
[----:B------:R1:W-:Y:S01]  /*6c630*/  STL.64 [R1+0x4a0], R10 ;  /* 0x0004a00a01007387 */ /* 0x0003e20000100a00 */
[----:B------:R-:W-:Y:S01]  /*6c640*/  LEA.HI.X.SX32 R79, R213, R4, 0x1, P4 ;  /* 0x00000004d54f7211 */ /* 0x000fe200020f0eff */
[----:B------:R-:W-:Y:S02]  /*6c650*/  IMAD.IADD R213, R187, 0x1, R81 ;  /* 0x00000001bbd57824 */ /* 0x000fe400078e0251 */
[----:B------:R3:W-:Y:S01]  /*6c660*/  STL.64 [R1+0x498], R16 ;  /* 0x0004981001007387 */ /* 0x0007e20000100a00 */
[-C--:B------:R-:W-:Y:S02]  /*6c670*/  LEA R22, P3, R160, R2.reuse, 0x1 ;  /* 0x00000002a0167211 */ /* 0x080fe400078608ff */
[CC--:B-1----:R-:W-:Y:S02]  /*6c680*/  LEA R10, P5, R6.reuse, R2.reuse, 0x1 ;  /* 0x00000002060a7211 */ /* 0x0c2fe400078a08ff */
[----:B---3--:R-:W-:Y:S02]  /*6c690*/  LEA R16, P4, R215, R2, 0x1 ;  /* 0x00000002d7107211 */ /* 0x008fe400078808ff */
[----:B------:R-:W-:-:S02]  /*6c6a0*/  LEA.HI.X.SX32 R11, R6, R4, 0x1, P5 ;  /* 0x00000004060b7211 */ /* 0x000fc400028f0eff */
[-C--:B------:R-:W-:Y:S01]  /*6c6b0*/  LEA.HI.X.SX32 R17, R215, R4.reuse, 0x1, P4 ;  /* 0x00000004d7117211 */ /* 0x080fe200020f0eff */
[----:B------:R-:W-:Y:S01]  /*6c6c0*/  IMAD.IADD R215, R213, 0x1, R80 ;  /* 0x00000001d5d77824 */ /* 0x000fe200078e0250 */
[----:B------:R-:W-:Y:S01]  /*6c6d0*/  LEA.HI.X.SX32 R23, R160, R4, 0x1, P3 ;  /* 0x00000004a0177211 */ /* 0x000fe200018f0eff */
[----:B------:R-:W-:Y:S01]  /*6c6e0*/  STL.64 [R1+0x488], R10 ;  /* 0x0004880a01007387 */ /* 0x000fe20000100a00 */
[----:B------:R-:W-:Y:S01]  /*6c6f0*/  LEA R80, P3, R145, R2, 0x1 ;  /* 0x0000000291507211 */ /* 0x000fe200078608ff */
[----:B0-----:R-:W-:Y:S02]  /*6c700*/  IMAD.IADD R160, R215, 0x1, R41 ;  /* 0x00000001d7a07824 */ /* 0x001fe400078e0229 */
[----:B------:R-:W-:Y:S01]  /*6c710*/  STL.64 [R1+0x480], R22 ;  /* 0x0004801601007387 */ /* 0x000fe20000100a00 */
[----:B------:R-:W-:Y:S01]  /*6c720*/  LEA.HI.X.SX32 R81, R145, R4, 0x1, P3 ;  /* 0x0000000491517211 */ /* 0x000fe200018f0eff */
[----:B------:R-:W-:Y:S01]  /*6c730*/  IMAD.IADD R145, R160, 0x1, R83 ;  /* 0x00000001a0917824 */ /* 0x000fe200078e0253 */
[----:B------:R-:W0:Y:S01]  /*6c740*/  LDC R41, c[0x0][0x248] ;  /* 0x00009200ff297b82 */ /* 0x000e220000000800 */
[----:B------:R1:W-:Y:S02]  /*6c750*/  STL.64 [R1+0x478], R16 ;  /* 0x0004781001007387 */ /* 0x0003e40000100a00 */
[----:B-1----:R-:W-:-:S04]  /*6c760*/  LEA R16, P4, R212, R2, 0x1 ;  /* 0x00000002d4107211 */ /* 0x002fc800078808ff */
[----:B------:R-:W-:Y:S01]  /*6c770*/  LEA.HI.X.SX32 R17, R212, R4, 0x1, P4 ;  /* 0x00000004d4117211 */ /* 0x000fe200020f0eff */
[----:B------:R-:W-:Y:S01]  /*6c780*/  IMAD.IADD R212, R145, 0x1, R82 ;  /* 0x0000000191d47824 */ /* 0x000fe200078e0252 */
[----:B------:R-:W-:-:S03]  /*6c790*/  LEA R10, P5, R186, R2, 0x1 ;  /* 0x00000002ba0a7211 */ /* 0x000fc600078a08ff */
[----:B------:R-:W-:Y:S01]  /*6c7a0*/  IMAD.IADD R217, R212, 0x1, R85 ;  /* 0x00000001d4d97824 */ /* 0x000fe200078e0255 */
[----:B------:R-:W-:-:S03]  /*6c7b0*/  LEA.HI.X.SX32 R11, R186, R4, 0x1, P5 ;  /* 0x00000004ba0b7211 */ /* 0x000fc600028f0eff */
[----:B------:R-:W-:Y:S02]  /*6c7c0*/  IMAD.IADD R218, R217, 0x1, R84 ;  /* 0x00000001d9da7824 */ /* 0x000fe400078e0254 */
[----:B------:R1:W-:Y:S02]  /*6c7d0*/  STL.64 [R1+0x470], R10 ;  /* 0x0004700a01007387 */ /* 0x0003e40000100a00 */
[----:B------:R-:W-:-:S04]  /*6c7e0*/  IMAD.IADD R219, R218, 0x1, R87 ;  /* 0x00000001dadb7824 */ /* 0x000fc800078e0257 */
[----:B------:R-:W-:Y:S01]  /*6c7f0*/  IMAD.IADD R220, R219, 0x1, R86 ;  /* 0x00000001dbdc7824 */ /* 0x000fe200078e0256 */
[----:B-1----:R-:W-:-:S04]  /*6c800*/  LEA R10, P5, R136, R2, 0x1 ;  /* 0x00000002880a7211 */ /* 0x002fc800078a08ff */
[----:B------:R-:W-:Y:S01]  /*6c810*/  LEA.HI.X.SX32 R11, R136, R4, 0x1, P5 ;  /* 0x00000004880b7211 */ /* 0x000fe200028f0eff */
[----:B0-----:R-:W-:Y:S01]  /*6c820*/  IMAD.IADD R136, R220, 0x1, R41 ;  /* 0x00000001dc887824 */ /* 0x001fe200078e0229 */
[C---:B------:R-:W-:Y:S01]  /*6c830*/  LEA R82, P5, R240.reuse, R2, 0x1 ;  /* 0x00000002f0527211 */ /* 0x040fe200078a08ff */
[----:B------:R-:W0:Y:S01]  /*6c840*/  LDC R41, c[0x0][0x248] ;  /* 0x00009200ff297b82 */ /* 0x000e220000000800 */
[----:B------:R1:W-:Y:S02]  /*6c850*/  STL.64 [R1+0x460], R16 ;  /* 0x0004601001007387 */ /* 0x0003e40000100a00 */
[----:B------:R-:W-:Y:S02]  /*6c860*/  LEA.HI.X.SX32 R83, R240, R4, 0x1, P5 ;  /* 0x00000004f0537211 */ /* 0x000fe400028f0eff */
[C---:B------:R-:W-:Y:S01]  /*6c870*/  LEA R84, P5, R211.reuse, R2, 0x1 ;  /* 0x00000002d3547211 */ /* 0x040fe200078a08ff */
[----:B------:R3:W-:Y:S03]  /*6c880*/  STL.64 [R1+0x458], R10 ;  /* 0x0004580a01007387 */ /* 0x0007e60000100a00 */
[----:B------:R-:W-:-:S02]  /*6c890*/  LEA.HI.X.SX32 R85, R211, R4, 0x1, P5 ;  /* 0x00000004d3557211 */ /* 0x000fc400028f0eff */
[CC--:B-1----:R-:W-:Y:S02]  /*6c8a0*/  LEA R16, P3, R185.reuse, R2.reuse, 0x1 ;  /* 0x00000002b9107211 */ /* 0x0c2fe400078608ff */
[-C--:B------:R-:W-:Y:S02]  /*6c8b0*/  LEA R86, P5, R210, R2.reuse, 0x1 ;  /* 0x00000002d2567211 */ /* 0x080fe400078a08ff */
        /* <DEDUP_REMOVED lines=8> */
[-C--:B-1----:R-:W-:Y:S02]  /*6c940*/  LEA R16, P3, R161, R2.reuse, 0x1 ;  /* 0x00000002a1107211 */ /* 0x082fe400078608ff */
[----:B---3--:R-:W-:Y:S02]  /*6c950*/  LEA R10, P4, R123, R2, 0x1 ;  /* 0x000000027b0a7211 */ /* 0x008fe400078808ff */
[-C--:B------:R-:W-:Y:S02]  /*6c960*/  LEA.HI.X.SX32 R17, R161, R4.reuse, 0x1, P3 ;  /* 0x00000004a1117211 */ /* 0x080fe400018f0eff */
[----:B------:R-:W-:Y:S01]  /*6c970*/  LEA.HI.X.SX32 R11, R123, R4, 0x1, P4 ;  /* 0x000000047b0b7211 */ /* 0x000fe200020f0eff */
[----:B0-----:R-:W-:Y:S02]  /*6c980*/  IMAD.IADD R186, R211, 0x1, R41 ;  /* 0x00000001d3ba7824 */ /* 0x001fe400078e0229 */
[----:B------:R-:W0:Y:S01]  /*6c990*/  LDC R41, c[0x0][0x248] ;  /* 0x00009200ff297b82 */ /* 0x000e220000000800 */
[----:B------:R1:W-:Y:S04]  /*6c9a0*/  STL.64 [R1+0x438], R16 ;  /* 0x0004381001007387 */ /* 0x0003e80000100a00 */
[----:B------:R3:W-:Y:S01]  /*6c9b0*/  STL.64 [R1+0x430], R10 ;  /* 0x0004300a01007387 */ /* 0x0007e20000100a00 */
[----:B-1----:R-:W-:-:S02]  /*6c9c0*/  LEA R16, P3, R178, R2, 0x1 ;  /* 0x00000002b2107211 */ /* 0x002fc400078608ff */
[----:B---3--:R-:W-:Y:S02]  /*6c9d0*/  LEA R10, P4, R144, R2, 0x1 ;  /* 0x00000002900a7211 */ /* 0x008fe400078808ff */
[-C--:B------:R-:W-:Y:S02]  /*6c9e0*/  LEA.HI.X.SX32 R17, R178, R4.reuse, 0x1, P3 ;  /* 0x00000004b2117211 */ /* 0x080fe400018f0eff */
[----:B------:R-:W-:Y:S02]  /*6c9f0*/  LEA.HI.X.SX32 R11, R144, R4, 0x1, P4 ;  /* 0x00000004900b7211 */ /* 0x000fe400020f0eff */
[C---:B------:R-:W-:Y:S01]  /*6ca00*/  LEA R22, P3, R155.reuse, R2, 0x1 ;  /* 0x000000029b167211 */ /* 0x040fe200078608ff */
[----:B------:R1:W-:Y:S04]  /*6ca10*/  STL.64 [R1+0x420], R16 ;  /* 0x0004201001007387 */ /* 0x0003e80000100a00 */
[----:B------:R3:W-:Y:S01]  /*6ca20*/  STL.64 [R1+0x418], R10 ;  /* 0x0004180a01007387 */ /* 0x0007e20000100a00 */
[----:B------:R-:W-:-:S02]  /*6ca30*/  LEA.HI.X.SX32 R23, R155, R4, 0x1, P3 ;  /* 0x000000049b177211 */ /* 0x000fc400018f0eff */
[CC--:B-1----:R-:W-:Y:S02]  /*6ca40*/  LEA R16, P4, R184.reuse, R2.reuse, 0x1 ;  /* 0x00000002b8107211 */ /* 0x0c2fe400078808ff */
[C---:B---3--:R-:W-:Y:S02]  /*6ca50*/  LEA R10, P5, R209.reuse, R2, 0x1 ;  /* 0x00000002d10a7211 */ /* 0x048fe400078a08ff */
[-C--:B------:R-:W-:Y:S02]  /*6ca60*/  LEA.HI.X.SX32 R17, R184, R4.reuse, 0x1, P4 ;  /* 0x00000004b8117211 */ /* 0x080fe400020f0eff */
[----:B------:R-:W-:Y:S01]  /*6ca70*/  LEA.HI.X.SX32 R11, R209, R4, 0x1, P5 ;  /* 0x00000004d10b7211 */ /* 0x000fe200028f0eff */
[----:B------:R-:W-:Y:S01]  /*6ca80*/  STL.64 [R1+0x408], R22 ;  /* 0x0004081601007387 */ /* 0x000fe20000100a00 */
[----:B0-----:R-:W-:Y:S01]  /*6ca90*/  IMAD.IADD R209, R186, 0x1, R41 ;  /* 0x00000001bad17824 */ /* 0x001fe200078e0229 */
[-C--:B------:R-:W-:Y:S01]  /*6caa0*/  LEA R88, P4, R128, R2.reuse, 0x1 ;  /* 0x0000000280587211 */ /* 0x080fe200078808ff */
[----:B------:R-:W0:Y:S01]  /*6cab0*/  LDC R41, c[0x0][0x248] ;  /* 0x00009200ff297b82 */ /* 0x000e220000000800 */
[----:B------:R1:W-:Y:S04]  /*6cac0*/  STL.64 [R1+0x400], R16 ;  /* 0x0004001001007387 */ /* 0x0003e80000100a00 */
[----:B------:R3:W-:Y:S01]  /*6cad0*/  STL.64 [R1+0x3f8], R10 ;  /* 0x0003f80a01007387 */ /* 0x0007e20000100a00 */
[----:B-1----:R-:W-:-:S02]  /*6cae0*/  LEA R16, P3, R5, R2, 0x1 ;  /* 0x0000000205107211 */ /* 0x002fc400078608ff */
[C---:B---3--:R-:W-:Y:S02]  /*6caf0*/  LEA R10, P5, R206.reuse, R2, 0x1 ;  /* 0x00000002ce0a7211 */ /* 0x048fe400078a08ff */
[-C--:B------:R-:W-:Y:S02]  /*6cb00*/  LEA.HI.X.SX32 R17, R5, R4.reuse, 0x1, P3 ;  /* 0x0000000405117211 */ /* 0x080fe400018f0eff */
[-C--:B------:R-:W-:Y:S01]  /*6cb10*/  LEA.HI.X.SX32 R11, R206, R4.reuse, 0x1, P5 ;  /* 0x00000004ce0b7211 */ /* 0x080fe200028f0eff */
[----:B------:R-:W-:Y:S01]  /*6cb20*/  IMAD.IADD R206, R209, 0x1, R91 ;  /* 0x00000001d1ce7824 */ /* 0x000fe200078e025b */
[----:B------:R-:W-:Y:S01]  /*6cb30*/  LEA.HI.X.SX32 R89, R128, R4, 0x1, P4 ;  /* 0x0000000480597211 */ /* 0x000fe200020f0eff */
[----:B------:R1:W-:Y:S01]  /*6cb40*/  STL.64 [R1+0x3f0], R16 ;  /* 0x0003f01001007387 */ /* 0x0003e20000100a00 */
[C---:B------:R-:W-:Y:S01]  /*6cb50*/  LEA R22, P3, R179.reuse, R2, 0x1 ;  /* 0x00000002b3167211 */ /* 0x040fe200078608ff */
[----:B------:R-:W-:Y:S02]  /*6cb60*/  IMAD.IADD R120, R206, 0x1, R90 ;  /* 0x00000001ce787824 */ /* 0x000fe400078e025a */
[----:B------:R3:W-:Y:S01]  /*6cb70*/  STL.64 [R1+0x3e0], R10 ;  /* 0x0003e00a01007387 */ /* 0x0007e20000100a00 */
[----:B------:R-:W-:Y:S01]  /*6cb80*/  LEA.HI.X.SX32 R23, R179, R4, 0x1, P3 ;  /* 0x00000004b3177211 */ /* 0x000fe200018f0eff */
[----:B------:R-:W-:Y:S01]  /*6cb90*/  IMAD.IADD R184, R120, 0x1, R93 ;  /* 0x0000000178b87824 */ /* 0x000fe200078e025d */
[----:B-1----:R-:W-:-:S04]  /*6cba0*/  LEA R16, P4, R154, R2, 0x1 ;  /* 0x000000029a107211 */ /* 0x002fc800078808ff */
[----:B------:R-:W-:Y:S02]  /*6cbb0*/  LEA.HI.X.SX32 R17, R154, R4, 0x1, P4 ;  /* 0x000000049a117211 */ /* 0x000fe400020f0eff */
[----:B---3--:R-:W-:Y:S01]  /*6cbc0*/  LEA R10, P5, R208, R2, 0x1 ;  /* 0x00000002d00a7211 */ /* 0x008fe200078a08ff */
[----:B------:R-:W-:Y:S01]  /*6cbd0*/  STL.64 [R1+0x3d8], R22 ;  /* 0x0003d81601007387 */ /* 0x000fe20000100a00 */
[----:B------:R-:W-:Y:S02]  /*6cbe0*/  IMAD.IADD R185, R184, 0x1, R92 ;  /* 0x00000001b8b97824 */ /* 0x000fe400078e025c */
[----:B------:R-:W-:Y:S01]  /*6cbf0*/  LEA.HI.X.SX32 R11, R208, R4, 0x1, P5 ;  /* 0x00000004d00b7211 */ /* 0x000fe200028f0eff */
[----:B------:R1:W-:Y:S01]  /*6cc00*/  STL.64 [R1+0x3d0], R16 ;  /* 0x0003d01001007387 */ /* 0x0003e20000100a00 */
[----:B------:R-:W-:-:S03]  /*6cc10*/  IMAD.IADD R6, R185, 0x1, R95 ;  /* 0x00000001b9067824 */ /* 0x000fc600078e025f */
[----:B------:R3:W-:Y:S01]  /*6cc20*/  STL.64 [R1+0x3c8], R10 ;  /* 0x0003c80a01007387 */ /* 0x0007e20000100a00 */
[----:B------:R-:W-:Y:S01]  /*6cc30*/  IMAD.IADD R178, R6, 0x1, R94 ;  /* 0x0000000106b27824 */ /* 0x000fe200078e025e */
[----:B-1----:R-:W-:-:S04]  /*6cc40*/  LEA R16, P4, R163, R2, 0x1 ;  /* 0x00000002a3107211 */ /* 0x002fc800078808ff */
[----:B------:R-:W-:Y:S02]  /*6cc50*/  LEA.HI.X.SX32 R17, R163, R4, 0x1, P4 ;  /* 0x00000004a3117211 */ /* 0x000fe400020f0eff */
[C---:B---3--:R-:W-:Y:S01]  /*6cc60*/  LEA R10, P5, R207.reuse, R2, 0x1 ;  /* 0x00000002cf0a7211 */ /* 0x048fe200078a08ff */
[----:B0-----:R-:W-:Y:S02]  /*6cc70*/  IMAD.IADD R179, R178, 0x1, R41 ;  /* 0x00000001b2b37824 */ /* 0x001fe400078e0229 */
[----:B------:R0:W-:Y:S01]  /*6cc80*/  STL.64 [R1+0x3b8], R16 ;  /* 0x0003b81001007387 */ /* 0x0001e20000100a00 */
[----:B------:R-:W-:Y:S01]  /*6cc90*/  LEA.HI.X.SX32 R11, R207, R4, 0x1, P5 ;  /* 0x00000004cf0b7211 */ /* 0x000fe200028f0eff */
[----:B------:R-:W1:Y:S01]  /*6cca0*/  LDC R41, c[0x0][0x248] ;  /* 0x00009200ff297b82 */ /* 0x000e620000000800 */
[----:B------:R-:W-:-:S03]  /*6ccb0*/  LEA R90, P3, R139, R2, 0x1 ;  /* 0x000000028b5a7211 */ /* 0x000fc600078608ff */
[----:B------:R3:W-:Y:S01]  /*6ccc0*/  STL.64 [R1+0x3b0], R10 ;  /* 0x0003b00a01007387 */ /* 0x0007e20000100a00 */
[----:B0-----:R-:W-:-:S04]  /*6ccd0*/  LEA R16, P4, R153, R2, 0x1 ;  /* 0x0000000299107211 */ /* 0x001fc800078808ff */
[----:B------:R-:W-:Y:S02]  /*6cce0*/  LEA.HI.X.SX32 R17, R153, R4, 0x1, P4 ;  /* 0x0000000499117211 */ /* 0x000fe400020f0eff */
[----:B---3--:R-:W-:Y:S02]  /*6ccf0*/  LEA R10, P5, R195, R2, 0x1 ;  /* 0x00000002c30a7211 */ /* 0x008fe400078a08ff */
[-C--:B------:R-:W-:Y:S01]  /*6cd00*/  LEA.HI.X.SX32 R91, R139, R4.reuse, 0x1, P3 ;  /* 0x000000048b5b7211 */ /* 0x080fe200018f0eff */
[----:B------:R0:W-:Y:S01]  /*6cd10*/  STL.64 [R1+0x3a0], R16 ;  /* 0x0003a01001007387 */ /* 0x0001e20000100a00 */
[----:B------:R-:W-:Y:S02]  /*6cd20*/  LEA.HI.X.SX32 R11, R195, R4, 0x1, P5 ;  /* 0x00000004c30b7211 */ /* 0x000fe400028f0eff */
[----:B------:R-:W-:-:S03]  /*6cd30*/  LEA R92, P3, R7, R2, 0x1 ;  /* 0x00000002075c7211 */ /* 0x000fc600078608ff */
[----:B------:R3:W-:Y:S01]  /*6cd40*/  STL.64 [R1+0x398], R10 ;  /* 0x0003980a01007387 */ /* 0x0007e20000100a00 */
[----:B------:R-:W-:Y:S02]  /*6cd50*/  LEA.HI.X.SX32 R93, R7, R4, 0x1, P3 ;  /* 0x00000004075d7211 */ /* 0x000fe400018f0eff */
[-C--:B0-----:R-:W-:Y:S02]  /*6cd60*/  LEA R16, P4, R121, R2.reuse, 0x1 ;  /* 0x0000000279107211 */ /* 0x081fe400078808ff */
[----:B------:R-:W-:Y:S02]  /*6cd70*/  LEA R94, P3, R177, R2, 0x1 ;  /* 0x00000002b15e7211 */ /* 0x000fe400078608ff */
[----:B------:R-:W-:Y:S02]  /*6cd80*/  LEA.HI.X.SX32 R17, R121, R4, 0x1, P4 ;  /* 0x0000000479117211 */ /* 0x000fe400020f0eff */
[----:B---3--:R-:W-:Y:S01]  /*6cd90*/  LEA R10, P5, R205, R2, 0x1 ;  /* 0x00000002cd0a7211 */ /* 0x008fe200078a08ff */
[----:B------:R-:W-:Y:S01]  /*6cda0*/  IMAD.IADD R0, R179, 0x1, R97 ;  /* 0x00000001b3007824 */ /* 0x000fe200078e0261 */
[-C--:B------:R-:W-:Y:S01]  /*6cdb0*/  LEA.HI.X.SX32 R95, R177, R4.reuse, 0x1, P3 ;  /* 0x00000004b15f7211 */ /* 0x080fe200018f0eff */
[----:B------:R0:W-:Y:S01]  /*6cdc0*/  STL.64 [R1+0x388], R16 ;  /* 0x0003881001007387 */ /* 0x0001e20000100a00 */
[----:B------:R-:W-:Y:S01]  /*6cdd0*/  LEA.HI.X.SX32 R11, R205, R4, 0x1, P5 ;  /* 0x00000004cd0b7211 */ /* 0x000fe200028f0eff */
[----:B------:R-:W-:-:S04]  /*6cde0*/  IMAD.IADD R5, R0, 0x1, R96 ;  /* 0x0000000100057824 */ /* 0x000fc800078e0260 */
[----:B------:R3:W-:Y:S01]  /*6cdf0*/  STL.64 [R1+0x380], R10 ;  /* 0x0003800a01007387 */ /* 0x0007e20000100a00 */
[----:B-1----:R-:W-:Y:S02]  /*6ce00*/  IMAD.IADD R177, R5, 0x1, R41 ;  /* 0x0000000105b17824 */ /* 0x002fe400078e0229 */
[----:B------:R-:W1:Y:S01]  /*6ce10*/  LDC R41, c[0x0][0x248] ;  /* 0x00009200ff297b82 */ /* 0x000e620000000800 */
[----:B0-----:R-:W-:-:S04]  /*6ce20*/  LEA R16, P3, R138, R2, 0x1 ;  /* 0x000000028a107211 */ /* 0x001fc800078608ff */
[----:B------:R-:W-:Y:S02]  /*6ce30*/  LEA.HI.X.SX32 R17, R138, R4, 0x1, P3 ;  /* 0x000000048a117211 */ /* 0x000fe400018f0eff */
[-C--:B---3--:R-:W-:Y:S01]  /*6ce40*/  LEA R10, P4, R176, R2.reuse, 0x1 ;  /* 0x00000002b00a7211 */ /* 0x088fe200078808ff */
[----:B------:R-:W-:Y:S01]  /*6ce50*/  IMAD.IADD R123, R177, 0x1, R99 ;  /* 0x00000001b17b7824 */ /* 0x000fe200078e0263 */
[----:B------:R-:W-:Y:S01]  /*6ce60*/  LEA R22, P3, R146, R2, 0x1 ;  /* 0x0000000292167211 */ /* 0x000fe200078608ff */
[----:B------:R0:W-:Y:S01]  /*6ce70*/  STL.64 [R1+0x378], R16 ;  /* 0x0003781001007387 */ /* 0x0001e20000100a00 */
[-C--:B------:R-:W-:Y:S01]  /*6ce80*/  LEA.HI.X.SX32 R11, R176, R4.reuse, 0x1, P4 ;  /* 0x00000004b00b7211 */ /* 0x080fe200020f0eff */
[----:B------:R-:W-:Y:S01]  /*6ce90*/  IMAD.IADD R128, R123, 0x1, R98 ;  /* 0x000000017b807824 */ /* 0x000fe200078e0262 */
[----:B------:R-:W-:Y:S02]  /*6cea0*/  LEA.HI.X.SX32 R23, R146, R4, 0x1, P3 ;  /* 0x0000000492177211 */ /* 0x000fe400018f0eff */
[C---:B0-----:R-:W-:Y:S01]  /*6ceb0*/  LEA R16, P4, R129.reuse, R2, 0x1 ;  /* 0x0000000281107211 */ /* 0x041fe200078808ff */
[----:B------:R-:W-:Y:S03]  /*6cec0*/  STL.64 [R1+0x370], R10 ;  /* 0x0003700a01007387 */ /* 0x000fe60000100a00 */
[----:B------:R-:W-:Y:S01]  /*6ced0*/  LEA.HI.X.SX32 R17, R129, R4, 0x1, P4 ;  /* 0x0000000481117211 */ /* 0x000fe200020f0eff */
[----:B------:R-:W-:Y:S01]  /*6cee0*/  IMAD.IADD R176, R128, 0x1, R101 ;  /* 0x0000000180b07824 */ /* 0x000fe200078e0265 */
[----:B------:R-:W-:Y:S04]  /*6cef0*/  STL.64 [R1+0x360], R22 ;  /* 0x0003601601007387 */ /* 0x000fe80000100a00 */
[----:B------:R0:W-:Y:S01]  /*6cf00*/  STL.64 [R1+0x358], R16 ;  /* 0x0003581001007387 */ /* 0x0001e20000100a00 */
[----:B------:R-:W-:Y:S01]  /*6cf10*/  IMAD.IADD R7, R176, 0x1, R100 ;  /* 0x00000001b0077824 */ /* 0x000fe200078e0264 */
[----:B0-----:R-:W-:-:S04]  /*6cf20*/  LEA R16, P3, R171, R2, 0x1 ;  /* 0x00000002ab107211 */ /* 0x001fc800078608ff */
[----:B------:R-:W-:Y:S01]  /*6cf30*/  LEA.HI.X.SX32 R17, R171, R4, 0x1, P3 ;  /* 0x00000004ab117211 */ /* 0x000fe200018f0eff */
[----:B------:R-:W-:-:S04]  /*6cf40*/  IMAD.IADD R171, R7, 0x1, R103 ;  /* 0x0000000107ab7824 */ /* 0x000fc800078e0267 */
[----:B------:R-:W-:-:S04]  /*6cf50*/  IMAD.IADD R138, R171, 0x1, R102 ;  /* 0x00000001ab8a7824 */ /* 0x000fc800078e0266 */
[----:B-1----:R-:W-:Y:S02]  /*6cf60*/  IMAD.IADD R137, R138, 0x1, R41 ;  /* 0x000000018a897824 */ /* 0x002fe400078e0229 */
[----:B------:R-:W0:Y:S01]  /*6cf70*/  LDC R41, c[0x0][0x248] ;  /* 0x00009200ff297b82 */ /* 0x000e220000000800 */
[-C--:B------:R-:W-:Y:S02]  /*6cf80*/  LEA R96, P5, R204, R2.reuse, 0x1 ;  /* 0x00000002cc607211 */ /* 0x080fe400078a08ff */
[----:B------:R-:W-:Y:S02]  /*6cf90*/  LEA R98, P4, R224, R2, 0x1 ;  /* 0x00000002e0627211 */ /* 0x000fe400078808ff */
[----:B------:R-:W-:Y:S02]  /*6cfa0*/  LEA.HI.X.SX32 R97, R204, R4, 0x1, P5 ;  /* 0x00000004cc617211 */ /* 0x000fe400028f0eff */
[----:B------:R-:W-:Y:S02]  /*6cfb0*/  LEA R10, P5, R203, R2, 0x1 ;  /* 0x00000002cb0a7211 */ /* 0x000fe400078a08ff */
[----:B------:R-:W-:-:S02]  /*6cfc0*/  LEA.HI.X.SX32 R99, R224, R4, 0x1, P4 ;  /* 0x00000004e0637211 */ /* 0x000fc400020f0eff */
[C---:B------:R-:W-:Y:S02]  /*6cfd0*/  LEA R100, P4, R170.reuse, R2, 0x1 ;  /* 0x00000002aa647211 */ /* 0x040fe400078808ff */
[-C--:B------:R-:W-:Y:S02]  /*6cfe0*/  LEA.HI.X.SX32 R11, R203, R4.reuse, 0x1, P5 ;  /* 0x00000004cb0b7211 */ /* 0x080fe400028f0eff */
[----:B------:R-:W-:-:S03]  /*6cff0*/  LEA.HI.X.SX32 R101, R170, R4, 0x1, P4 ;  /* 0x00000004aa657211 */ /* 0x000fc600020f0eff */
[----:B------:R1:W-:Y:S01]  /*6d000*/  STL.64 [R1+0x350], R10 ;  /* 0x0003500a01007387 */ /* 0x0003e20000100a00 */
[----:B0-----:R-:W-:Y:S02]  /*6d010*/  IMAD.IADD R170, R137, 0x1, R41 ;  /* 0x0000000189aa7824 */ /* 0x001fe400078e0229 */
[----:B------:R-:W0:Y:S01]  /*6d020*/  LDC R41, c[0x0][0x248] ;  /* 0x00009200ff297b82 */ /* 0x000e220000000800 */
[----:B------:R3:W-:Y:S01]  /*6d030*/  STL.64 [R1+0x348], R16 ;  /* 0x0003481001007387 */ /* 0x0007e20000100a00 */
[----:B-1----:R-:W-:-:S04]  /*6d040*/  LEA R10, P5, R202, R2, 0x1 ;  /* 0x00000002ca0a7211 */ /* 0x002fc800078a08ff */
[----:B------:R-:W-:Y:S02]  /*6d050*/  LEA.HI.X.SX32 R11, R202, R4, 0x1, P5 ;  /* 0x00000004ca0b7211 */ /* 0x000fe400028f0eff */
[----:B---3--:R-:W-:-:S04]  /*6d060*/  LEA R16, P3, R152, R2, 0x1 ;  /* 0x0000000298107211 */ /* 0x008fc800078608ff */
[----:B------:R-:W-:Y:S01]  /*6d070*/  LEA.HI.X.SX32 R17, R152, R4, 0x1, P3 ;  /* 0x0000000498117211 */ /* 0x000fe200018f0eff */
[----:B------:R1:W-:Y:S04]  /*6d080*/  STL.64 [R1+0x338], R10 ;  /* 0x0003380a01007387 */ /* 0x0003e80000100a00 */
[----:B------:R3:W-:Y:S01]  /*6d090*/  STL.64 [R1+0x330], R16 ;  /* 0x0003301001007387 */ /* 0x0007e20000100a00 */
[----:B------:R-:W-:Y:S01]  /*6d0a0*/  IMAD.IADD R129, R170, 0x1, R105 ;  /* 0x00000001aa817824 */ /* 0x000fe200078e0269 */
[-C--:B------:R-:W-:Y:S02]  /*6d0b0*/  LEA R102, P4, R222, R2.reuse, 0x1 ;  /* 0x00000002de667211 */ /* 0x080fe400078808ff */
[-C--:B-1----:R-:W-:Y:S02]  /*6d0c0*/  LEA R10, P5, R201, R2.reuse, 0x1 ;  /* 0x00000002c90a7211 */ /* 0x082fe400078a08ff */
[----:B---3--:R-:W-:-:S02]  /*6d0d0*/  LEA R16, P3, R221, R2, 0x1 ;  /* 0x00000002dd107211 */ /* 0x008fc400078608ff */
[-C--:B------:R-:W-:Y:S02]  /*6d0e0*/  LEA.HI.X.SX32 R11, R201, R4.reuse, 0x1, P5 ;  /* 0x00000004c90b7211 */ /* 0x080fe400028f0eff */
[----:B------:R-:W-:Y:S01]  /*6d0f0*/  LEA.HI.X.SX32 R17, R221, R4, 0x1, P3 ;  /* 0x00000004dd117211 */ /* 0x000fe200018f0eff */
[----:B------:R-:W-:Y:S01]  /*6d100*/  IMAD.IADD R152, R129, 0x1, R104 ;  /* 0x0000000181987824 */ /* 0x000fe200078e0268 */
[C---:B------:R-:W-:Y:S01]  /*6d110*/  LEA R22, P3, R169.reuse, R2, 0x1 ;  /* 0x00000002a9167211 */ /* 0x040fe200078608ff */
[----:B------:R1:W-:Y:S01]  /*6d120*/  STL.64 [R1+0x320], R10 ;  /* 0x0003200a01007387 */ /* 0x0003e20000100a00 */
[-C--:B------:R-:W-:Y:S02]  /*6d130*/  LEA.HI.X.SX32 R103, R222, R4.reuse, 0x1, P4 ;  /* 0x00000004de677211 */ /* 0x080fe400020f0eff */
[----:B------:R-:W-:Y:S01]  /*6d140*/  LEA.HI.X.SX32 R23, R169, R4, 0x1, P3 ;  /* 0x00000004a9177211 */ /* 0x000fe200018f0eff */
[----:B------:R3:W-:Y:S01]  /*6d150*/  STL.64 [R1+0x318], R16 ;  /* 0x0003181001007387 */ /* 0x0007e20000100a00 */
[----:B0-----:R-:W-:-:S02]  /*6d160*/  IMAD.IADD R169, R152, 0x1, R41 ;  /* 0x0000000198a97824 */ /* 0x001fc400078e0229 */
[----:B------:R-:W0:Y:S01]  /*6d170*/  LDC R41, c[0x0][0x248] ;  /* 0x00009200ff297b82 */ /* 0x000e220000000800 */
[CC--:B-1----:R-:W-:Y:S02]  /*6d180*/  LEA R10, P5, R194.reuse, R2.reuse, 0x1 ;  /* 0x00000002c20a7211 */ /* 0x0c2fe400078a08ff */
[C---:B---3--:R-:W-:Y:S02]  /*6d190*/  LEA R16, P4, R147.reuse, R2, 0x1 ;  /* 0x0000000293107211 */ /* 0x048fe400078808ff */
[-C--:B------:R-:W-:Y:S02]  /*6d1a0*/  LEA.HI.X.SX32 R11, R194, R4.reuse, 0x1, P5 ;  /* 0x00000004c20b7211 */ /* 0x080fe400028f0eff */
[----:B------:R-:W-:Y:S01]  /*6d1b0*/  LEA.HI.X.SX32 R17, R147, R4, 0x1, P4 ;  /* 0x0000000493117211 */ /* 0x000fe200020f0eff */
[----:B------:R-:W-:Y:S02]  /*6d1c0*/  IMAD.IADD R147, R169, 0x1, R107 ;  /* 0x00000001a9937824 */ /* 0x000fe400078e026b */
[----:B------:R1:W-:Y:S02]  /*6d1d0*/  STL.64 [R1+0x308], R10 ;  /* 0x0003080a01007387 */ /* 0x0003e40000100a00 */
[----:B------:R-:W-:-:S02]  /*6d1e0*/  IMAD.IADD R139, R147, 0x1, R106 ;  /* 0x00000001938b7824 */ /* 0x000fc400078e026a */
[----:B------:R-:W-:Y:S02]  /*6d1f0*/  STL.64 [R1+0x300], R22 ;  /* 0x0003001601007387 */ /* 0x000fe40000100a00 */
[----:B------:R-:W-:Y:S02]  /*6d200*/  IMAD.IADD R168, R139, 0x1, R109 ;  /* 0x000000018ba87824 */ /* 0x000fe400078e026d */
[----:B------:R3:W-:Y:S01]  /*6d210*/  STL.64 [R1+0x2f8], R16 ;  /* 0x0002f81001007387 */ /* 0x0007e20000100a00 */
[-C--:B-1----:R-:W-:Y:S02]  /*6d220*/  LEA R10, P5, R200, R2.reuse, 0x1 ;  /* 0x00000002c80a7211 */ /* 0x082fe400078a08ff */
[----:B---3--:R-:W-:-:S04]  /*6d230*/  LEA R16, P4, R162, R2, 0x1 ;  /* 0x00000002a2107211 */ /* 0x008fc800078808ff */
[-C--:B------:R-:W-:Y:S01]  /*6d240*/  LEA.HI.X.SX32 R17, R162, R4.reuse, 0x1, P4 ;  /* 0x00000004a2117211 */ /* 0x080fe200020f0eff */
[----:B------:R-:W-:Y:S01]  /*6d250*/  IMAD.IADD R162, R168, 0x1, R108 ;  /* 0x00000001a8a27824 */ /* 0x000fe200078e026c */
[----:B------:R-:W-:-:S03]  /*6d260*/  LEA.HI.X.SX32 R11, R200, R4, 0x1, P5 ;  /* 0x00000004c80b7211 */ /* 0x000fc600028f0eff */
[----:B------:R-:W-:Y:S02]  /*6d270*/  IMAD.IADD R161, R162, 0x1, R111 ;  /* 0x00000001a2a17824 */ /* 0x000fe400078e026f */
[----:B------:R1:W-:Y:S01]  /*6d280*/  STL.64 [R1+0x2f0], R10 ;  /* 0x0002f00a01007387 */ /* 0x0003e20000100a00 */
[C---:B------:R-:W-:Y:S01]  /*6d290*/  LEA R104, P3, R122.reuse, R2, 0x1 ;  /* 0x000000027a687211 */ /* 0x040fe200078608ff */
[----:B------:R-:W-:Y:S02]  /*6d2a0*/  IMAD.IADD R163, R161, 0x1, R110 ;  /* 0x00000001a1a37824 */ /* 0x000fe400078e026e */
[----:B------:R3:W-:Y:S01]  /*6d2b0*/  STL.64 [R1+0x2e0], R16 ;  /* 0x0002e01001007387 */ /* 0x0007e20000100a00 */
[----:B------:R-:W-:Y:S01]  /*6d2c0*/  LEA.HI.X.SX32 R105, R122, R4, 0x1, P3 ;  /* 0x000000047a697211 */ /* 0x000fe200018f0eff */
[----:B0-----:R-:W-:Y:S02]  /*6d2d0*/  IMAD.IADD R153, R163, 0x1, R41 ;  /* 0x00000001a3997824 */ /* 0x001fe400078e0229 */
[----:B------:R-:W0:Y:S01]  /*6d2e0*/  LDC R41, c[0x0][0x248] ;  /* 0x00009200ff297b82 */ /* 0x000e220000000800 */
[----:B-1----:R-:W-:-:S04]  /*6d2f0*/  LEA R10, P5, R192, R2, 0x1 ;  /* 0x00000002c00a7211 */ /* 0x002fc800078a08ff */
[----:B------:R-:W-:Y:S02]  /*6d300*/  LEA.HI.X.SX32 R11, R192, R4, 0x1, P5 ;  /* 0x00000004c00b7211 */ /* 0x000fe400028f0eff */
[CC--:B---3--:R-:W-:Y:S02]  /*6d310*/  LEA R16, P3, R130.reuse, R2.reuse, 0x1 ;  /* 0x0000000282107211 */ /* 0x0c8fe400078608ff */
[C---:B------:R-:W-:Y:S01]  /*6d320*/  LEA R106, P5, R131.reuse, R2, 0x1 ;  /* 0x00000002836a7211 */ /* 0x040fe200078a08ff */
[----:B------:R1:W-:Y:S01]  /*6d330*/  STL.64 [R1+0x2d8], R10 ;  /* 0x0002d80a01007387 */ /* 0x0003e20000100a00 */
[-C--:B------:R-:W-:Y:S02]  /*6d340*/  LEA.HI.X.SX32 R17, R130, R4.reuse, 0x1, P3 ;  /* 0x0000000482117211 */ /* 0x080fe400018f0eff */
[----:B------:R-:W-:Y:S02]  /*6d350*/  LEA.HI.X.SX32 R107, R131, R4, 0x1, P5 ;  /* 0x00000004836b7211 */ /* 0x000fe400028f0eff */
[-C--:B------:R-:W-:Y:S01]  /*6d360*/  LEA R108, P5, R187, R2.reuse, 0x1 ;  /* 0x00000002bb6c7211 */ /* 0x080fe200078a08ff */
[----:B------:R3:W-:Y:S01]  /*6d370*/  STL.64 [R1+0x2d0], R16 ;  /* 0x0002d01001007387 */ /* 0x0007e20000100a00 */
[----:B-1----:R-:W-:-:S02]  /*6d380*/  LEA R10, P4, R214, R2, 0x1 ;  /* 0x00000002d60a7211 */ /* 0x002fc400078808ff */
[-C--:B------:R-:W-:Y:S02]  /*6d390*/  LEA.HI.X.SX32 R109, R187, R4.reuse, 0x1, P5 ;  /* 0x00000004bb6d7211 */ /* 0x080fe400028f0eff */
[----:B------:R-:W-:Y:S02]  /*6d3a0*/  LEA.HI.X.SX32 R11, R214, R4, 0x1, P4 ;  /* 0x00000004d60b7211 */ /* 0x000fe400020f0eff */
[CC--:B---3--:R-:W-:Y:S02]  /*6d3b0*/  LEA R16, P3, R193.reuse, R2.reuse, 0x1 ;  /* 0x00000002c1107211 */ /* 0x0c8fe400078608ff */
[C---:B------:R-:W-:Y:S01]  /*6d3c0*/  LEA R110, P5, R160.reuse, R2, 0x1 ;  /* 0x00000002a06e7211 */ /* 0x040fe200078a08ff */
[----:B------:R1:W-:Y:S01]  /*6d3d0*/  STL.64 [R1+0x2c8], R10 ;  /* 0x0002c80a01007387 */ /* 0x0003e20000100a00 */
[-C--:B------:R-:W-:Y:S02]  /*6d3e0*/  LEA.HI.X.SX32 R17, R193, R4.reuse, 0x1, P3 ;  /* 0x00000004c1117211 */ /* 0x080fe400018f0eff */
[----:B------:R-:W-:Y:S01]  /*6d3f0*/  LEA.HI.X.SX32 R111, R160, R4, 0x1, P5 ;  /* 0x00000004a06f7211 */ /* 0x000fe200028f0eff */
[----:B------:R-:W-:-:S02]  /*6d400*/  IMAD.IADD R160, R153, 0x1, R113 ;  /* 0x0000000199a07824 */ /* 0x000fc400078e0271 */
[----:B------:R3:W-:Y:S01]  /*6d410*/  STL.64 [R1+0x2a8], R16 ;  /* 0x0002a81001007387 */ /* 0x0007e20000100a00 */
[----:B-1----:R-:W-:Y:S01]  /*6d420*/  LEA R10, P4, R216, R2, 0x1 ;  /* 0x00000002d80a7211 */ /* 0x002fe200078808ff */
[----:B------:R-:W-:-:S03]  /*6d430*/  IMAD.IADD R154, R160, 0x1, R112 ;  /* 0x00000001a09a7824 */ /* 0x000fc600078e0270 */
        /* <DEDUP_REMOVED lines=10> */
[C---:B---3--:R-:W-:Y:S02]  /*6d4e0*/  LEA R16, P4, R212.reuse, R2, 0x1 ;  /* 0x00000002d4107211 */ /* 0x048fe400078808ff */
[-C--:B------:R-:W-:Y:S01]  /*6d4f0*/  LEA.HI.X.SX32 R23, R145, R4.reuse, 0x1, P3 ;  /* 0x0000000491177211 */ /* 0x080fe200018f0eff */
[----:B------:R0:W-:Y:S01]  /*6d500*/  STL.64 [R1+0x278], R10 ;  /* 0x0002780a01007387 */ /* 0x0001e20000100a00 */
[----:B------:R-:W-:-:S03]  /*6d510*/  LEA.HI.X.SX32 R17, R212, R4, 0x1, P4 ;  /* 0x00000004d4117211 */ /* 0x000fc600020f0eff */
[----:B------:R-:W-:Y:S01]  /*6d520*/  STL.64 [R1+0x268], R22 ;  /* 0x0002681601007387 */ /* 0x000fe20000100a00 */
[----:B0-----:R-:W-:-:S03]  /*6d530*/  LEA R10, P5, R217, R2, 0x1 ;  /* 0x00000002d90a7211 */ /* 0x001fc600078a08ff */
[----:B------:R0:W-:Y:S01]  /*6d540*/  STL.64 [R1+0x260], R16 ;  /* 0x0002601001007387 */ /* 0x0001e20000100a00 */
[----:B------:R-:W-:Y:S02]  /*6d550*/  LEA.HI.X.SX32 R11, R217, R4, 0x1, P5 ;  /* 0x00000004d90b7211 */ /* 0x000fe400028f0eff */
[----:B------:R-:W-:-:S03]  /*6d560*/  LEA R112, P4, R219, R2, 0x1 ;  /* 0x00000002db707211 */ /* 0x000fc600078808ff */
[----:B------:R3:W-:Y:S01]  /*6d570*/  STL.64 [R1+0x248], R10 ;  /* 0x0002480a01007387 */ /* 0x0007e20000100a00 */
[----:B0-----:R-:W-:-:S04]  /*6d580*/  LEA R16, P3, R218, R2, 0x1 ;  /* 0x00000002da107211 */ /* 0x001fc800078608ff */
[----:B------:R-:W-:Y:S02]  /*6d590*/  LEA.HI.X.SX32 R17, R218, R4, 0x1, P3 ;  /* 0x00000004da117211 */ /* 0x000fe400018f0eff */
[C---:B---3--:R-:W-:Y:S01]  /*6d5a0*/  LEA R10, P5, R220.reuse, R2, 0x1 ;  /* 0x00000002dc0a7211 */ /* 0x048fe200078a08ff */
[----:B-1----:R-:W-:Y:S01]  /*6d5b0*/  IMAD.IADD R146, R155, 0x1, R41 ;  /* 0x000000019b927824 */ /* 0x002fe200078e0229 */
[-C--:B------:R-:W-:Y:S01]  /*6d5c0*/  LEA.HI.X.SX32 R113, R219, R4.reuse, 0x1, P4 ;  /* 0x00000004db717211 */ /* 0x080fe200020f0eff */
[----:B------:R0:W-:Y:S01]  /*6d5d0*/  STL.64 [R1+0x240], R16 ;  /* 0x0002401001007387 */ /* 0x0001e20000100a00 */
[----:B------:R-:W-:Y:S02]  /*6d5e0*/  LEA.HI.X.SX32 R11, R220, R4, 0x1, P5 ;  /* 0x00000004dc0b7211 */ /* 0x000fe400028f0eff */
[----:B------:R-:W-:Y:S01]  /*6d5f0*/  LEA R22, P3, R136, R2, 0x1 ;  /* 0x0000000288167211 */ /* 0x000fe200078608ff */
[----:B------:R-:W-:Y:S01]  /*6d600*/  IMAD.IADD R144, R146, 0x1, R115 ;  /* 0x0000000192907824 */ /* 0x000fe200078e0273 */
[----:B------:R-:W1:Y:S01]  /*6d610*/  LDC R41, c[0x0][0x248] ;  /* 0x00009200ff297b82 */ /* 0x000e620000000800 */
[----:B------:R3:W-:Y:S01]  /*6d620*/  STL.64 [R1+0x220], R10 ;  /* 0x0002200a01007387 */ /* 0x0007e20000100a00 */
[----:B------:R-:W-:-:S02]  /*6d630*/  LEA.HI.X.SX32 R23, R136, R4, 0x1, P3 ;  /* 0x0000000488177211 */ /* 0x000fc400018f0eff */
[----:B0-----:R-:W-:Y:S01]  /*6d640*/  LEA R16, P4, R210, R2, 0x1 ;  /* 0x00000002d2107211 */ /* 0x001fe200078808ff */
[----:B------:R-:W-:-:S03]  /*6d650*/  IMAD.IADD R145, R144, 0x1, R114 ;  /* 0x0000000190917824 */ /* 0x000fc600078e0272 */
        /* <DEDUP_REMOVED lines=8> */
[-C--:B------:R-:W-:Y:S02]  /*6d6e0*/  LEA R114, P3, R186, R2.reuse, 0x1 ;  /* 0x00000002ba727211 */ /* 0x080fe400078608ff */
[CC--:B0-----:R-:W-:Y:S02]  /*6d6f0*/  LEA R16, P4, R209.reuse, R2.reuse, 0x1 ;  /* 0x00000002d1107211 */ /* 0x0c1fe400078808ff */
[C---:B---3--:R-:W-:Y:S02]  /*6d700*/  LEA R10, P5, R206.reuse, R2, 0x1 ;  /* 0x00000002ce0a7211 */ /* 0x048fe400078a08ff */
[-C--:B------:R-:W-:Y:S01]  /*6d710*/  LEA.HI.X.SX32 R17, R209, R4.reuse, 0x1, P4 ;  /* 0x00000004d1117211 */ /* 0x080fe200020f0eff */
[----:B------:R-:W-:Y:S01]  /*6d720*/  IMAD.IADD R130, R131, 0x1, R119 ;  /* 0x0000000183827824 */ /* 0x000fe200078e0277 */
[-C--:B------:R-:W-:Y:S02]  /*6d730*/  LEA.HI.X.SX32 R11, R206, R4.reuse, 0x1, P5 ;  /* 0x00000004ce0b7211 */ /* 0x080fe400028f0eff */
[----:B------:R-:W-:Y:S01]  /*6d740*/  LEA.HI.X.SX32 R115, R186, R4, 0x1, P3 ;  /* 0x00000004ba737211 */ /* 0x000fe200018f0eff */
[----:B------:R0:W-:Y:S01]  /*6d750*/  STL.64 [R1+0x1a8], R16 ;  /* 0x0001a81001007387 */ /* 0x0001e20000100a00 */
[----:B------:R-:W-:Y:S01]  /*6d760*/  LEA R116, P3, R120, R2, 0x1 ;  /* 0x0000000278747211 */ /* 0x000fe200078608ff */
[----:B------:R-:W-:-:S02]  /*6d770*/  IMAD.IADD R122, R130, 0x1, R118 ;  /* 0x00000001827a7824 */ /* 0x000fc400078e0276 */
[----:B------:R3:W-:Y:S01]  /*6d780*/  STL.64 [R1+0x1a0], R10 ;  /* 0x0001a00a01007387 */ /* 0x0007e20000100a00 */
[----:B------:R-:W-:Y:S01]  /*6d790*/  LEA.HI.X.SX32 R117, R120, R4, 0x1, P3 ;  /* 0x0000000478757211 */ /* 0x000fe200018f0eff */
[----:B-1----:R-:W-:Y:S02]  /*6d7a0*/  IMAD.IADD R120, R122, 0x1, R41 ;  /* 0x000000017a787824 */ /* 0x002fe400078e0229 */
[----:B------:R-:W1:Y:S01]  /*6d7b0*/  LDC R41, c[0x0][0x248] ;  /* 0x00009200ff297b82 */ /* 0x000e620000000800 */
[CC--:B0-----:R-:W-:Y:S02]  /*6d7c0*/  LEA R16, P4, R184.reuse, R2.reuse, 0x1 ;  /* 0x00000002b8107211 */ /* 0x0c1fe400078808ff */
[C---:B---3--:R-:W-:Y:S02]  /*6d7d0*/  LEA R10, P5, R185.reuse, R2, 0x1 ;  /* 0x00000002b90a7211 */ /* 0x048fe400078a08ff */
[-C--:B------:R-:W-:Y:S02]  /*6d7e0*/  LEA.HI.X.SX32 R17, R184, R4.reuse, 0x1, P4 ;  /* 0x00000004b8117211 */ /* 0x080fe400020f0eff */
[----:B------:R-:W-:-:S03]  /*6d7f0*/  LEA.HI.X.SX32 R11, R185, R4, 0x1, P5 ;  /* 0x00000004b90b7211 */ /* 0x000fc600028f0eff */
[----:B------:R0:W-:Y:S01]  /*6d800*/  STL.64 [R1+0x190], R16 ;  /* 0x0001901001007387 */ /* 0x0001e20000100a00 */
[----:B------:R-:W-:-:S03]  /*6d810*/  LEA R118, P3, R6, R2, 0x1 ;  /* 0x0000000206767211 */ /* 0x000fc600078608ff */
[----:B------:R3:W-:Y:S01]  /*6d820*/  STL.64 [R1+0x188], R10 ;  /* 0x0001880a01007387 */ /* 0x0007e20000100a00 */
[CC--:B0-----:R-:W-:Y:S02]  /*6d830*/  LEA R16, P4, R178.reuse, R2.reuse, 0x1 ;  /* 0x00000002b2107211 */ /* 0x0c1fe400078808ff */
        /* <DEDUP_REMOVED lines=8> */
[CC--:B0-----:R-:W-:Y:S02]  /*6d8c0*/  LEA R16, P3, R0.reuse, R2.reuse, 0x1 ;  /* 0x0000000200107211 */ /* 0x0c1fe400078608ff */
[C---:B---3--:R-:W-:Y:S02]  /*6d8d0*/  LEA R10, P4, R5.reuse, R2, 0x1 ;  /* 0x00000002050a7211 */ /* 0x048fe400078808ff */
[-C--:B------:R-:W-:Y:S02]  /*6d8e0*/  LEA.HI.X.SX32 R17, R0, R4.reuse, 0x1, P3 ;  /* 0x0000000400117211 */ /* 0x080fe400018f0eff */
[----:B------:R-:W-:Y:S02]  /*6d8f0*/  LEA.HI.X.SX32 R11, R5, R4, 0x1, P4 ;  /* 0x00000004050b7211 */ /* 0x000fe400020f0eff */
[-C--:B------:R-:W-:Y:S01]  /*6d900*/  LEA R124, P5, R177, R2.reuse, 0x1 ;  /* 0x00000002b17c7211 */ /* 0x080fe200078a08ff */
[----:B------:R0:W-:Y:S01]  /*6d910*/  STL.64 [R1+0x168], R16 ;  /* 0x0001681001007387 */ /* 0x0001e20000100a00 */
[----:B------:R-:W-:Y:S01]  /*6d920*/  LEA R22, P3, R123, R2, 0x1 ;  /* 0x000000027b167211 */ /* 0x000fe200078608ff */
[----:B-1----:R-:W-:Y:S01]  /*6d930*/  IMAD.IADD R5, R6, 0x1, R41 ;  /* 0x0000000106057824 */ /* 0x002fe200078e0229 */
[-C--:B------:R-:W-:Y:S01]  /*6d940*/  LEA.HI.X.SX32 R125, R177, R4.reuse, 0x1, P5 ;  /* 0x00000004b17d7211 */ /* 0x080fe200028f0eff */
[----:B------:R1:W-:Y:S01]  /*6d950*/  STL.64 [R1+0x160], R10 ;  /* 0x0001600a01007387 */ /* 0x0003e20000100a00 */
[----:B------:R-:W-:Y:S01]  /*6d960*/  LEA.HI.X.SX32 R23, R123, R4, 0x1, P3 ;  /* 0x000000047b177211 */ /* 0x000fe200018f0eff */
[----:B------:R-:W-:Y:S01]  /*6d970*/  IMAD.IADD R0, R5, 0x1, R127 ;  /* 0x0000000105007824 */ /* 0x000fe200078e027f */
[----:B------:R-:W3:Y:S01]  /*6d980*/  LDC R41, c[0x0][0x248] ;  /* 0x00009200ff297b82 */ /* 0x000ee20000000800 */
[----:B0-----:R-:W-:-:S02]  /*6d990*/  LEA R16, P4, R128, R2, 0x1 ;  /* 0x0000000280107211 */ /* 0x001fc400078808ff */
[----:B-1----:R-:W-:Y:S02]  /*6d9a0*/  LEA R10, P5, R176, R2, 0x1 ;  /* 0x00000002b00a7211 */ /* 0x002fe400078a08ff */
        /* <DEDUP_REMOVED lines=24> */
[----:B------:R-:W-:Y:S01]  /*6db30*/  LEA.HI.X.SX32 R127, R171, R4, 0x1, P4 ;  /* 0x00000004ab7f7211 */ /* 0x000fe200020f0eff */
[----:B------:R3:W-:Y:S01]  /*6db40*/  STL.64 [R1+0x110], R10 ;  /* 0x0001100a01007387 */ /* 0x0007e20000100a00 */
[-C--:B------:R-:W-:Y:S02]  /*6db50*/  LEA R132, P4, R170, R2.reuse, 0x1 ;  /* 0x00000002aa847211 */ /* 0x080fe400078808ff */
[----:B-1----:R-:W-:-:S02]  /*6db60*/  LEA R16, P3, R152, R2, 0x1 ;  /* 0x0000000298107211 */ /* 0x002fc400078608ff */
[----:B---3--:R-:W-:Y:S02]  /*6db70*/  LEA R10, P5, R147, R2, 0x1 ;  /* 0x00000002930a7211 */ /* 0x008fe400078a08ff */
[-C--:B------:R-:W-:Y:S02]  /*6db80*/  LEA.HI.X.SX32 R133, R170, R4.reuse, 0x1, P4 ;  /* 0x00000004aa857211 */ /* 0x080fe400020f0eff */
[----:B------:R-:W-:Y:S02]  /*6db90*/  LEA.HI.X.SX32 R17, R152, R4, 0x1, P3 ;  /* 0x0000000498117211 */ /* 0x000fe400018f0eff */
[----:B------:R-:W-:Y:S02]  /*6dba0*/  LEA R134, P4, R169, R2, 0x1 ;  /* 0x00000002a9867211 */ /* 0x000fe400078808ff */
[-C--:B------:R-:W-:Y:S01]  /*6dbb0*/  LEA.HI.X.SX32 R11, R147, R4.reuse, 0x1, P5 ;  /* 0x00000004930b7211 */ /* 0x080fe200028f0eff */
[----:B------:R1:W-:Y:S01]  /*6dbc0*/  STL.64 [R1+0x108], R16 ;  /* 0x0001081001007387 */ /* 0x0003e20000100a00 */
[----:B------:R-:W-:-:S02]  /*6dbd0*/  LEA.HI.X.SX32 R135, R169, R4, 0x1, P4 ;  /* 0x00000004a9877211 */ /* 0x000fc400020f0eff */
[----:B------:R-:W-:Y:S01]  /*6dbe0*/  LEA R22, P3, R139, R2, 0x1 ;  /* 0x000000028b167211 */ /* 0x000fe200078608ff */
[----:B------:R3:W-:Y:S01]  /*6dbf0*/  STL.64 [R1+0xf8], R10 ;  /* 0x0000f80a01007387 */ /* 0x0007e20000100a00 */
[----:B0-----:R-:W-:Y:S02]  /*6dc00*/  IMAD.IADD R152, R129, 0x1, R41 ;  /* 0x0000000181987824 */ /* 0x001fe400078e0229 */
[----:B------:R-:W-:Y:S02]  /*6dc10*/  LEA.HI.X.SX32 R23, R139, R4, 0x1, P3 ;  /* 0x000000048b177211 */ /* 0x000fe400018f0eff */
[-C--:B-1----:R-:W-:Y:S02]  /*6dc20*/  LEA R16, P4, R168, R2.reuse, 0x1 ;  /* 0x00000002a8107211 */ /* 0x082fe400078808ff */
[----:B---3--:R-:W-:Y:S02]  /*6dc30*/  LEA R10, P5, R162, R2, 0x1 ;  /* 0x00000002a20a7211 */ /* 0x008fe400078a08ff */
[----:B------:R-:W-:-:S02]  /*6dc40*/  LEA.HI.X.SX32 R17, R168, R4, 0x1, P4 ;  /* 0x00000004a8117211 */ /* 0x000fc400020f0eff */
[----:B------:R-:W-:Y:S01]  /*6dc50*/  LEA.HI.X.SX32 R11, R162, R4, 0x1, P5 ;  /* 0x00000004a20b7211 */ /* 0x000fe200028f0eff */
[----:B------:R-:W-:Y:S01]  /*6dc60*/  IMAD.IADD R147, R152, 0x1, R141 ;  /* 0x0000000198937824 */ /* 0x000fe200078e028d */
[----:B------:R-:W-:Y:S04]  /*6dc70*/  STL.64 [R1+0xf0], R22 ;  /* 0x0000f01601007387 */ /* 0x000fe80000100a00 */
[----:B------:R0:W-:Y:S01]  /*6dc80*/  STL.64 [R1+0xe8], R16 ;  /* 0x0000e81001007387 */ /* 0x0001e20000100a00 */
[----:B------:R-:W-:-:S03]  /*6dc90*/  IMAD.IADD R139, R147, 0x1, R140 ;  /* 0x00000001938b7824 */ /* 0x000fc600078e028c */
[----:B------:R1:W-:Y:S01]  /*6dca0*/  STL.64 [R1+0xe0], R10 ;  /* 0x0000e00a01007387 */ /* 0x0003e20000100a00 */
[-C--:B------:R-:W-:Y:S01]  /*6dcb0*/  LEA R140, P3, R161, R2.reuse, 0x1 ;  /* 0x00000002a18c7211 */ /* 0x080fe200078608ff */
[----:B------:R-:W-:Y:S01]  /*6dcc0*/  IMAD.IADD R162, R139, 0x1, R199 ;  /* 0x000000018ba27824 */ /* 0x000fe200078e02c7 */
[-C--:B0-----:R-:W-:Y:S02]  /*6dcd0*/  LEA R16, P4, R163, R2.reuse, 0x1 ;  /* 0x00000002a3107211 */ /* 0x081fe400078808ff */
[----:B-1----:R-:W-:Y:S02]  /*6dce0*/  LEA R10, P5, R153, R2, 0x1 ;  /* 0x00000002990a7211 */ /* 0x002fe400078a08ff */
[-C--:B------:R-:W-:Y:S02]  /*6dcf0*/  LEA.HI.X.SX32 R17, R163, R4.reuse, 0x1, P4 ;  /* 0x00000004a3117211 */ /* 0x080fe400020f0eff */
[-C--:B------:R-:W-:Y:S02]  /*6dd00*/  LEA.HI.X.SX32 R11, R153, R4.reuse, 0x1, P5 ;  /* 0x00000004990b7211 */ /* 0x080fe400028f0eff */
[----:B------:R-:W-:Y:S01]  /*6dd10*/  LEA.HI.X.SX32 R141, R161, R4, 0x1, P3 ;  /* 0x00000004a18d7211 */ /* 0x000fe200018f0eff */
[----:B------:R0:W-:Y:S01]  /*6dd20*/  STL.64 [R1+0xd0], R16 ;  /* 0x0000d01001007387 */ /* 0x0001e20000100a00 */
[----:B------:R-:W-:-:S03]  /*6dd30*/  IMAD.IADD R161, R162, 0x1, R143 ;  /* 0x00000001a2a17824 */ /* 0x000fc600078e028f */
[----:B------:R1:W-:Y:S01]  /*6dd40*/  STL.64 [R1+0xc8], R10 ;  /* 0x0000c80a01007387 */ /* 0x0003e20000100a00 */
[----:B------:R-:W-:Y:S01]  /*6dd50*/  IMAD.IADD R153, R161, 0x1, R142 ;  /* 0x00000001a1997824 */ /* 0x000fe200078e028e */
[-C--:B0-----:R-:W-:Y:S02]  /*6dd60*/  LEA R16, P3, R160, R2.reuse, 0x1 ;  /* 0x00000002a0107211 */ /* 0x081fe400078608ff */
[----:B-1----:R-:W-:Y:S02]  /*6dd70*/  LEA R10, P4, R154, R2, 0x1 ;  /* 0x000000029a0a7211 */ /* 0x002fe400078808ff */
[-C--:B------:R-:W-:Y:S02]  /*6dd80*/  LEA.HI.X.SX32 R17, R160, R4.reuse, 0x1, P3 ;  /* 0x00000004a0117211 */ /* 0x080fe400018f0eff */
[----:B------:R-:W-:Y:S01]  /*6dd90*/  LEA.HI.X.SX32 R11, R154, R4, 0x1, P4 ;  /* 0x000000049a0b7211 */ /* 0x000fe200020f0eff */
[----:B------:R-:W-:Y:S02]  /*6dda0*/  IMAD.IADD R160, R153, 0x1, R149 ;  /* 0x0000000199a07824 */ /* 0x000fe400078e0295 */
[----:B------:R0:W-:Y:S02]  /*6ddb0*/  STL.64 [R1+0xc0], R16 ;  /* 0x0000c01001007387 */ /* 0x0001e40000100a00 */
[----:B------:R-:W-:-:S02]  /*6ddc0*/  IMAD.IADD R154, R160, 0x1, R148 ;  /* 0x00000001a09a7824 */ /* 0x000fc400078e0294 */
[----:B------:R1:W-:Y:S01]  /*6ddd0*/  STL.64 [R1+0xb8], R10 ;  /* 0x0000b80a01007387 */ /* 0x0003e20000100a00 */
[-C--:B0-----:R-:W-:Y:S02]  /*6dde0*/  LEA R16, P3, R146, R2.reuse, 0x1 ;  /* 0x0000000292107211 */ /* 0x081fe400078608ff */
[----:B-1----:R-:W-:Y:S02]  /*6ddf0*/  LEA R10, P4, R144, R2, 0x1 ;  /* 0x00000002900a7211 */ /* 0x002fe400078808ff */
[-C--:B------:R-:W-:Y:S02]  /*6de00*/  LEA.HI.X.SX32 R17, R146, R4.reuse, 0x1, P3 ;  /* 0x0000000492117211 */ /* 0x080fe400018f0eff */
[----:B------:R-:W-:Y:S01]  /*6de10*/  LEA.HI.X.SX32 R11, R144, R4, 0x1, P4 ;  /* 0x00000004900b7211 */ /* 0x000fe200020f0eff */
[----:B------:R-:W-:Y:S01]  /*6de20*/  IMAD.IADD R144, R154, 0x1, R151 ;  /* 0x000000019a907824 */ /* 0x000fe200078e0297 */
[C---:B------:R-:W-:Y:S01]  /*6de30*/  LEA R142, P5, R155.reuse, R2, 0x1 ;  /* 0x000000029b8e7211 */ /* 0x040fe200078a08ff */
[----:B------:R0:W-:Y:S02]  /*6de40*/  STL.64 [R1+0xa8], R16 ;  /* 0x0000a81001007387 */ /* 0x0001e40000100a00 */
[----:B------:R-:W-:Y:S01]  /*6de50*/  IMAD.IADD R163, R144, 0x1, R150 ;  /* 0x0000000190a37824 */ /* 0x000fe200078e0296 */
[----:B------:R-:W-:Y:S01]  /*6de60*/  LEA.HI.X.SX32 R143, R155, R4, 0x1, P5 ;  /* 0x000000049b8f7211 */ /* 0x000fe200028f0eff */
[----:B------:R1:W-:Y:S01]  /*6de70*/  STL.64 [R1+0xa0], R10 ;  /* 0x0000a00a01007387 */ /* 0x0003e20000100a00 */
[-C--:B------:R-:W-:Y:S01]  /*6de80*/  LEA R148, P5, R145, R2.reuse, 0x1 ;  /* 0x0000000291947211 */ /* 0x080fe200078a08ff */
[----:B------:R-:W-:Y:S01]  /*6de90*/  IMAD.IADD R146, R163, 0x1, R198 ;  /* 0x00000001a3927824 */ /* 0x000fe200078e02c6 */
[----:B0-----:R-:W-:-:S04]  /*6dea0*/  LEA R16, P3, R136, R2, 0x1 ;  /* 0x0000000288107211 */ /* 0x001fc800078608ff */
[----:B------:R-:W-:Y:S02]  /*6deb0*/  LEA.HI.X.SX32 R17, R136, R4, 0x1, P3 ;  /* 0x0000000488117211 */ /* 0x000fe400018f0eff */
[----:B-1----:R-:W-:Y:S02]  /*6dec0*/  LEA R10, P4, R131, R2, 0x1 ;  /* 0x00000002830a7211 */ /* 0x002fe400078808ff */
[-C--:B------:R-:W-:Y:S01]  /*6ded0*/  LEA.HI.X.SX32 R149, R145, R4.reuse, 0x1, P5 ;  /* 0x0000000491957211 */ /* 0x080fe200028f0eff */
[----:B------:R-:W-:Y:S01]  /*6dee0*/  IMAD.IADD R145, R146, 0x1, R157 ;  /* 0x0000000192917824 */ /* 0x000fe200078e029d */
[----:B------:R-:W-:Y:S01]  /*6def0*/  LEA.HI.X.SX32 R11, R131, R4, 0x1, P4 ;  /* 0x00000004830b7211 */ /* 0x000fe200020f0eff */
[----:B------:R0:W-:Y:S02]  /*6df00*/  STL.64 [R1+0x90], R16 ;  /* 0x0000901001007387 */ /* 0x0001e40000100a00 */
[----:B------:R-:W-:Y:S01]  /*6df10*/  IMAD.IADD R168, R145, 0x1, R156 ;  /* 0x0000000191a87824 */ /* 0x000fe200078e029c */
[----:B------:R-:W-:-:S03]  /*6df20*/  LEA R150, P5, R130, R2, 0x1 ;  /* 0x0000000282967211 */ /* 0x000fc600078a08ff */
[----:B------:R-:W-:Y:S01]  /*6df30*/  IMAD.IADD R155, R168, 0x1, R181 ;  /* 0x00000001a89b7824 */ /* 0x000fe200078e02b5 */
[----:B0-----:R-:W-:-:S04]  /*6df40*/  LEA R16, P4, R120, R2, 0x1 ;  /* 0x0000000278107211 */ /* 0x001fc800078808ff */
[----:B------:R-:W-:Y:S02]  /*6df50*/  LEA.HI.X.SX32 R17, R120, R4, 0x1, P4 ;  /* 0x0000000478117211 */ /* 0x000fe400020f0eff */
[C---:B------:R-:W-:Y:S01]  /*6df60*/  LEA R156, P4, R5.reuse, R2, 0x1 ;  /* 0x00000002059c7211 */ /* 0x040fe200078808ff */
[----:B------:R0:W-:Y:S01]  /*6df70*/  STL.64 [R1+0x88], R10 ;  /* 0x0000880a01007387 */ /* 0x0001e20000100a00 */
[-C--:B------:R-:W-:Y:S02]  /*6df80*/  LEA.HI.X.SX32 R151, R130, R4.reuse, 0x1, P5 ;  /* 0x0000000482977211 */ /* 0x080fe400028f0eff */
[----:B------:R-:W-:Y:S01]  /*6df90*/  LEA.HI.X.SX32 R157, R5, R4, 0x1, P4 ;  /* 0x00000004059d7211 */ /* 0x000fe200020f0eff */
[----:B------:R-:W-:-:S04]  /*6dfa0*/  IMAD.IADD R5, R155, 0x1, R180 ;  /* 0x000000019b057824 */ /* 0x000fc800078e02b4 */
[----:B------:R-:W-:Y:S01]  /*6dfb0*/  IMAD.IADD R170, R5, 0x1, R159 ;  /* 0x0000000105aa7824 */ /* 0x000fe200078e029f */
[----:B0-----:R-:W-:-:S03]  /*6dfc0*/  LEA R10, P5, R121, R2, 0x1 ;  /* 0x00000002790a7211 */ /* 0x001fc600078a08ff */
[----:B------:R-:W-:Y:S01]  /*6dfd0*/  IMAD.IADD R169, R170, 0x1, R158 ;  /* 0x00000001aaa97824 */ /* 0x000fe200078e029e */
[----:B------:R-:W-:Y:S02]  /*6dfe0*/  LEA.HI.X.SX32 R11, R121, R4, 0x1, P5 ;  /* 0x00000004790b7211 */ /* 0x000fe400028f0eff */
[----:B------:R-:W-:-:S04]  /*6dff0*/  LEA R196, P5, R0, R2, 0x1 ;  /* 0x0000000200c47211 */ /* 0x000fc800078a08ff */
[----:B------:R-:W-:Y:S01]  /*6e000*/  LEA.HI.X.SX32 R197, R0, R4, 0x1, P5 ;  /* 0x0000000400c57211 */ /* 0x000fe200028f0eff */
[----:B------:R-:W-:-:S04]  /*6e010*/  IMAD.IADD R0, R169, 0x1, R175 ;  /* 0x00000001a9007824 */ /* 0x000fc800078e02af */
[----:B------:R-:W-:-:S04]  /*6e020*/  IMAD.IADD R171, R0, 0x1, R172 ;  /* 0x0000000100ab7824 */ /* 0x000fc800078e02ac */
[----:B------:R-:W-:-:S04]  /*6e030*/  IMAD.IADD R177, R171, 0x1, R174 ;  /* 0x00000001abb17824 */ /* 0x000fc800078e02ae */
[----:B----4-:R-:W-:-:S04]  /*6e040*/  IMAD.IADD R179, R177, 0x1, R33 ;  /* 0x00000001b1b37824 */ /* 0x010fc800078e0221 */
[----:B------:R-:W-:Y:S02]  /*6e050*/  IMAD.IADD R185, R179, 0x1, R249 ;  /* 0x00000001b3b97824 */ /* 0x000fe400078e02f9 */
[----:B------:R-:W0:Y:S01]  /*6e060*/  LDC R249, c[0x0][0x248] ;  /* 0x00009200fff97b82 */ /* 0x000e220000000800 */
[----:B------:R-:W-:-:S07]  /*6e070*/  PRMT R9, R8, 0x7610, R9 ;  /* 0x0000761008097816 */ /* 0x000fce0000000009 */
[----:B------:R-:W1:Y:S01]  /*6e080*/  LDC R8, c[0x0][0x248] ;  /* 0x00009200ff087b82 */ /* 0x000e620000000800 */
[----:B0-----:R-:W-:-:S07]  /*6e090*/  IMAD.IADD R187, R185, 0x1, R249 ;  /* 0x00000001b9bb7824 */ /* 0x001fce00078e02f9 */
[----:B------:R-:W0:Y:S02]  /*6e0a0*/  LDC R249, c[0x0][0x248] ;  /* 0x00009200fff97b82 */ /* 0x000e240000000800 */
[----:B0-----:R-:W-:-:S04]  /*6e0b0*/  IMAD.IADD R193, R187, 0x1, R249 ;  /* 0x00000001bbc17824 */ /* 0x001fc800078e02f9 */
[----:B-1----:R-:W-:Y:S02]  /*6e0c0*/  IMAD.IADD R195, R193, 0x1, R8 ;  /* 0x00000001c1c37824 */ /* 0x002fe400078e0208 */
[----:B------:R-:W0:Y:S02]  /*6e0d0*/  LDC R8, c[0x0][0x248] ;  /* 0x00009200ff087b82 */ /* 0x000e240000000800 */
[----:B0-----:R-:W-:-:S06]  /*6e0e0*/  IMAD.IADD R201, R195, 0x1, R8 ;  /* 0x00000001c3c97824 */ /* 0x001fcc00078e0208 */
[----:B------:R-:W0:Y:S02]  /*6e0f0*/  LDC R8, c[0x0][0x248] ;  /* 0x00009200ff087b82 */ /* 0x000e240000000800 */
[----:B0-----:R-:W-:-:S06]  /*6e100*/  IMAD.IADD R203, R201, 0x1, R8 ;  /* 0x00000001c9cb7824 */ /* 0x001fcc00078e0208 */
[----:B------:R-:W0:Y:S01]  /*6e110*/  LDC R8, c[0x0][0x248] ;  /* 0x00009200ff087b82 */ /* 0x000e220000000800 */
[----:B------:R-:W-:-:S04]  /*6e120*/  LEA R22, P3, R122, R2, 0x1 ;  /* 0x000000027a167211 */ /* 0x000fc800078608ff */
[----:B------:R-:W-:Y:S02]  /*6e130*/  LEA.HI.X.SX32 R23, R122, R4, 0x1, P3 ;  /* 0x000000047a177211 */ /* 0x000fe400018f0eff */
[-C--:B------:R-:W-:Y:S02]  /*6e140*/  LEA R188, P4, R123, R2.reuse, 0x1 ;  /* 0x000000027bbc7211 */ /* 0x080fe400078808ff */
[----:B------:R-:W-:Y:S01]  /*6e150*/  LEA R190, P5, R7, R2, 0x1 ;  /* 0x0000000207be7211 */ /* 0x000fe200078a08ff */
[----:B0-----:R-:W-:Y:S02]  /*6e160*/  IMAD.IADD R205, R203, 0x1, R8 ;  /* 0x00000001cbcd7824 */ /* 0x001fe400078e0208 */
[----:B------:R-:W0:Y:S01]  /*6e170*/  LDC R8, c[0x0][0x248] ;  /* 0x00009200ff087b82 */ /* 0x000e220000000800 */
[----:B------:R-:W-:Y:S01]  /*6e180*/  STL.64 [R1+0x78], R22 ;  /* 0x0000781601007387 */ /* 0x000fe20000100a00 */
[----:B------:R-:W-:Y:S01]  /*6e190*/  IMAD.MOV.U32 R43, RZ, RZ, R189 ;  /* 0x000000ffff2b7224 */ /* 0x000fe200078e00bd */
[-C--:B------:R-:W-:Y:S01]  /*6e1a0*/  LEA.HI.X.SX32 R189, R123, R4.reuse, 0x1, P4 ;  /* 0x000000047bbd7211 */ /* 0x080fe200020f0eff */
[----:B------:R-:W-:Y:S01]  /*6e1b0*/  IMAD.MOV.U32 R41, RZ, RZ, R191 ;  /* 0x000000ffff297224 */ /* 0x000fe200078e00bf */
[----:B------:R-:W-:Y:S01]  /*6e1c0*/  STL.64 [R1+0x68], R10 ;  /* 0x0000680a01007387 */ /* 0x000fe20000100a00 */
[----:B------:R-:W-:-:S02]  /*6e1d0*/  LEA.HI.X.SX32 R191, R7, R4, 0x1, P5 ;  /* 0x0000000407bf7211 */ /* 0x000fc400028f0eff */
[C---:B------:R-:W-:Y:S01]  /*6e1e0*/  LEA R180, P4, R137.reuse, R2, 0x1 ;  /* 0x0000000289b47211 */ /* 0x040fe200078808ff */
[----:B------:R1:W-:Y:S03]  /*6e1f0*/  STL.64 [R1+0x70], R16 ;  /* 0x0000701001007387 */ /* 0x0003e60000100a00 */
[----:B------:R-:W-:Y:S02]  /*6e200*/  LEA.HI.X.SX32 R181, R137, R4, 0x1, P4 ;  /* 0x0000000489b57211 */ /* 0x000fe400020f0eff */
[-C--:B------:R-:W-:Y:S01]  /*6e210*/  LEA R172, P4, R147, R2.reuse, 0x1 ;  /* 0x0000000293ac7211 */ /* 0x080fe200078808ff */
[----:B-1----:R-:W-:Y:S01]  /*6e220*/  IMAD.MOV.U32 R16, RZ, RZ, R182 ;  /* 0x000000ffff107224 */ /* 0x002fe200078e00b6 */
[-C--:B------:R-:W-:Y:S01]  /*6e230*/  LEA R182, P5, R129, R2.reuse, 0x1 ;  /* 0x0000000281b67211 */ /* 0x080fe200078a08ff */
[----:B------:R-:W-:Y:S01]  /*6e240*/  IMAD.MOV.U32 R17, RZ, RZ, R183 ;  /* 0x000000ffff117224 */ /* 0x000fe200078e00b7 */
[----:B------:R-:W-:Y:S01]  /*6e250*/  LEA R10, P3, R6, R2, 0x1 ;  /* 0x00000002060a7211 */ /* 0x000fe200078608ff */
[----:B0-----:R-:W-:Y:S01]  /*6e260*/  IMAD.IADD R207, R205, 0x1, R8 ;  /* 0x00000001cdcf7824 */ /* 0x001fe200078e0208 */
[----:B------:R-:W-:Y:S01]  /*6e270*/  LEA.HI.X.SX32 R183, R129, R4, 0x1, P5 ;  /* 0x0000000481b77211 */ /* 0x000fe200028f0eff */
[----:B------:R-:W0:Y:S01]  /*6e280*/  LDC R8, c[0x0][0x248] ;  /* 0x00009200ff087b82 */ /* 0x000e220000000800 */
[----:B------:R-:W-:-:S02]  /*6e290*/  LEA R174, P5, R139, R2, 0x1 ;  /* 0x000000028bae7211 */ /* 0x000fc400078a08ff */
[-C--:B------:R-:W-:Y:S02]  /*6e2a0*/  LEA.HI.X.SX32 R11, R6, R4.reuse, 0x1, P3 ;  /* 0x00000004060b7211 */ /* 0x080fe400018f0eff */
[----:B------:R-:W-:Y:S02]  /*6e2b0*/  LEA.HI.X.SX32 R173, R147, R4, 0x1, P4 ;  /* 0x0000000493ad7211 */ /* 0x000fe400020f0eff */
[----:B------:R-:W-:Y:S02]  /*6e2c0*/  LEA R198, P3, R128, R2, 0x1 ;  /* 0x0000000280c67211 */ /* 0x000fe400078608ff */
[----:B------:R-:W-:Y:S02]  /*6e2d0*/  LEA.HI.X.SX32 R175, R139, R4, 0x1, P5 ;  /* 0x000000048baf7211 */ /* 0x000fe400028f0eff */
[----:B------:R-:W-:Y:S02]  /*6e2e0*/  LEA R6, P4, R161, R2, 0x1 ;  /* 0x00000002a1067211 */ /* 0x000fe400078808ff */
[----:B------:R-:W-:-:S02]  /*6e2f0*/  PRMT R18, R9, 0x7610, R18 ;  /* 0x0000761009127816 */ /* 0x000fc40000000012 */
[----:B------:R-:W-:Y:S01]  /*6e300*/  LEA R120, P5, R153, R2, 0x1 ;  /* 0x0000000299787211 */ /* 0x000fe200078a08ff */
[----:B------:R-:W1:Y:S01]  /*6e310*/  LDC R9, c[0x0][0x248] ;  /* 0x00009200ff097b82 */ /* 0x000e620000000800 */
[-C--:B------:R-:W-:Y:S02]  /*6e320*/  LEA.HI.X.SX32 R199, R128, R4.reuse, 0x1, P3 ;  /* 0x0000000480c77211 */ /* 0x080fe400018f0eff */
[----:B------:R-:W-:Y:S02]  /*6e330*/  LEA.HI.X.SX32 R7, R161, R4, 0x1, P4 ;  /* 0x00000004a1077211 */ /* 0x000fe400020f0eff */
[----:B------:R-:W-:Y:S02]  /*6e340*/  LEA R158, P3, R138, R2, 0x1 ;  /* 0x000000028a9e7211 */ /* 0x000fe400078608ff */
[----:B------:R-:W-:Y:S02]  /*6e350*/  LEA.HI.X.SX32 R121, R153, R4, 0x1, P5 ;  /* 0x0000000499797211 */ /* 0x000fe400028f0eff */
[----:B------:R-:W-:-:S02]  /*6e360*/  LEA R128, P4, R154, R2, 0x1 ;  /* 0x000000029a807211 */ /* 0x000fc400078808ff */
[----:B------:R-:W-:Y:S01]  /*6e370*/  LEA R130, P5, R144, R2, 0x1 ;  /* 0x0000000290827211 */ /* 0x000fe200078a08ff */
[----:B------:R-:W-:Y:S01]  /*6e380*/  IMAD.MOV.U32 R22, RZ, RZ, R164 ;  /* 0x000000ffff167224 */ /* 0x000fe200078e00a4 */
[-C--:B------:R-:W-:Y:S02]  /*6e390*/  LEA.HI.X.SX32 R159, R138, R4.reuse, 0x1, P3 ;  /* 0x000000048a9f7211 */ /* 0x080fe400018f0eff */
[----:B------:R-:W-:Y:S02]  /*6e3a0*/  LEA.HI.X.SX32 R129, R154, R4, 0x1, P4 ;  /* 0x000000049a817211 */ /* 0x000fe400020f0eff */
[----:B------:R-:W-:Y:S02]  /*6e3b0*/  LEA R164, P3, R152, R2, 0x1 ;  /* 0x0000000298a47211 */ /* 0x000fe400078608ff */
[----:B------:R-:W-:Y:S02]  /*6e3c0*/  LEA.HI.X.SX32 R131, R144, R4, 0x1, P5 ;  /* 0x0000000490837211 */ /* 0x000fe400028f0eff */
[----:B------:R-:W-:-:S02]  /*6e3d0*/  LEA R138, P4, R146, R2, 0x1 ;  /* 0x00000002928a7211 */ /* 0x000fc400078808ff */
[C---:B------:R-:W-:Y:S01]  /*6e3e0*/  LEA R144, P5, R145.reuse, R2, 0x1 ;  /* 0x0000000291907211 */ /* 0x040fe200078a08ff */
[----:B------:R-:W-:Y:S01]  /*6e3f0*/  IMAD.MOV.U32 R23, RZ, RZ, R165 ;  /* 0x000000ffff177224 */ /* 0x000fe200078e00a5 */
[-C--:B------:R-:W-:Y:S02]  /*6e400*/  LEA.HI.X.SX32 R165, R152, R4.reuse, 0x1, P3 ;  /* 0x0000000498a57211 */ /* 0x080fe400018f0eff */
[-C--:B------:R-:W-:Y:S02]  /*6e410*/  LEA.HI.X.SX32 R139, R146, R4.reuse, 0x1, P4 ;  /* 0x00000004928b7211 */ /* 0x080fe400020f0eff */
[----:B------:R-:W-:Y:S02]  /*6e420*/  LEA.HI.X.SX32 R145, R145, R4, 0x1, P5 ;  /* 0x0000000491917211 */ /* 0x000fe400028f0eff */
[-C--:B------:R-:W-:Y:S02]  /*6e430*/  LEA R152, P4, R155, R2.reuse, 0x1 ;  /* 0x000000029b987211 */ /* 0x080fe400078808ff */
[----:B------:R-:W-:-:S02]  /*6e440*/  LEA R154, P5, R5, R2, 0x1 ;  /* 0x00000002059a7211 */ /* 0x000fc400078a08ff */
[-C--:B------:R-:W-:Y:S02]  /*6e450*/  LEA.HI.X.SX32 R153, R155, R4.reuse, 0x1, P4 ;  /* 0x000000049b997211 */ /* 0x080fe400020f0eff */
[----:B------:R-:W-:Y:S01]  /*6e460*/  LEA.HI.X.SX32 R155, R5, R4, 0x1, P5 ;  /* 0x00000004059b7211 */ /* 0x000fe200028f0eff */
[----:B0-----:R-:W-:Y:S02]  /*6e470*/  IMAD.IADD R5, R207, 0x1, R8 ;  /* 0x00000001cf057824 */ /* 0x001fe400078e0208 */
[----:B------:R-:W-:Y:S02]  /*6e480*/  IMAD.MOV.U32 R34, RZ, RZ, R32 ;  /* 0x000000ffff227224 */ /* 0x000fe400078e0020 */
[----:B------:R-:W-:Y:S01]  /*6e490*/  IMAD.MOV.U32 R33, RZ, RZ, R41 ;  /* 0x000000ffff217224 */ /* 0x000fe200078e0029 */
[----:B------:R-:W-:Y:S01]  /*6e4a0*/  PRMT R19, R18, 0x7610, R19 ;  /* 0x0000761012137816 */ /* 0x000fe20000000013 */
[----:B-1----:R-:W-:Y:S01]  /*6e4b0*/  IMAD.IADD R211, R5, 0x1, R9 ;  /* 0x0000000105d37824 */ /* 0x002fe200078e0209 */
[----:B------:R-:W0:Y:S08]  /*6e4c0*/  LDC R18, c[0x0][0x248] ;  /* 0x00009200ff127b82 */ /* 0x000e300000000800 */
[----:B------:R-:W1:Y:S01]  /*6e4d0*/  LDC R9, c[0x0][0x248] ;  /* 0x00009200ff097b82 */ /* 0x000e620000000800 */
[----:B------:R-:W-:-:S02]  /*6e4e0*/  IMAD.MOV.U32 R32, RZ, RZ, R40 ;  /* 0x000000ffff207224 */ /* 0x000fc400078e0028 */
[----:B------:R-:W-:Y:S01]  /*6e4f0*/  IMAD.MOV.U32 R40, RZ, RZ, R166 ;  /* 0x000000ffff287224 */ /* 0x000fe200078e00a6 */
[----:B------:R-:W-:Y:S01]  /*6e500*/  LEA R166, P3, R162, R2, 0x1 ;  /* 0x00000002a2a67211 */ /* 0x000fe200078608ff */
[----:B------:R-:W-:-:S03]  /*6e510*/  IMAD.MOV.U32 R41, RZ, RZ, R167 ;  /* 0x000000ffff297224 */ /* 0x000fc600078e00a7 */
[----:B------:R-:W-:Y:S01]  /*6e520*/  LEA.HI.X.SX32 R167, R162, R4, 0x1, P3 ;  /* 0x00000004a2a77211 */ /* 0x000fe200018f0eff */
[----:B------:R3:W-:Y:S01]  /*6e530*/  STL.64 [R1+0x60], R10 ;  /* 0x0000600a01007387 */ /* 0x0007e20000100a00 */
[C---:B------:R-:W-:Y:S01]  /*6e540*/  LEA R122, P3, R160.reuse, R2, 0x1 ;  /* 0x00000002a07a7211 */ /* 0x040fe200078608ff */
[----:B------:R-:W-:Y:S01]  /*6e550*/  IMAD.MOV.U32 R48, RZ, RZ, R16 ;  /* 0x000000ffff307224 */ /* 0x000fe200078e0010 */
[----:B------:R-:W4:Y:S02]  /*6e560*/  LDC R8, c[0x0][0x22c] ;  /* 0x00008b00ff087b82 */ /* 0x000f240000000800 */
[----:B------:R-:W-:Y:S01]  /*6e570*/  LEA.HI.X.SX32 R123, R160, R4, 0x1, P3 ;  /* 0x00000004a07b7211 */ /* 0x000fe200018f0eff */
[----:B-1----:R-:W-:-:S05]  /*6e580*/  IMAD.IADD R213, R211, 0x1, R9 ;  /* 0x00000001d3d57824 */ /* 0x002fca00078e0209 */
[----:B------:R-:W1:Y:S01]  /*6e590*/  LDC R9, c[0x0][0x248] ;  /* 0x00009200ff097b82 */ /* 0x000e620000000800 */
[----:B------:R-:W-:-:S04]  /*6e5a0*/  LEA R136, P3, R163, R2, 0x1 ;  /* 0x00000002a3887211 */ /* 0x000fc800078608ff */
[----:B------:R-:W-:Y:S02]  /*6e5b0*/  LEA.HI.X.SX32 R137, R163, R4, 0x1, P3 ;  /* 0x00000004a3897211 */ /* 0x000fe400018f0eff */
[CC--:B------:R-:W-:Y:S02]  /*6e5c0*/  LEA R146, P3, R168.reuse, R2.reuse, 0x1 ;  /* 0x00000002a8927211 */ /* 0x0c0fe400078608ff */
[C---:B------:R-:W-:Y:S02]  /*6e5d0*/  LEA R162, P4, R169.reuse, R2, 0x1 ;  /* 0x00000002a9a27211 */ /* 0x040fe400078808ff */
[----:B------:R-:W-:Y:S02]  /*6e5e0*/  LEA.HI.X.SX32 R147, R168, R4, 0x1, P3 ;  /* 0x00000004a8937211 */ /* 0x000fe400018f0eff */
[----:B------:R-:W-:Y:S02]  /*6e5f0*/  LEA R168, P5, R0, R2, 0x1 ;  /* 0x0000000200a87211 */ /* 0x000fe400078a08ff */
[----:B------:R-:W-:-:S02]  /*6e600*/  LEA.HI.X.SX32 R163, R169, R4, 0x1, P4 ;  /* 0x00000004a9a37211 */ /* 0x000fc400020f0eff */
[----:B------:R-:W-:Y:S01]  /*6e610*/  LEA.HI.X.SX32 R169, R0, R4, 0x1, P5 ;  /* 0x0000000400a97211 */ /* 0x000fe200028f0eff */
[----:B-1----:R-:W-:Y:S02]  /*6e620*/  IMAD.IADD R0, R213, 0x1, R9 ;  /* 0x00000001d5007824 */ /* 0x002fe400078e0209 */
[----:B------:R-:W1:Y:S02]  /*6e630*/  LDC R9, c[0x0][0x248] ;  /* 0x00009200ff097b82 */ /* 0x000e640000000800 */
[----:B-1----:R-:W-:-:S06]  /*6e640*/  IMAD.IADD R217, R0, 0x1, R9 ;  /* 0x0000000100d97824 */ /* 0x002fcc00078e0209 */
[----:B------:R-:W1:Y:S02]  /*6e650*/  LDC R9, c[0x0][0x248] ;  /* 0x00009200ff097b82 */ /* 0x000e640000000800 */
[----:B-1----:R-:W-:-:S06]  /*6e660*/  IMAD.IADD R219, R217, 0x1, R9 ;  /* 0x00000001d9db7824 */ /* 0x002fcc00078e0209 */
[----:B------:R-:W1:Y:S02]  /*6e670*/  LDC R9, c[0x0][0x248] ;  /* 0x00009200ff097b82 */ /* 0x000e640000000800 */
[----:B-1----:R-:W-:Y:S02]  /*6e680*/  IMAD.IADD R221, R219, 0x1, R9 ;  /* 0x00000001dbdd7824 */ /* 0x002fe400078e0209 */
[----:B---3--:R-:W-:Y:S01]  /*6e690*/  IMAD.MOV.U32 R11, RZ, RZ, R23 ;  /* 0x000000ffff0b7224 */ /* 0x008fe200078e0017 */
[----:B------:R-:W-:Y:S01]  /*6e6a0*/  LEA R178, P5, R179, R2, 0x1 ;  /* 0x00000002b3b27211 */ /* 0x000fe200078a08ff */
[----:B0-----:R-:W-:Y:S01]  /*6e6b0*/  IMAD.IADD R223, R221, 0x1, R18 ;  /* 0x00000001dddf7824 */ /* 0x001fe200078e0212 */
[----:B------:R-:W3:Y:S01]  /*6e6c0*/  LDL.LU R23, [R1+0x2b0] ;  /* 0x0002b00001177983 */ /* 0x000ee20000300800 */
[----:B------:R-:W0:Y:S01]  /*6e6d0*/  LDC R18, c[0x0][0x248] ;  /* 0x00009200ff127b82 */ /* 0x000e220000000800 */
[----:B------:R-:W-:Y:S02]  /*6e6e0*/  PRMT R20, R19, 0x7610, R20 ;  /* 0x0000761013147816 */ /* 0x000fe40000000014 */
[----:B------:R-:W-:-:S02]  /*6e6f0*/  LEA.HI.X.SX32 R179, R179, R4, 0x1, P5 ;  /* 0x00000004b3b37211 */ /* 0x000fc400028f0eff */
[-C--:B------:R-:W-:Y:S02]  /*6e700*/  LEA R160, P3, R170, R2.reuse, 0x1 ;  /* 0x00000002aaa07211 */ /* 0x080fe400078608ff */
[----:B------:R-:W-:Y:S01]  /*6e710*/  LEA R176, P4, R177, R2, 0x1 ;  /* 0x00000002b1b07211 */ /* 0x000fe200078808ff */
[----:B------:R-:W1:Y:S01]  /*6e720*/  LDC R19, c[0x0][0x248] ;  /* 0x00009200ff137b82 */ /* 0x000e620000000800 */
[----:B------:R-:W-:Y:S02]  /*6e730*/  IMAD.MOV.U32 R16, RZ, RZ, R32 ;  /* 0x000000ffff107224 */ /* 0x000fe400078e0020 */
[----:B------:R-:W-:Y:S02]  /*6e740*/  IMAD.MOV.U32 R49, RZ, RZ, R17 ;  /* 0x000000ffff317224 */ /* 0x000fe400078e0011 */
[----:B------:R-:W-:-:S03]  /*6e750*/  IMAD.MOV.U32 R10, RZ, RZ, R22 ;  /* 0x000000ffff0a7224 */ /* 0x000fc600078e0016 */
[----:B------:R-:W2:Y:S01]  /*6e760*/  LDC R9, c[0x0][0x22c] ;  /* 0x00008b00ff097b82 */ /* 0x000ea20000000800 */
[----:B0-----:R-:W-:-:S07]  /*6e770*/  IMAD.IADD R225, R223, 0x1, R18 ;  /* 0x00000001dfe17824 */ /* 0x001fce00078e0212 */
[----:B------:R-:W0:Y:S02]  /*6e780*/  LDC R18, c[0x0][0x248] ;  /* 0x00009200ff127b82 */ /* 0x000e240000000800 */
[----:B0-----:R-:W-:-:S06]  /*6e790*/  IMAD.IADD R227, R225, 0x1, R18 ;  /* 0x00000001e1e37824 */ /* 0x001fcc00078e0212 */
[----:B------:R-:W0:Y:S02]  /*6e7a0*/  LDC R18, c[0x0][0x248] ;  /* 0x00009200ff127b82 */ /* 0x000e240000000800 */
[----:B0-----:R-:W-:-:S06]  /*6e7b0*/  IMAD.IADD R229, R227, 0x1, R18 ;  /* 0x00000001e3e57824 */ /* 0x001fcc00078e0212 */
[----:B------:R-:W0:Y:S01]  /*6e7c0*/  LDC R18, c[0x0][0x248] ;  /* 0x00009200ff127b82 */ /* 0x000e220000000800 */
[----:B------:R-:W-:-:S04]  /*6e7d0*/  LEA R192, P5, R193, R2, 0x1 ;  /* 0x00000002c1c07211 */ /* 0x000fc800078a08ff */
[----:B------:R-:W-:Y:S02]  /*6e7e0*/  LEA.HI.X.SX32 R193, R193, R4, 0x1, P5 ;  /* 0x00000004c1c17211 */ /* 0x000fe400028f0eff */
[----:B------:R-:W-:Y:S01]  /*6e7f0*/  LEA R202, P5, R203, R2, 0x1 ;  /* 0x00000002cbca7211 */ /* 0x000fe200078a08ff */
[----:B0-----:R-:W-:Y:S02]  /*6e800*/  IMAD.IADD R231, R229, 0x1, R18 ;  /* 0x00000001e5e77824 */ /* 0x001fe400078e0212 */
[----:B------:R-:W0:Y:S01]  /*6e810*/  LDC R18, c[0x0][0x248] ;  /* 0x00009200ff127b82 */ /* 0x000e220000000800 */
[----:B------:R-:W-:Y:S02]  /*6e820*/  LEA.HI.X.SX32 R203, R203, R4, 0x1, P5 ;  /* 0x00000004cbcb7211 */ /* 0x000fe400028f0eff */
[----:B------:R-:W-:-:S04]  /*6e830*/  LEA R208, P5, R5, R2, 0x1 ;  /* 0x0000000205d07211 */ /* 0x000fc800078a08ff */
[----:B------:R-:W-:Y:S02]  /*6e840*/  LEA.HI.X.SX32 R209, R5, R4, 0x1, P5 ;  /* 0x0000000405d17211 */ /* 0x000fe400028f0eff */
[----:B------:R-:W-:-:S04]  /*6e850*/  LEA R214, P5, R0, R2, 0x1 ;  /* 0x0000000200d67211 */ /* 0x000fc800078a08ff */
[----:B------:R-:W-:Y:S01]  /*6e860*/  LEA.HI.X.SX32 R215, R0, R4, 0x1, P5 ;  /* 0x0000000400d77211 */ /* 0x000fe200028f0eff */
[----:B0-----:R-:W-:-:S04]  /*6e870*/  IMAD.IADD R0, R231, 0x1, R18 ;  /* 0x00000001e7007824 */ /* 0x001fc800078e0212 */
[----:B-1----:R-:W-:Y:S02]  /*6e880*/  IMAD.IADD R235, R0, 0x1, R19 ;  /* 0x0000000100eb7824 */ /* 0x002fe400078e0213 */
[----:B------:R-:W0:Y:S02]  /*6e890*/  LDC R19, c[0x0][0x248] ;  /* 0x00009200ff137b82 */ /* 0x000e240000000800 */
[----:B0-----:R-:W-:-:S06]  /*6e8a0*/  IMAD.IADD R237, R235, 0x1, R19 ;  /* 0x00000001ebed7824 */ /* 0x001fcc00078e0213 */
[----:B------:R-:W0:Y:S02]  /*6e8b0*/  LDC R19, c[0x0][0x248] ;  /* 0x00009200ff137b82 */ /* 0x000e240000000800 */
[----:B0-----:R-:W-:-:S06]  /*6e8c0*/  IMAD.IADD R5, R237, 0x1, R19 ;  /* 0x00000001ed057824 */ /* 0x001fcc00078e0213 */
[----:B------:R-:W0:Y:S02]  /*6e8d0*/  LDC R19, c[0x0][0x248] ;  /* 0x00009200ff137b82 */ /* 0x000e240000000800 */
[----:B0-----:R-:W-:-:S06]  /*6e8e0*/  IMAD.IADD R241, R5, 0x1, R19 ;  /* 0x0000000105f17824 */ /* 0x001fcc00078e0213 */
[----:B------:R-:W0:Y:S01]  /*6e8f0*/  LDC R19, c[0x0][0x248] ;  /* 0x00009200ff137b82 */ /* 0x000e220000000800 */
[----:B------:R-:W-:Y:S02]  /*6e900*/  PRMT R21, R20, 0x7610, R21 ;  /* 0x0000761014157816 */ /* 0x000fe40000000015 */
[----:B------:R-:W-:-:S05]  /*6e910*/  LEA R220, P5, R221, R2, 0x1 ;  /* 0x00000002dddc7211 */ /* 0x000fca00078a08ff */
[----:B------:R-:W1:Y:S01]  /*6e920*/  LDC R20, c[0x0][0x248] ;  /* 0x00009200ff147b82 */ /* 0x000e620000000800 */
[----:B------:R-:W-:Y:S01]  /*6e930*/  LEA.HI.X.SX32 R221, R221, R4, 0x1, P5 ;  /* 0x00000004dddd7211 */ /* 0x000fe200028f0eff */
[----:B0-----:R-:W-:-:S06]  /*6e940*/  IMAD.IADD R243, R241, 0x1, R19 ;  /* 0x00000001f1f37824 */ /* 0x001fcc00078e0213 */
[----:B------:R-:W0:Y:S01]  /*6e950*/  LDC R19, c[0x0][0x248] ;  /* 0x00009200ff137b82 */ /* 0x000e220000000800 */
[----:B------:R-:W-:-:S04]  /*6e960*/  LEA R226, P5, R227, R2, 0x1 ;  /* 0x00000002e3e27211 */ /* 0x000fc800078a08ff */
[----:B------:R-:W-:Y:S02]  /*6e970*/  LEA.HI.X.SX32 R227, R227, R4, 0x1, P5 ;  /* 0x00000004e3e37211 */ /* 0x000fe400028f0eff */
[----:B------:R-:W-:-:S04]  /*6e980*/  LEA R232, P5, R0, R2, 0x1 ;  /* 0x0000000200e87211 */ /* 0x000fc800078a08ff */
[-C--:B------:R-:W-:Y:S01]  /*6e990*/  LEA.HI.X.SX32 R233, R0, R4.reuse, 0x1, P5 ;  /* 0x0000000400e97211 */ /* 0x080fe200028f0eff */
[----:B0-----:R-:W-:Y:S01]  /*6e9a0*/  IMAD.IADD R0, R243, 0x1, R19 ;  /* 0x00000001f3007824 */ /* 0x001fe200078e0213 */
[-C--:B------:R-:W-:Y:S02]  /*6e9b0*/  LEA.HI.X.SX32 R161, R170, R4.reuse, 0x1, P3 ;  /* 0x00000004aaa17211 */ /* 0x080fe400018f0eff */
[----:B------:R-:W-:Y:S01]  /*6e9c0*/  LEA.HI.X.SX32 R177, R177, R4, 0x1, P4 ;  /* 0x00000004b1b17211 */ /* 0x000fe200020f0eff */
[----:B-1----:R-:W-:Y:S01]  /*6e9d0*/  IMAD.IADD R247, R0, 0x1, R20 ;  /* 0x0000000100f77824 */ /* 0x002fe200078e0214 */
[-C--:B------:R-:W-:Y:S01]  /*6e9e0*/  LEA R238, P5, R5, R2.reuse, 0x1 ;  /* 0x0000000205ee7211 */ /* 0x080fe200078a08ff */
[----:B------:R-:W0:Y:S01]  /*6e9f0*/  LDC R20, c[0x0][0x248] ;  /* 0x00009200ff147b82 */ /* 0x000e220000000800 */
[-C--:B------:R-:W-:Y:S01]  /*6ea00*/  LEA R170, P3, R171, R2.reuse, 0x1 ;  /* 0x00000002abaa7211 */ /* 0x080fe200078608ff */
[----:B------:R-:W-:Y:S01]  /*6ea10*/  IMAD.MOV.U32 R32, RZ, RZ, R42 ;  /* 0x000000ffff207224 */ /* 0x000fe200078e002a */
[----:B------:R-:W-:Y:S01]  /*6ea20*/  LEA R186, P4, R187, R2, 0x1 ;  /* 0x00000002bbba7211 */ /* 0x000fe200078808ff */
[----:B------:R-:W-:Y:S01]  /*6ea30*/  IMAD.MOV.U32 R17, RZ, RZ, R33 ;  /* 0x000000ffff117224 */ /* 0x000fe200078e0021 */
[----:B------:R-:W-:Y:S01]  /*6ea40*/  LEA.HI.X.SX32 R171, R171, R4, 0x1, P3 ;  /* 0x00000004abab7211 */ /* 0x000fe200018f0eff */
[----:B------:R-:W2:Y:S01]  /*6ea50*/  LDL.LU.64 R18, [R1+0xb00] ;  /* 0x000b000001127983 */ /* 0x000ea20000300a00 */
[----:B------:R-:W-:Y:S01]  /*6ea60*/  LEA R184, P3, R185, R2, 0x1 ;  /* 0x00000002b9b87211 */ /* 0x000fe200078608ff */
[----:B------:R-:W1:Y:S01]  /*6ea70*/  LDC R42, c[0x0][0x22c] ;  /* 0x00008b00ff2a7b82 */ /* 0x000e620000000800 */
[----:B------:R-:W-:-:S02]  /*6ea80*/  LEA.HI.X.SX32 R239, R5, R4, 0x1, P5 ;  /* 0x0000000405ef7211 */ /* 0x000fc400028f0eff */
[-C--:B------:R-:W-:Y:S02]  /*6ea90*/  LEA.HI.X.SX32 R185, R185, R4.reuse, 0x1, P3 ;  /* 0x00000004b9b97211 */ /* 0x080fe400018f0eff */
[----:B------:R-:W-:Y:S02]  /*6eaa0*/  LEA.HI.X.SX32 R187, R187, R4, 0x1, P4 ;  /* 0x00000004bbbb7211 */ /* 0x000fe400020f0eff */
[-C--:B------:R-:W-:Y:S02]  /*6eab0*/  LEA R194, P3, R195, R2.reuse, 0x1 ;  /* 0x00000002c3c27211 */ /* 0x080fe400078608ff */
[----:B------:R-:W-:Y:S02]  /*6eac0*/  LEA R200, P4, R201, R2, 0x1 ;  /* 0x00000002c9c87211 */ /* 0x000fe400078808ff */
[-C--:B------:R-:W-:Y:S01]  /*6ead0*/  LEA.HI.X.SX32 R195, R195, R4.reuse, 0x1, P3 ;  /* 0x00000004c3c37211 */ /* 0x080fe200018f0eff */
[----:B0-----:R-:W-:Y:S02]  /*6eae0*/  IMAD.IADD R5, R247, 0x1, R20 ;  /* 0x00000001f7057824 */ /* 0x001fe400078e0214 */
[----:B------:R-:W0:Y:S01]  /*6eaf0*/  LDC R20, c[0x0][0x248] ;  /* 0x00009200ff147b82 */ /* 0x000e220000000800 */
[----:B------:R-:W-:-:S02]  /*6eb00*/  LEA.HI.X.SX32 R201, R201, R4, 0x1, P4 ;  /* 0x00000004c9c97211 */ /* 0x000fc400020f0eff */
[-C--:B------:R-:W-:Y:S02]  /*6eb10*/  LEA R204, P3, R205, R2.reuse, 0x1 ;  /* 0x00000002cdcc7211 */ /* 0x080fe400078608ff */
[----:B------:R-:W-:Y:S02]  /*6eb20*/  LEA R206, P4, R207, R2, 0x1 ;  /* 0x00000002cfce7211 */ /* 0x000fe400078808ff */
[-C--:B------:R-:W-:Y:S02]  /*6eb30*/  LEA.HI.X.SX32 R205, R205, R4.reuse, 0x1, P3 ;  /* 0x00000004cdcd7211 */ /* 0x080fe400018f0eff */
[----:B------:R-:W-:Y:S02]  /*6eb40*/  LEA.HI.X.SX32 R207, R207, R4, 0x1, P4 ;  /* 0x00000004cfcf7211 */ /* 0x000fe400020f0eff */
[-C--:B------:R-:W-:Y:S02]  /*6eb50*/  LEA R210, P3, R211, R2.reuse, 0x1 ;  /* 0x00000002d3d27211 */ /* 0x080fe400078608ff */
[----:B------:R-:W-:-:S02]  /*6eb60*/  LEA R212, P4, R213, R2, 0x1 ;  /* 0x00000002d5d47211 */ /* 0x000fc400078808ff */
[-C--:B------:R-:W-:Y:S02]  /*6eb70*/  LEA.HI.X.SX32 R211, R211, R4.reuse, 0x1, P3 ;  /* 0x00000004d3d37211 */ /* 0x080fe400018f0eff */
[----:B------:R-:W-:Y:S02]  /*6eb80*/  LEA.HI.X.SX32 R213, R213, R4, 0x1, P4 ;  /* 0x00000004d5d57211 */ /* 0x000fe400020f0eff */
[-C--:B------:R-:W-:Y:S02]  /*6eb90*/  LEA R216, P3, R217, R2.reuse, 0x1 ;  /* 0x00000002d9d87211 */ /* 0x080fe400078608ff */
[-C--:B------:R-:W-:Y:S02]  /*6eba0*/  LEA R218, P4, R219, R2.reuse, 0x1 ;  /* 0x00000002dbda7211 */ /* 0x080fe400078808ff */
[----:B------:R-:W-:Y:S02]  /*6ebb0*/  LEA R244, P5, R0, R2, 0x1 ;  /* 0x0000000200f47211 */ /* 0x000fe400078a08ff */
[----:B------:R-:W-:-:S02]  /*6ebc0*/  LEA.HI.X.SX32 R217, R217, R4, 0x1, P3 ;  /* 0x00000004d9d97211 */ /* 0x000fc400018f0eff */
[----:B------:R-:W-:Y:S02]  /*6ebd0*/  LEA.HI.X.SX32 R219, R219, R4, 0x1, P4 ;  /* 0x00000004dbdb7211 */ /* 0x000fe400020f0eff */
[-C--:B------:R-:W-:Y:S02]  /*6ebe0*/  LEA R222, P3, R223, R2.reuse, 0x1 ;  /* 0x00000002dfde7211 */ /* 0x080fe400078608ff */
[----:B------:R-:W-:Y:S02]  /*6ebf0*/  LEA R224, P4, R225, R2, 0x1 ;  /* 0x00000002e1e07211 */ /* 0x000fe400078808ff */
[-C--:B------:R-:W-:Y:S01]  /*6ec00*/  LEA.HI.X.SX32 R245, R0, R4.reuse, 0x1, P5 ;  /* 0x0000000400f57211 */ /* 0x080fe200028f0eff */
[----:B------:R-:W-:Y:S01]  /*6ec10*/  VIADD R0, R3, 0x81 ;  /* 0x0000008103007836 */ /* 0x000fe20000000000 */
[-C--:B------:R-:W-:Y:S01]  /*6ec20*/  LEA.HI.X.SX32 R223, R223, R4.reuse, 0x1, P3 ;  /* 0x00000004dfdf7211 */ /* 0x080fe200018f0eff */
[----:B0-----:R-:W-:Y:S01]  /*6ec30*/  IMAD.IADD R251, R5, 0x1, R20 ;  /* 0x0000000105fb7824 */ /* 0x001fe200078e0214 */
[----:B------:R-:W-:Y:S01]  /*6ec40*/  LEA.HI.X.SX32 R225, R225, R4, 0x1, P4 ;  /* 0x00000004e1e17211 */ /* 0x000fe200020f0eff */
[----:B------:R-:W-:Y:S01]  /*6ec50*/  IMAD.MOV.U32 R33, RZ, RZ, R43 ;  /* 0x000000ffff217224 */ /* 0x000fe200078e002b */
[----:B------:R0:W-:Y:S01]  /*6ec60*/  @P2 STG.E.U16 desc[UR4][R48.64], R21 ;  /* 0x0000001530002986 */ /* 0x0001e2000c101504 */
[-C--:B------:R-:W-:Y:S01]  /*6ec70*/  LEA R228, P3, R229, R2.reuse, 0x1 ;  /* 0x00000002e5e47211 */ /* 0x080fe200078608ff */
[----:B------:R-:W-:Y:S01]  /*6ec80*/  IMAD.MOV.U32 R20, RZ, RZ, R34 ;  /* 0x000000ffff147224 */ /* 0x000fe200078e0022 */
[----:B------:R-:W-:Y:S01]  /*6ec90*/  LEA R230, P4, R231, R2, 0x1 ;  /* 0x00000002e7e67211 */ /* 0x000fe200078808ff */
[----:B------:R-:W2:Y:S01]  /*6eca0*/  LDL.LU R43, [R1+0x2b4] ;  /* 0x0002b400012b7983 */ /* 0x000ea20000300800 */
[----:B-1----:R-:W-:Y:S01]  /*6ecb0*/  ISETP.LT.AND P2, PT, R0, R42, !P0 ;  /* 0x0000002a0000720c */ /* 0x002fe20004741270 */
[----:B------:R-:W1:Y:S01]  /*6ecc0*/  LDC R34, c[0x0][0x22c] ;  /* 0x00008b00ff227b82 */ /* 0x000e620000000800 */
[----:B------:R-:W-:Y:S01]  /*6ecd0*/  LEA.HI.X.SX32 R229, R229, R4, 0x1, P3 ;  /* 0x00000004e5e57211 */ /* 0x000fe200018f0eff */
[----:B------:R-:W2:Y:S01]  /*6ece0*/  LDL.LU R22, [R1+0x2b8] ;  /* 0x0002b80001167983 */ /* 0x000ea20000300800 */
[----:B0-----:R-:W-:-:S05]  /*6ecf0*/  IMAD.MOV.U32 R21, RZ, RZ, R35 ;  /* 0x000000ffff157224 */ /* 0x001fca00078e0023 */
[----:B------:R-:W0:Y:S01]  /*6ed00*/  LDC R35, c[0x0][0x22c] ;  /* 0x00008b00ff237b82 */ /* 0x000e220000000800 */
[----:B------:R-:W-:Y:S02]  /*6ed10*/  LEA.HI.X.SX32 R231, R231, R4, 0x1, P4 ;  /* 0x00000004e7e77211 */ /* 0x000fe400020f0eff */
[-C--:B------:R-:W-:Y:S02]  /*6ed20*/  LEA R234, P3, R235, R2.reuse, 0x1 ;  /* 0x00000002ebea7211 */ /* 0x080fe400078608ff */
[----:B------:R-:W-:-:S03]  /*6ed30*/  LEA R236, P4, R237, R2, 0x1 ;  /* 0x00000002edec7211 */ /* 0x000fc600078808ff */
[----:B------:R-:W4:Y:S01]  /*6ed40*/  LDC R42, c[0x0][0x22c] ;  /* 0x00008b00ff2a7b82 */ /* 0x000f220000000800 */
[-C--:B------:R-:W-:Y:S02]  /*6ed50*/  LEA.HI.X.SX32 R235, R235, R4.reuse, 0x1, P3 ;  /* 0x00000004ebeb7211 */ /* 0x080fe400018f0eff */
[----:B------:R-:W-:Y:S02]  /*6ed60*/  LEA.HI.X.SX32 R237, R237, R4, 0x1, P4 ;  /* 0x00000004eded7211 */ /* 0x000fe400020f0eff */
[-C--:B------:R-:W-:Y:S02]  /*6ed70*/  LEA R240, P3, R241, R2.reuse, 0x1 ;  /* 0x00000002f1f07211 */ /* 0x080fe400078608ff */
[----:B------:R-:W-:Y:S02]  /*6ed80*/  LEA R242, P4, R243, R2, 0x1 ;  /* 0x00000002f3f27211 */ /* 0x000fe400078808ff */
[-C--:B------:R-:W-:Y:S02]  /*6ed90*/  LEA.HI.X.SX32 R241, R241, R4.reuse, 0x1, P3 ;  /* 0x00000004f1f17211 */ /* 0x080fe400018f0eff */
[----:B------:R-:W-:-:S02]  /*6eda0*/  LEA.HI.X.SX32 R243, R243, R4, 0x1, P4 ;  /* 0x00000004f3f37211 */ /* 0x000fc400020f0eff */
[-C--:B------:R-:W-:Y:S02]  /*6edb0*/  LEA R246, P3, R247, R2.reuse, 0x1 ;  /* 0x00000002f7f67211 */ /* 0x080fe400078608ff */
[-C--:B------:R-:W-:Y:S02]  /*6edc0*/  LEA R248, P4, R5, R2.reuse, 0x1 ;  /* 0x0000000205f87211 */ /* 0x080fe400078808ff */
[----:B------:R-:W-:Y:S01]  /*6edd0*/  LEA R250, P5, R251, R2, 0x1 ;  /* 0x00000002fbfa7211 */ /* 0x000fe200078a08ff */
[----:B------:R-:W-:Y:S01]  /*6ede0*/  VIADD R2, R3, 0x83 ;  /* 0x0000008303027836 */ /* 0x000fe20000000000 */
[-C--:B------:R-:W-:Y:S02]  /*6edf0*/  LEA.HI.X.SX32 R247, R247, R4.reuse, 0x1, P3 ;  /* 0x00000004f7f77211 */ /* 0x080fe400018f0eff */
[-C--:B------:R-:W-:Y:S02]  /*6ee00*/  LEA.HI.X.SX32 R249, R5, R4.reuse, 0x1, P4 ;  /* 0x0000000405f97211 */ /* 0x080fe400020f0eff */
[----:B------:R-:W-:Y:S01]  /*6ee10*/  LEA.HI.X.SX32 R251, R251, R4, 0x1, P5 ;  /* 0x00000004fbfb7211 */ /* 0x000fe200028f0eff */
[----:B------:R-:W-:-:S02]  /*6ee20*/  VIADD R4, R3, 0x82 ;  /* 0x0000008203047836 */ /* 0x000fc40000000000 */
[----:B------:R-:W-:Y:S01]  /*6ee30*/  VIADD R0, R3, 0x84 ;  /* 0x0000008403007836 */ /* 0x000fe20000000000 */
[----:B---3--:R3:W-:Y:S01]  /*6ee40*/  @P1 STG.E.U16 desc[UR4][R10.64], R23 ;  /* 0x000000170a001986 */ /* 0x0087e2000c101504 */
[----:B0-----:R-:W-:Y:S01]  /*6ee50*/  ISETP.LT.AND P3, PT, R2, R35, !P0 ;  /* 0x000000230200720c */ /* 0x001fe20004761270 */
[----:B------:R-:W0:Y:S01]  /*6ee60*/  LDC R5, c[0x0][0x22c] ;  /* 0x00008b00ff057b82 */ /* 0x000e220000000800 */
[----:B-1----:R-:W-:Y:S02]  /*6ee70*/  ISETP.LT.AND P1, PT, R4, R34, !P0 ;  /* 0x000000220400720c */ /* 0x002fe40004721270 */
[----:B----4-:R-:W-:Y:S01]  /*6ee80*/  ISETP.LT.AND P4, PT, R0, R42, !P0 ;  /* 0x0000002a0000720c */ /* 0x010fe20004781270 */
[----:B------:R-:W4:Y:S01]  /*6ee90*/  LDL.LU.64 R34, [R1+0xae0] ;  /* 0x000ae00001227983 */ /* 0x000f220000300a00 */
[----:B------:R-:W-:-:S03]  /*6eea0*/  PRMT R2, R23, 0x7632, R2 ;  /* 0x0000763217027816 */ /* 0x000fc60000000002 */
[----:B------:R-:W4:Y:S01]  /*6eeb0*/  LDL.LU R42, [R1+0x2bc] ;  /* 0x0002bc00012a7983 */ /* 0x000f220000300800 */
[----:B---3--:R-:W1:Y:S03]  /*6eec0*/  LDC R10, c[0x0][0x22c] ;  /* 0x00008b00ff0a7b82 */ /* 0x008e660000000800 */
[----:B------:R3:W-:Y:S04]  /*6eed0*/  @P2 STG.E.U16 desc[UR4][R32.64], R2 ;  /* 0x0000000220002986 */ /* 0x0007e8000c101504 */
[----:B---3--:R-:W3:Y:S01]  /*6eee0*/  LDL.LU.64 R32, [R1+0xad8] ;  /* 0x000ad80001207983 */ /* 0x008ee20000300a00 */
[----:B------:R-:W-:-:S05]  /*6eef0*/  VIADD R0, R3, 0x85 ;  /* 0x0000008503007836 */ /* 0x000fca0000000000 */
[----:B------:R-:W-:Y:S01]  /*6ef00*/  ISETP.LT.AND P2, PT, R0, R8, !P0 ;  /* 0x000000080000720c */ /* 0x000fe20004741270 */
[----:B------:R-:W-:Y:S01]  /*6ef10*/  VIADD R0, R3, 0x86 ;  /* 0x0000008603007836 */ /* 0x000fe20000000000 */
[----:B------:R-:W3:Y:S01]  /*6ef20*/  LDC R8, c[0x0][0x22c] ;  /* 0x00008b00ff087b82 */ /* 0x000ee20000000800 */
[----:B--2---:R2:W-:Y:S01]  /*6ef30*/  @P1 STG.E.U16 desc[UR4][R18.64], R43 ;  /* 0x0000002b12001986 */ /* 0x0045e2000c101504 */
[----:B------:R-:W-:-:S05]  /*6ef40*/  PRMT R2, R43, 0x7632, R2 ;  /* 0x000076322b027816 */ /* 0x000fca0000000002 */
[----:B------:R0:W-:Y:S04]  /*6ef50*/  @P3 STG.E.U16 desc[UR4][R40.64], R2 ;  /* 0x0000000228003986 */ /* 0x0001e8000c101504 */
[----:B--2---:R-:W2:Y:S04]  /*6ef60*/  LDL.LU.64 R18, [R1+0xad0] ;  /* 0x000ad00001127983 */ /* 0x004ea80000300a00 */
[----:B------:R-:W2:Y:S04]  /*6ef70*/  LDL.LU R43, [R1+0x280] ;  /* 0x00028000012b7983 */ /* 0x000ea80000300800 */
[----:B0-----:R-:W2:Y:S04]  /*6ef80*/  LDL.LU.64 R40, [R1+0xac8] ;  /* 0x000ac80001287983 */ /* 0x001ea80000300a00 */
[----:B------:R0:W-:Y:S01]  /*6ef90*/  @P4 STG.E.U16 desc[UR4][R16.64], R22 ;  /* 0x0000001610004986 */ /* 0x0001e2000c101504 */
[----:B------:R-:W-:Y:S01]  /*6efa0*/  ISETP.LT.AND P1, PT, R0, R252, !P0 ;  /* 0x000000fc0000720c */ /* 0x000fe20004721270 */
[C---:B------:R-:W-:Y:S01]  /*6efb0*/  VIADD R0, R3.reuse, 0x87 ;  /* 0x0000008703007836 */ /* 0x040fe20000000000 */
[----:B------:R-:W-:Y:S01]  /*6efc0*/  PRMT R4, R22, 0x7632, R4 ;  /* 0x0000763216047816 */ /* 0x000fe20000000004 */
[----:B------:R-:W-:Y:S01]  /*6efd0*/  VIADD R2, R3, 0x88 ;  /* 0x0000008803027836 */ /* 0x000fe20000000000 */
[----:B------:R-:W3:Y:S01]  /*6efe0*/  LDC R252, c[0x0][0x22c] ;  /* 0x00008b00fffc7b82 */ /* 0x000ee20000000800 */
[----:B0-----:R-:W2:Y:S04]  /*6eff0*/  LDL.LU.64 R16, [R1+0xac0] ;  /* 0x000ac00001107983 */ /* 0x001ea80000300a00 */
[----:B------:R-:W2:Y:S04]  /*6f000*/  LDL.LU R23, [R1+0x284] ;  /* 0x0002840001177983 */ /* 0x000ea80000300800 */
[----:B------:R0:W-:Y:S01]  /*6f010*/  @P2 STG.E.U16 desc[UR4][R20.64], R4 ;  /* 0x0000000414002986 */ /* 0x0001e2000c101504 */
[----:B-1----:R-:W-:-:S02]  /*6f020*/  ISETP.LT.AND P2, PT, R0, R10, !P0 ;  /* 0x0000000a0000720c */ /* 0x002fc40004741270 */
[----:B------:R-:W-:Y:S01]  /*6f030*/  ISETP.LT.AND P3, PT, R2, R5, !P0 ;  /* 0x000000050200720c */ /* 0x000fe20004761270 */
[----:B0-----:R-:W2:Y:S01]  /*6f040*/  LDL.LU.64 R20, [R1+0xab8] ;  /* 0x000ab80001147983 */ /* 0x001ea20000300a00 */
[----:B----4-:R-:W-:Y:S01]  /*6f050*/  PRMT R2, R42, 0x7632, R2 ;  /* 0x000076322a027816 */ /* 0x010fe20000000002 */
[----:B------:R-:W0:Y:S02]  /*6f060*/  LDC R4, c[0x0][0x22c] ;  /* 0x00008b00ff047b82 */ /* 0x000e240000000800 */
[----:B------:R1:W-:Y:S01]  /*6f070*/  @P1 STG.E.U16 desc[UR4][R34.64], R42 ;  /* 0x0000002a22001986 */ /* 0x0003e2000c101504 */
[----:B------:R-:W-:-:S05]  /*6f080*/  VIADD R0, R3, 0x89 ;  /* 0x0000008903007836 */ /* 0x000fca0000000000 */
[----:B------:R-:W4:Y:S01]  /*6f090*/  LDC R5, c[0x0][0x22c] ;  /* 0x00008b00ff057b82 */ /* 0x000f220000000800 */
[----:B-1----:R-:W4:Y:S07]  /*6f0a0*/  LDL.LU R42, [R1+0x288] ;  /* 0x00028800012a7983 */ /* 0x002f2e0000300800 */
[----:B------:R-:W1:Y:S01]  /*6f0b0*/  LDC R10, c[0x0][0x22c] ;  /* 0x00008b00ff0a7b82 */ /* 0x000e620000000800 */
[----:B------:R-:W4:Y:S04]  /*6f0c0*/  LDL.LU.64 R34, [R1+0xab0] ;  /* 0x000ab00001227983 */ /* 0x000f280000300a00 */
[----:B---3--:R3:W-:Y:S04]  /*6f0d0*/  @P2 STG.E.U16 desc[UR4][R32.64], R2 ;  /* 0x0000000220002986 */ /* 0x0087e8000c101504 */
[----:B---3--:R-:W3:Y:S01]  /*6f0e0*/  LDL.LU.64 R32, [R1+0xaa8] ;  /* 0x000aa80001207983 */ /* 0x008ee20000300a00 */
[----:B------:R-:W-:Y:S01]  /*6f0f0*/  ISETP.LT.AND P4, PT, R0, R9, !P0 ;  /* 0x000000090000720c */ /* 0x000fe20004781270 */
[C---:B------:R-:W-:Y:S01]  /*6f100*/  VIADD R0, R3.reuse, 0x8a ;  /* 0x0000008a03007836 */ /* 0x040fe20000000000 */
[----:B------:R-:W1:Y:S01]  /*6f110*/  LDC R9, c[0x0][0x22c] ;  /* 0x00008b00ff097b82 */ /* 0x000e620000000800 */
[----:B------:R-:W3:Y:S03]  /*6f120*/  LDL.LU.64 R48, [R1+0xaa0] ;  /* 0x000aa00001307983 */ /* 0x000ee60000300a00 */
[----:B------:R-:W-:Y:S01]  /*6f130*/  ISETP.LT.AND P1, PT, R0, R8, !P0 ;  /* 0x000000080000720c */ /* 0x000fe20004721270 */
[----:B------:R-:W-:-:S03]  /*6f140*/  VIADD R0, R3, 0x8b ;  /* 0x0000008b03007836 */ /* 0x000fc60000000000 */
[----:B------:R-:W3:Y:S02]  /*6f150*/  LDC R8, c[0x0][0x22c] ;  /* 0x00008b00ff087b82 */ /* 0x000ee40000000800 */
[----:B------:R-:W-:Y:S01]  /*6f160*/  ISETP.LT.AND P2, PT, R0, R252, !P0 ;  /* 0x000000fc0000720c */ /* 0x000fe20004741270 */
[----:B------:R-:W-:-:S05]  /*6f170*/  VIADD R0, R3, 0x8d ;  /* 0x0000008d03007836 */ /* 0x000fca0000000000 */
[----:B------:R-:W3:Y:S01]  /*6f180*/  LDC R252, c[0x0][0x22c] ;  /* 0x00008b00fffc7b82 */ /* 0x000ee20000000800 */
[----:B--2---:R-:W-:Y:S01]  /*6f190*/  PRMT R2, R43, 0x7632, R2 ;  /* 0x000076322b027816 */ /* 0x004fe20000000002 */
[----:B------:R2:W-:Y:S04]  /*6f1a0*/  @P3 STG.E.U16 desc[UR4][R18.64], R43 ;  /* 0x0000002b12003986 */ /* 0x0005e8000c101504 */
[----:B------:R0:W-:Y:S04]  /*6f1b0*/  @P4 STG.E.U16 desc[UR4][R40.64], R2 ;  /* 0x0000000228004986 */ /* 0x0001e8000c101504 */
[----:B--2---:R-:W2:Y:S04]  /*6f1c0*/  LDL.LU R43, [R1+0x28c] ;  /* 0x00028c00012b7983 */ /* 0x004ea80000300800 */
[----:B0-----:R-:W2:Y:S01]  /*6f1d0*/  LDL.LU.64 R40, [R1+0xa98] ;  /* 0x000a980001287983 */ /* 0x001ea20000300a00 */
[----:B------:R-:W-:Y:S01]  /*6f1e0*/  VIADD R2, R3, 0x8c ;  /* 0x0000008c03027836 */ /* 0x000fe20000000000 */
[----:B------:R-:W-:-:S02]  /*6f1f0*/  ISETP.LT.AND P3, PT, R0, R4, !P0 ;  /* 0x000000040000720c */ /* 0x000fc40004761270 */
[----:B------:R0:W-:Y:S02]  /*6f200*/  @P1 STG.E.U16 desc[UR4][R16.64], R23 ;  /* 0x0000001710001986 */ /* 0x0001e4000c101504 */
[----:B----4-:R-:W-:Y:S02]  /*6f210*/  ISETP.LT.AND P1, PT, R2, R5, !P0 ;  /* 0x000000050200720c */ /* 0x010fe40004721270 */
[----:B------:R-:W-:Y:S01]  /*6f220*/  PRMT R4, R23, 0x7632, R4 ;  /* 0x0000763217047816 */ /* 0x000fe20000000004 */
[----:B0-----:R-:W4:Y:S01]  /*6f230*/  LDL.LU.64 R16, [R1+0xa90] ;  /* 0x000a900001107983 */ /* 0x001f220000300a00 */
[C---:B------:R-:W-:Y:S01]  /*6f240*/  VIADD R2, R3.reuse, 0x8e ;  /* 0x0000008e03027836 */ /* 0x040fe20000000000 */
[----:B------:R-:W0:Y:S02]  /*6f250*/  LDC R5, c[0x0][0x22c] ;  /* 0x00008b00ff057b82 */ /* 0x000e240000000800 */
[----:B------:R-:W4:Y:S04]  /*6f260*/  LDL.LU R22, [R1+0x250] ;  /* 0x0002500001167983 */ /* 0x000f280000300800 */
[----:B------:R1:W-:Y:S02]  /*6f270*/  @P2 STG.E.U16 desc[UR4][R20.64], R4 ;  /* 0x0000000414002986 */ /* 0x0003e4000c101504 */
[----:B-1----:R-:W-:Y:S01]  /*6f280*/  ISETP.LT.AND P2, PT, R2, R9, !P0 ;  /* 0x000000090200720c */ /* 0x002fe20004741270 */
[----:B------:R-:W-:Y:S01]  /*6f290*/  VIADD R0, R3, 0x8f ;  /* 0x0000008f03007836 */ /* 0x000fe20000000000 */
[----:B------:R-:W1:Y:S01]  /*6f2a0*/  LDC R9, c[0x0][0x22c] ;  /* 0x00008b00ff097b82 */ /* 0x000e620000000800 */
[----:B------:R-:W4:Y:S01]  /*6f2b0*/  LDL.LU.64 R20, [R1+0xa88] ;  /* 0x000a880001147983 */ /* 0x000f220000300a00 */
[----:B------:R-:W-:-:S03]  /*6f2c0*/  PRMT R2, R42, 0x7632, R2 ;  /* 0x000076322a027816 */ /* 0x000fc60000000002 */
[----:B------:R0:W-:Y:S04]  /*6f2d0*/  @P1 STG.E.U16 desc[UR4][R34.64], R42 ;  /* 0x0000002a22001986 */ /* 0x0001e8000c101504 */
[----:B------:R-:W4:Y:S04]  /*6f2e0*/  LDL.LU.64 R18, [R1+0xa80] ;  /* 0x000a800001127983 */ /* 0x000f280000300a00 */
[----:B0-----:R-:W4:Y:S04]  /*6f2f0*/  LDL.LU R42, [R1+0x254] ;  /* 0x00025400012a7983 */ /* 0x001f280000300800 */
[----:B---3--:R0:W-:Y:S04]  /*6f300*/  @P3 STG.E.U16 desc[UR4][R32.64], R2 ;  /* 0x0000000220003986 */ /* 0x0081e8000c101504 */
[----:B0-----:R-:W3:Y:S01]  /*6f310*/  LDL.LU.64 R32, [R1+0xa78] ;  /* 0x000a780001207983 */ /* 0x001ee20000300a00 */
[----:B------:R-:W-:Y:S01]  /*6f320*/  ISETP.LT.AND P4, PT, R0, R8, !P0 ;  /* 0x000000080000720c */ /* 0x000fe20004781270 */
[C---:B------:R-:W-:Y:S01]  /*6f330*/  VIADD R0, R3.reuse, 0x90 ;  /* 0x0000009003007836 */ /* 0x040fe20000000000 */
[----:B------:R-:W0:Y:S01]  /*6f340*/  LDC R8, c[0x0][0x22c] ;  /* 0x00008b00ff087b82 */ /* 0x000e220000000800 */
[----:B------:R-:W3:Y:S03]  /*6f350*/  LDL.LU.64 R34, [R1+0xa70] ;  /* 0x000a700001227983 */ /* 0x000ee60000300a00 */
[----:B------:R-:W-:Y:S01]  /*6f360*/  ISETP.LT.AND P1, PT, R0, R252, !P0 ;  /* 0x000000fc0000720c */ /* 0x000fe20004721270 */
[----:B------:R-:W3:Y:S01]  /*6f370*/  LDL.LU R23, [R1+0x258] ;  /* 0x0002580001177983 */ /* 0x000ee20000300800 */
[----:B------:R-:W-:-:S02]  /*6f380*/  VIADD R0, R3, 0x91 ;  /* 0x0000009103007836 */ /* 0x000fc40000000000 */
[----:B------:R-:W-:Y:S01]  /*6f390*/  VIADD R4, R3, 0x92 ;  /* 0x0000009203047836 */ /* 0x000fe20000000000 */
[----:B------:R-:W0:Y:S01]  /*6f3a0*/  LDC R252, c[0x0][0x22c] ;  /* 0x00008b00fffc7b82 */ /* 0x000e220000000800 */
[----:B--2---:R-:W-:Y:S01]  /*6f3b0*/  PRMT R2, R43, 0x7632, R2 ;  /* 0x000076322b027816 */ /* 0x004fe20000000002 */
[----:B------:R-:W-:Y:S01]  /*6f3c0*/  @P2 STG.E.U16 desc[UR4][R48.64], R43 ;  /* 0x0000002b30002986 */ /* 0x000fe2000c101504 */
[----:B------:R-:W-:-:S05]  /*6f3d0*/  ISETP.LT.AND P2, PT, R0, R5, !P0 ;  /* 0x000000050000720c */ /* 0x000fca0004741270 */
[----:B------:R-:W2:Y:S01]  /*6f3e0*/  LDC R5, c[0x0][0x22c] ;  /* 0x00008b00ff057b82 */ /* 0x000ea20000000800 */
[----:B------:R1:W-:Y:S04]  /*6f3f0*/  @P4 STG.E.U16 desc[UR4][R40.64], R2 ;  /* 0x0000000228004986 */ /* 0x0003e8000c101504 */
[----:B-1----:R-:W2:Y:S01]  /*6f400*/  LDL.LU.64 R40, [R1+0xa68] ;  /* 0x000a680001287983 */ /* 0x002ea20000300a00 */
[----:B------:R-:W-:-:S05]  /*6f410*/  VIADD R2, R3, 0x93 ;  /* 0x0000009303027836 */ /* 0x000fca0000000000 */
[----:B------:R-:W-:Y:S01]  /*6f420*/  ISETP.LT.AND P3, PT, R2, R9, !P0 ;  /* 0x000000090200720c */ /* 0x000fe20004761270 */
[----:B------:R-:W-:Y:S01]  /*6f430*/  VIADD R0, R3, 0x94 ;  /* 0x0000009403007836 */ /* 0x000fe20000000000 */
[----:B------:R-:W1:Y:S01]  /*6f440*/  LDC R9, c[0x0][0x22c] ;  /* 0x00008b00ff097b82 */ /* 0x000e620000000800 */
[----:B----4-:R4:W-:Y:S01]  /*6f450*/  @P1 STG.E.U16 desc[UR4][R16.64], R22 ;  /* 0x0000001610001986 */ /* 0x0109e2000c101504 */
[----:B------:R-:W-:Y:S02]  /*6f460*/  ISETP.LT.AND P1, PT, R4, R10, !P0 ;  /* 0x0000000a0400720c */ /* 0x000fe40004721270 */
[----:B------:R-:W-:-:S04]  /*6f470*/  PRMT R2, R22, 0x7632, R2 ;  /* 0x0000763216027816 */ /* 0x000fc80000000002 */
[----:B------:R-:W1:Y:S01]  /*6f480*/  LDC R10, c[0x0][0x22c] ;  /* 0x00008b00ff0a7b82 */ /* 0x000e620000000800 */
[----:B----4-:R-:W4:Y:S04]  /*6f490*/  LDL.LU.64 R16, [R1+0xa60] ;  /* 0x000a600001107983 */ /* 0x010f280000300a00 */
[----:B------:R-:W4:Y:S04]  /*6f4a0*/  LDL.LU R43, [R1+0x25c] ;  /* 0x00025c00012b7983 */ /* 0x000f280000300800 */
[----:B------:R0:W-:Y:S04]  /*6f4b0*/  @P2 STG.E.U16 desc[UR4][R20.64], R2 ;  /* 0x0000000214002986 */ /* 0x0001e8000c101504 */
[----:B0-----:R-:W4:Y:S01]  /*6f4c0*/  LDL.LU.64 R20, [R1+0xa58] ;  /* 0x000a580001147983 */ /* 0x001f220000300a00 */
[----:B------:R-:W-:-:S03]  /*6f4d0*/  PRMT R2, R42, 0x7632, R2 ;  /* 0x000076322a027816 */ /* 0x000fc60000000002 */
[----:B------:R0:W-:Y:S04]  /*6f4e0*/  @P1 STG.E.U16 desc[UR4][R18.64], R42 ;  /* 0x0000002a12001986 */ /* 0x0001e8000c101504 */
[----:B0-----:R-:W4:Y:S04]  /*6f4f0*/  LDL.LU.64 R18, [R1+0xa50] ;  /* 0x000a500001127983 */ /* 0x001f280000300a00 */
[----:B------:R-:W4:Y:S04]  /*6f500*/  LDL.LU R42, [R1+0x230] ;  /* 0x00023000012a7983 */ /* 0x000f280000300800 */
[----:B---3--:R0:W-:Y:S04]  /*6f510*/  @P3 STG.E.U16 desc[UR4][R32.64], R2 ;  /* 0x0000000220003986 */ /* 0x0081e8000c101504 */
[----:B0-----:R-:W3:Y:S01]  /*6f520*/  LDL.LU.64 R32, [R1+0xa48] ;  /* 0x000a480001207983 */ /* 0x001ee20000300a00 */
[----:B------:R-:W-:Y:S01]  /*6f530*/  ISETP.LT.AND P4, PT, R0, R8, !P0 ;  /* 0x000000080000720c */ /* 0x000fe20004781270 */
[C---:B------:R-:W-:Y:S01]  /*6f540*/  VIADD R0, R3.reuse, 0x95 ;  /* 0x0000009503007836 */ /* 0x040fe20000000000 */
[----:B------:R-:W0:Y:S04]  /*6f550*/  LDC R8, c[0x0][0x22c] ;  /* 0x00008b00ff087b82 */ /* 0x000e280000000800 */
[----:B------:R-:W-:Y:S01]  /*6f560*/  ISETP.LT.AND P2, PT, R0, R252, !P0 ;  /* 0x000000fc0000720c */ /* 0x000fe20004741270 */
[----:B------:R-:W-:Y:S01]  /*6f570*/  VIADD R0, R3, 0x96 ;  /* 0x0000009603007836 */ /* 0x000fe20000000000 */
[----:B------:R-:W-:Y:S01]  /*6f580*/  PRMT R4, R23, 0x7632, R4 ;  /* 0x0000763217047816 */ /* 0x000fe20000000004 */
[C---:B------:R-:W-:Y:S01]  /*6f590*/  VIADD R2, R3.reuse, 0x98 ;  /* 0x0000009803027836 */ /* 0x040fe20000000000 */
[----:B------:R-:W3:Y:S03]  /*6f5a0*/  LDC R252, c[0x0][0x22c] ;  /* 0x00008b00fffc7b82 */ /* 0x000ee60000000800 */
[----:B------:R1:W-:Y:S01]  /*6f5b0*/  @P4 STG.E.U16 desc[UR4][R34.64], R23 ;  /* 0x0000001722004986 */ /* 0x0003e2000c101504 */
[----:B--2---:R-:W-:Y:S01]  /*6f5c0*/  ISETP.LT.AND P1, PT, R0, R5, !P0 ;  /* 0x000000050000720c */ /* 0x004fe20004721270 */
[----:B------:R-:W-:-:S03]  /*6f5d0*/  VIADD R0, R3, 0x97 ;  /* 0x0000009703007836 */ /* 0x000fc60000000000 */
[----:B------:R-:W2:Y:S01]  /*6f5e0*/  LDC R5, c[0x0][0x22c] ;  /* 0x00008b00ff057b82 */ /* 0x000ea20000000800 */
[----:B-1----:R-:W2:Y:S04]  /*6f5f0*/  LDL.LU.64 R34, [R1+0xa40] ;  /* 0x000a400001227983 */ /* 0x002ea80000300a00 */
[----:B------:R-:W2:Y:S01]  /*6f600*/  LDL.LU R22, [R1+0x234] ;  /* 0x0002340001167983 */ /* 0x000ea20000300800 */
[----:B0-----:R-:W-:Y:S02]  /*6f610*/  ISETP.LT.AND P3, PT, R2, R8, !P0 ;  /* 0x000000080200720c */ /* 0x001fe40004761270 */
[----:B------:R-:W0:Y:S01]  /*6f620*/  LDC R8, c[0x0][0x22c] ;  /* 0x00008b00ff087b82 */ /* 0x000e220000000800 */
[----:B------:R1:W-:Y:S01]  /*6f630*/  @P2 STG.E.U16 desc[UR4][R40.64], R4 ;  /* 0x0000000428002986 */ /* 0x0003e2000c101504 */
[----:B------:R-:W-:Y:S01]  /*6f640*/  ISETP.LT.AND P2, PT, R0, R10, !P0 ;  /* 0x0000000a0000720c */ /* 0x000fe20004741270 */
[----:B------:R-:W-:-:S05]  /*6f650*/  VIADD R0, R3, 0x99 ;  /* 0x0000009903007836 */ /* 0x000fca0000000000 */
[----:B------:R-:W0:Y:S01]  /*6f660*/  LDC R10, c[0x0][0x22c] ;  /* 0x00008b00ff0a7b82 */ /* 0x000e220000000800 */
[----:B-1----:R-:W2:Y:S01]  /*6f670*/  LDL.LU.64 R40, [R1+0xa38] ;  /* 0x000a380001287983 */ /* 0x002ea20000300a00 */
[----:B------:R-:W-:-:S06]  /*6f680*/  ISETP.LT.AND P4, PT, R0, R9, !P0 ;  /* 0x000000090000720c */ /* 0x000fcc0004781270 */
[----:B------:R-:W1:Y:S01]  /*6f690*/  LDC R4, c[0x0][0x22c] ;  /* 0x00008b00ff047b82 */ /* 0x000e620000000800 */
[----:B----4-:R-:W-:Y:S01]  /*6f6a0*/  PRMT R2, R43, 0x7632, R2 ;  /* 0x000076322b027816 */ /* 0x010fe20000000002 */
[----:B------:R4:W-:Y:S01]  /*6f6b0*/  @P1 STG.E.U16 desc[UR4][R16.64], R43 ;  /* 0x0000002b10001986 */ /* 0x0009e2000c101504 */
[----:B------:R-:W-:-:S05]  /*6f6c0*/  VIADD R0, R3, 0x9a ;  /* 0x0000009a03007836 */ /* 0x000fca0000000000 */
[----:B------:R-:W1:Y:S01]  /*6f6d0*/  LDC R9, c[0x0][0x22c] ;  /* 0x00008b00ff097b82 */ /* 0x000e620000000800 */
[----:B----4-:R-:W4:Y:S04]  /*6f6e0*/  LDL.LU R43, [R1+0x238] ;  /* 0x00023800012b7983 */ /* 0x010f280000300800 */
[----:B------:R-:W4:Y:S04]  /*6f6f0*/  LDL.LU.64 R16, [R1+0xa30] ;  /* 0x000a300001107983 */ /* 0x000f280000300a00 */
[----:B------:R0:W-:Y:S04]  /*6f700*/  @P2 STG.E.U16 desc[UR4][R20.64], R2 ;  /* 0x0000000214002986 */ /* 0x0001e8000c101504 */
[----:B0-----:R-:W4:Y:S01]  /*6f710*/  LDL.LU.64 R20, [R1+0xa28] ;  /* 0x000a280001147983 */ /* 0x001f220000300a00 */
        /* <DEDUP_REMOVED lines=9> */
[----:B------:R-:W-:-:S03]  /*6f7b0*/  VIADD R2, R3, 0x9c ;  /* 0x0000009c03027836 */ /* 0x000fc60000000000 */
[----:B--2---:R-:W-:Y:S01]  /*6f7c0*/  ISETP.LT.AND P2, PT, R0, R5, !P0 ;  /* 0x000000050000720c */ /* 0x004fe20004741270 */
[----:B------:R-:W-:-:S03]  /*6f7d0*/  VIADD R0, R3, 0x9d ;  /* 0x0000009d03007836 */ /* 0x000fc60000000000 */
[----:B------:R-:W2:Y:S03]  /*6f7e0*/  LDC R5, c[0x0][0x22c] ;  /* 0x00008b00ff057b82 */ /* 0x000ea60000000800 */
[----:B------:R1:W-:Y:S01]  /*6f7f0*/  @P1 STG.E.U16 desc[UR4][R34.64], R22 ;  /* 0x0000001622001986 */ /* 0x0003e2000c101504 */
[----:B------:R-:W-:Y:S02]  /*6f800*/  ISETP.LT.AND P1, PT, R2, R8, !P0 ;  /* 0x000000080200720c */ /* 0x000fe40004721270 */
[----:B-1----:R-:W-:Y:S01]  /*6f810*/  ISETP.LT.AND P3, PT, R0, R4, !P0 ;  /* 0x000000040000720c */ /* 0x002fe20004761270 */
[C---:B------:R-:W-:Y:S01]  /*6f820*/  VIADD R2, R3.reuse, 0x9e ;  /* 0x0000009e03027836 */ /* 0x040fe20000000000 */
[----:B------:R-:W-:Y:S01]  /*6f830*/  PRMT R4, R22, 0x7632, R4 ;  /* 0x0000763216047816 */ /* 0x000fe20000000004 */
[----:B------:R-:W2:Y:S01]  /*6f840*/  LDL.LU.64 R34, [R1+0xa10] ;  /* 0x000a100001227983 */ /* 0x000ea20000300a00 */
[----:B------:R-:W1:Y:S03]  /*6f850*/  LDC R8, c[0x0][0x22c] ;  /* 0x00008b00ff087b82 */ /* 0x000e660000000800 */
[----:B------:R-:W2:Y:S01]  /*6f860*/  LDL.LU R23, [R1+0x210] ;  /* 0x0002100001177983 */ /* 0x000ea20000300800 */
[----:B------:R-:W-:-:S05]  /*6f870*/  VIADD R0, R3, 0x9f ;  /* 0x0000009f03007836 */ /* 0x000fca0000000000 */
[----:B0-----:R-:W-:Y:S01]  /*6f880*/  ISETP.LT.AND P4, PT, R0, R252, !P0 ;  /* 0x000000fc0000720c */ /* 0x001fe20004781270 */
[----:B------:R0:W-:Y:S01]  /*6f890*/  @P2 STG.E.U16 desc[UR4][R40.64], R4 ;  /* 0x0000000428002986 */ /* 0x0001e2000c101504 */
[----:B------:R-:W-:Y:S01]  /*6f8a0*/  ISETP.LT.AND P2, PT, R2, R9, !P0 ;  /* 0x000000090200720c */ /* 0x000fe20004741270 */
[----:B------:R-:W-:Y:S01]  /*6f8b0*/  VIADD R0, R3, 0xa0 ;  /* 0x000000a003007836 */ /* 0x000fe20000000000 */
[----:B------:R-:W1:Y:S08]  /*6f8c0*/  LDC R9, c[0x0][0x22c] ;  /* 0x00008b00ff097b82 */ /* 0x000e700000000800 */
[----:B------:R-:W1:Y:S01]  /*6f8d0*/  LDC R252, c[0x0][0x22c] ;  /* 0x00008b00fffc7b82 */ /* 0x000e620000000800 */
[----:B0-----:R-:W2:Y:S04]  /*6f8e0*/  LDL.LU.64 R40, [R1+0xa08] ;  /* 0x000a080001287983 */ /* 0x001ea80000300a00 */
[----:B------:R-:W2:Y:S01]  /*6f8f0*/  LDL.LU.64 R18, [R1+0xa00] ;  /* 0x000a000001127983 */ /* 0x000ea20000300a00 */
[----:B----4-:R-:W-:-:S03]  /*6f900*/  PRMT R2, R43, 0x7632, R2 ;  /* 0x000076322b027816 */ /* 0x010fc60000000002 */
[----:B------:R0:W-:Y:S04]  /*6f910*/  @P1 STG.E.U16 desc[UR4][R16.64], R43 ;  /* 0x0000002b10001986 */ /* 0x0001e8000c101504 */
[----:B0-----:R-:W4:Y:S04]  /*6f920*/  LDL.LU R43, [R1+0x214] ;  /* 0x00021400012b7983 */ /* 0x001f280000300800 */
[----:B------:R0:W-:Y:S04]  /*6f930*/  @P3 STG.E.U16 desc[UR4][R20.64], R2 ;  /* 0x0000000214003986 */ /* 0x0001e8000c101504 */
[----:B0-----:R-:W4:Y:S04]  /*6f940*/  LDL.LU.64 R20, [R1+0x9f8] ;  /* 0x0009f80001147983 */ /* 0x001f280000300a00 */
[----:B------:R-:W4:Y:S01]  /*6f950*/  LDL.LU.64 R16, [R1+0x9f0] ;  /* 0x0009f00001107983 */ /* 0x000f220000300a00 */
[----:B------:R-:W-:-:S03]  /*6f960*/  PRMT R2, R42, 0x7632, R2 ;  /* 0x000076322a027816 */ /* 0x000fc60000000002 */
[----:B------:R-:W4:Y:S04]  /*6f970*/  LDL.LU R22, [R1+0x218] ;  /* 0x0002180001167983 */ /* 0x000f280000300800 */
[----:B------:R-:W-:Y:S04]  /*6f980*/  @P2 STG.E.U16 desc[UR4][R48.64], R42 ;  /* 0x0000002a30002986 */ /* 0x000fe8000c101504 */
[----:B---3--:R0:W-:Y:S04]  /*6f990*/  @P4 STG.E.U16 desc[UR4][R32.64], R2 ;  /* 0x0000000220004986 */ /* 0x0081e8000c101504 */
[----:B0-----:R-:W3:Y:S01]  /*6f9a0*/  LDL.LU.64 R32, [R1+0x9e8] ;  /* 0x0009e80001207983 */ /* 0x001ee20000300a00 */
[----:B--2---:R-:W-:Y:S01]  /*6f9b0*/  ISETP.LT.AND P1, PT, R0, R5, !P0 ;  /* 0x000000050000720c */ /* 0x004fe20004721270 */
[C---:B------:R-:W-:Y:S01]  /*6f9c0*/  VIADD R0, R3.reuse, 0xa1 ;  /* 0x000000a103007836 */ /* 0x040fe20000000000 */
[----:B------:R-:W0:Y:S01]  /*6f9d0*/  LDC R5, c[0x0][0x22c] ;  /* 0x00008b00ff057b82 */ /* 0x000e220000000800 */
[----:B------:R-:W-:-:S03]  /*6f9e0*/  VIADD R4, R3, 0xa2 ;  /* 0x000000a203047836 */ /* 0x000fc60000000000 */
[----:B-1----:R-:W-:Y:S01]  /*6f9f0*/  ISETP.LT.AND P2, PT, R0, R8, !P0 ;  /* 0x000000080000720c */ /* 0x002fe20004741270 */
[C---:B------:R-:W-:Y:S02]  /*6fa00*/  VIADD R2, R3.reuse, 0xa3 ;  /* 0x000000a303027836 */ /* 0x040fe40000000000 */
[----:B------:R-:W-:Y:S01]  /*6fa10*/  VIADD R0, R3, 0xa4 ;  /* 0x000000a403007836 */ /* 0x000fe20000000000 */
[----:B------:R-:W1:Y:S02]  /*6fa20*/  LDC R8, c[0x0][0x22c] ;  /* 0x00008b00ff087b82 */ /* 0x000e640000000800 */
[----:B------:R-:W-:Y:S01]  /*6fa30*/  ISETP.LT.AND P3, PT, R2, R9, !P0 ;  /* 0x000000090200720c */ /* 0x000fe20004761270 */
[----:B------:R2:W-:Y:S01]  /*6fa40*/  @P1 STG.E.U16 desc[UR4][R34.64], R23 ;  /* 0x0000001722001986 */ /* 0x0005e2000c101504 */
[----:B------:R-:W-:-:S04]  /*6fa50*/  ISETP.LT.AND P1, PT, R4, R10, !P0 ;  /* 0x0000000a0400720c */ /* 0x000fc80004721270 */
[----:B------:R-:W1:Y:S01]  /*6fa60*/  LDC R9, c[0x0][0x22c] ;  /* 0x00008b00ff097b82 */ /* 0x000e620000000800 */
[----:B------:R-:W-:Y:S02]  /*6fa70*/  PRMT R2, R23, 0x7632, R2 ;  /* 0x0000763217027816 */ /* 0x000fe40000000002 */
[----:B------:R-:W-:Y:S01]  /*6fa80*/  ISETP.LT.AND P4, PT, R0, R252, !P0 ;  /* 0x000000fc0000720c */ /* 0x000fe20004781270 */
[----:B--2---:R-:W2:Y:S01]  /*6fa90*/  LDL.LU.64 R34, [R1+0x9e0] ;  /* 0x0009e00001227983 */ /* 0x004ea20000300a00 */
[----:B------:R-:W-:-:S03]  /*6faa0*/  VIADD R0, R3, 0xa5 ;  /* 0x000000a503007836 */ /* 0x000fc60000000000 */
[----:B------:R-:W1:Y:S01]  /*6fab0*/  LDC R10, c[0x0][0x22c] ;  /* 0x00008b00ff0a7b82 */ /* 0x000e620000000800 */
[----:B------:R-:W2:Y:S07]  /*6fac0*/  LDL.LU R42, [R1+0x21c] ;  /* 0x00021c00012a7983 */ /* 0x000eae0000300800 */
[----:B------:R-:W1:Y:S01]  /*6fad0*/  LDC R252, c[0x0][0x22c] ;  /* 0x00008b00fffc7b82 */ /* 0x000e620000000800 */
[----:B------:R1:W-:Y:S01]  /*6fae0*/  @P2 STG.E.U16 desc[UR4][R40.64], R2 ;  /* 0x0000000228002986 */ /* 0x0003e2000c101504 */
[----:B0-----:R-:W-:-:S03]  /*6faf0*/  ISETP.LT.AND P2, PT, R0, R5, !P0 ;  /* 0x000000050000720c */ /* 0x001fc60004741270 */
[----:B-1----:R-:W2:Y:S04]  /*6fb00*/  LDL.LU.64 R40, [R1+0x9d8] ;  /* 0x0009d80001287983 */ /* 0x002ea80000300a00 */
[----:B----4-:R0:W-:Y:S01]  /*6fb10*/  @P1 STG.E.U16 desc[UR4][R18.64], R43 ;  /* 0x0000002b12001986 */ /* 0x0101e2000c101504 */
[----:B------:R-:W-:Y:S02]  /*6fb20*/  PRMT R2, R43, 0x7632, R2 ;  /* 0x000076322b027816 */ /* 0x000fe40000000002 */
[----:B------:R-:W-:Y:S01]  /*6fb30*/  PRMT R4, R22, 0x7632, R4 ;  /* 0x0000763216047816 */ /* 0x000fe20000000004 */
[----:B0-----:R-:W4:Y:S01]  /*6fb40*/  LDL.LU.64 R18, [R1+0x9d0] ;  /* 0x0009d00001127983 */ /* 0x001f220000300a00 */
[C---:B------:R-:W-:Y:S01]  /*6fb50*/  VIADD R0, R3.reuse, 0xa6 ;  /* 0x000000a603007836 */ /* 0x040fe20000000000 */
[----:B------:R-:W0:Y:S02]  /*6fb60*/  LDC R5, c[0x0][0x22c] ;  /* 0x00008b00ff057b82 */ /* 0x000e240000000800 */
[----:B------:R-:W4:Y:S04]  /*6fb70*/  LDL.LU R43, [R1+0x200] ;  /* 0x00020000012b7983 */ /* 0x000f280000300800 */
[----:B------:R1:W-:Y:S04]  /*6fb80*/  @P3 STG.E.U16 desc[UR4][R20.64], R2 ;  /* 0x0000000214003986 */ /* 0x0003e8000c101504 */
[----:B------:R3:W-:Y:S04]  /*6fb90*/  @P4 STG.E.U16 desc[UR4][R16.64], R22 ;  /* 0x0000001610004986 */ /* 0x0007e8000c101504 */
[----:B-1----:R-:W4:Y:S04]  /*6fba0*/  LDL.LU.64 R20, [R1+0x9c8] ;  /* 0x0009c80001147983 */ /* 0x002f280000300a00 */
[----:B---3--:R-:W3:Y:S04]  /*6fbb0*/  LDL.LU.64 R16, [R1+0x9c0] ;  /* 0x0009c00001107983 */ /* 0x008ee80000300a00 */
[----:B------:R-:W3:Y:S04]  /*6fbc0*/  LDL.LU R23, [R1+0x204] ;  /* 0x0002040001177983 */ /* 0x000ee80000300800 */
[----:B------:R1:W-:Y:S04]  /*6fbd0*/  @P2 STG.E.U16 desc[UR4][R32.64], R4 ;  /* 0x0000000420002986 */ /* 0x0003e8000c101504 */
[----:B-1----:R-:W3:Y:S01]  /*6fbe0*/  LDL.LU.64 R32, [R1+0x9b8] ;  /* 0x0009b80001207983 */ /* 0x002ee20000300a00 */
[----:B------:R-:W-:Y:S01]  /*6fbf0*/  ISETP.LT.AND P1, PT, R0, R8, !P0 ;  /* 0x000000080000720c */ /* 0x000fe20004721270 */
[C---:B------:R-:W-:Y:S01]  /*6fc00*/  VIADD R0, R3.reuse, 0xa7 ;  /* 0x000000a703007836 */ /* 0x040fe20000000000 */
[----:B------:R-:W1:Y:S01]  /*6fc10*/  LDC R8, c[0x0][0x22c] ;  /* 0x00008b00ff087b82 */ /* 0x000e620000000800 */
[----:B------:R-:W-:-:S03]  /*6fc20*/  VIADD R2, R3, 0xa8 ;  /* 0x000000a803027836 */ /* 0x000fc60000000000 */
[----:B------:R-:W-:Y:S01]  /*6fc30*/  ISETP.LT.AND P2, PT, R0, R10, !P0 ;  /* 0x0000000a0000720c */ /* 0x000fe20004741270 */
[C---:B------:R-:W-:Y:S01]  /*6fc40*/  VIADD R0, R3.reuse, 0xa9 ;  /* 0x000000a903007836 */ /* 0x040fe20000000000 */
[----:B------:R-:W-:Y:S02]  /*6fc50*/  ISETP.LT.AND P3, PT, R2, R252, !P0 ;  /* 0x000000fc0200720c */ /* 0x000fe40004761270 */
[----:B------:R-:W4:Y:S01]  /*6fc60*/  LDC R4, c[0x0][0x22c] ;  /* 0x00008b00ff047b82 */ /* 0x000f220000000800 */
[----:B--2---:R-:W-:Y:S02]  /*6fc70*/  PRMT R2, R42, 0x7632, R2 ;  /* 0x000076322a027816 */ /* 0x004fe40000000002 */
[----:B------:R2:W-:Y:S01]  /*6fc80*/  @P1 STG.E.U16 desc[UR4][R34.64], R42 ;  /* 0x0000002a22001986 */ /* 0x0005e2000c101504 */
[----:B------:R-:W-:Y:S01]  /*6fc90*/  ISETP.LT.AND P4, PT, R0, R9, !P0 ;  /* 0x000000090000720c */ /* 0x000fe20004781270 */
[----:B------:R-:W-:-:S03]  /*6fca0*/  VIADD R0, R3, 0xaa ;  /* 0x000000aa03007836 */ /* 0x000fc60000000000 */
[----:B------:R-:W3:Y:S08]  /*6fcb0*/  LDC R252, c[0x0][0x22c] ;  /* 0x00008b00fffc7b82 */ /* 0x000ef00000000800 */
[----:B------:R-:W3:Y:S01]  /*6fcc0*/  LDC R10, c[0x0][0x22c] ;  /* 0x00008b00ff0a7b82 */ /* 0x000ee20000000800 */
[----:B--2---:R-:W2:Y:S04]  /*6fcd0*/  LDL.LU R42, [R1+0x208] ;  /* 0x00020800012a7983 */ /* 0x004ea80000300800 */
[----:B------:R-:W2:Y:S01]  /*6fce0*/  LDL.LU.64 R34, [R1+0x9b0] ;  /* 0x0009b00001227983 */ /* 0x000ea20000300a00 */
[----:B0-----:R-:W-:Y:S01]  /*6fcf0*/  ISETP.LT.AND P1, PT, R0, R5, !P0 ;  /* 0x000000050000720c */ /* 0x001fe20004721270 */
[----:B------:R-:W-:Y:S01]  /*6fd00*/  VIADD R0, R3, 0xab ;  /* 0x000000ab03007836 */ /* 0x000fe20000000000 */
[----:B------:R-:W0:Y:S08]  /*6fd10*/  LDC R9, c[0x0][0x22c] ;  /* 0x00008b00ff097b82 */ /* 0x000e300000000800 */
[----:B------:R-:W2:Y:S01]  /*6fd20*/  LDC R5, c[0x0][0x22c] ;  /* 0x00008b00ff057b82 */ /* 0x000ea20000000800 */
[----:B------:R0:W-:Y:S01]  /*6fd30*/  @P2 STG.E.U16 desc[UR4][R40.64], R2 ;  /* 0x0000000228002986 */ /* 0x0001e2000c101504 */
[----:B-1----:R-:W-:-:S03]  /*6fd40*/  ISETP.LT.AND P2, PT, R0, R8, !P0 ;  /* 0x000000080000720c */ /* 0x002fc60004741270 */
[----:B0-----:R-:W2:Y:S01]  /*6fd50*/  LDL.LU.64 R40, [R1+0x9a8] ;  /* 0x0009a80001287983 */ /* 0x001ea20000300a00 */
[----:B------:R-:W-:Y:S02]  /*6fd60*/  VIADD R0, R3, 0xad ;  /* 0x000000ad03007836 */ /* 0x000fe40000000000 */
[----:B------:R-:W0:Y:S01]  /*6fd70*/  LDC R8, c[0x0][0x22c] ;  /* 0x00008b00ff087b82 */ /* 0x000e220000000800 */
[----:B------:R-:W2:Y:S01]  /*6fd80*/  LDL.LU.64 R48, [R1+0x9a0] ;  /* 0x0009a00001307983 */ /* 0x000ea20000300a00 */
[----:B----4-:R-:W-:-:S03]  /*6fd90*/  PRMT R2, R43, 0x7632, R2 ;  /* 0x000076322b027816 */ /* 0x010fc60000000002 */
[----:B------:R1:W-:Y:S04]  /*6fda0*/  @P3 STG.E.U16 desc[UR4][R18.64], R43 ;  /* 0x0000002b12003986 */ /* 0x0003e8000c101504 */
[----:B-1----:R-:W4:Y:S04]  /*6fdb0*/  LDL.LU R43, [R1+0x20c] ;  /* 0x00020c00012b7983 */ /* 0x002f280000300800 */
[----:B------:R1:W-:Y:S01]  /*6fdc0*/  @P4 STG.E.U16 desc[UR4][R20.64], R2 ;  /* 0x0000000214004986 */ /* 0x0003e2000c101504 */
[----:B------:R-:W-:-:S03]  /*6fdd0*/  ISETP.LT.AND P3, PT, R0, R4, !P0 ;  /* 0x000000040000720c */ /* 0x000fc60004761270 */
[----:B---3--:R3:W-:Y:S04]  /*6fde0*/  @P1 STG.E.U16 desc[UR4][R16.64], R23 ;  /* 0x0000001710001986 */ /* 0x0087e8000c101504 */
[----:B-1----:R-:W4:Y:S01]  /*6fdf0*/  LDL.LU.64 R20, [R1+0x998] ;  /* 0x0009980001147983 */ /* 0x002f220000300a00 */
[----:B------:R-:W-:-:S03]  /*6fe00*/  PRMT R4, R23, 0x7632, R4 ;  /* 0x0000763217047816 */ /* 0x000fc60000000004 */
[----:B---3--:R-:W3:Y:S04]  /*6fe10*/  LDL.LU.64 R16, [R1+0x990] ;  /* 0x0009900001107983 */ /* 0x008ee80000300a00 */
[----:B------:R-:W3:Y:S04]  /*6fe20*/  LDL.LU R22, [R1+0x1f0] ;  /* 0x0001f00001167983 */ /* 0x000ee80000300800 */
[----:B------:R1:W-:Y:S04]  /*6fe30*/  @P2 STG.E.U16 desc[UR4][R32.64], R4 ;  /* 0x0000000420002986 */ /* 0x0003e8000c101504 */
[----:B-1----:R-:W3:Y:S01]  /*6fe40*/  LDL.LU.64 R32, [R1+0x988] ;  /* 0x0009880001207983 */ /* 0x002ee20000300a00 */
[----:B------:R-:W-:-:S05]  /*6fe50*/  VIADD R2, R3, 0xac ;  /* 0x000000ac03027836 */ /* 0x000fca0000000000 */
[----:B------:R-:W-:Y:S01]  /*6fe60*/  ISETP.LT.AND P1, PT, R2, R252, !P0 ;  /* 0x000000fc0200720c */ /* 0x000fe20004721270 */
[C---:B------:R-:W-:Y:S01]  /*6fe70*/  VIADD R2, R3.reuse, 0xae ;  /* 0x000000ae03027836 */ /* 0x040fe20000000000 */
[----:B------:R-:W1:Y:S01]  /*6fe80*/  LDC R252, c[0x0][0x22c] ;  /* 0x00008b00fffc7b82 */ /* 0x000e620000000800 */
[----:B------:R-:W-:-:S03]  /*6fe90*/  VIADD R0, R3, 0xaf ;  /* 0x000000af03007836 */ /* 0x000fc60000000000 */
[----:B------:R-:W-:Y:S02]  /*6fea0*/  ISETP.LT.AND P2, PT, R2, R9, !P0 ;  /* 0x000000090200720c */ /* 0x000fe40004741270 */
[----:B--2---:R-:W-:Y:S02]  /*6feb0*/  PRMT R2, R42, 0x7632, R2 ;  /* 0x000076322a027816 */ /* 0x004fe40000000002 */
[----:B------:R-:W2:Y:S03]  /*6fec0*/  LDC R9, c[0x0][0x22c] ;  /* 0x00008b00ff097b82 */ /* 0x000ea60000000800 */
[----:B------:R0:W-:Y:S01]  /*6fed0*/  @P1 STG.E.U16 desc[UR4][R34.64], R42 ;  /* 0x0000002a22001986 */ /* 0x0001e2000c101504 */
[----:B------:R-:W-:Y:S01]  /*6fee0*/  ISETP.LT.AND P4, PT, R0, R5, !P0 ;  /* 0x000000050000720c */ /* 0x000fe20004781270 */
[----:B------:R-:W-:-:S03]  /*6fef0*/  VIADD R0, R3, 0xb0 ;  /* 0x000000b003007836 */ /* 0x000fc60000000000 */
[----:B------:R-:W2:Y:S01]  /*6ff00*/  LDC R5, c[0x0][0x22c] ;  /* 0x00008b00ff057b82 */ /* 0x000ea20000000800 */
[----:B0-----:R-:W2:Y:S04]  /*6ff10*/  LDL.LU R42, [R1+0x1f4] ;  /* 0x0001f400012a7983 */ /* 0x001ea80000300800 */
[----:B------:R-:W2:Y:S01]  /*6ff20*/  LDL.LU.64 R18, [R1+0x980] ;  /* 0x0009800001127983 */ /* 0x000ea20000300a00 */
[----:B------:R-:W-:Y:S01]  /*6ff30*/  ISETP.LT.AND P1, PT, R0, R8, !P0 ;  /* 0x000000080000720c */ /* 0x000fe20004721270 */
[----:B------:R-:W-:Y:S01]  /*6ff40*/  VIADD R0, R3, 0xb1 ;  /* 0x000000b103007836 */ /* 0x000fe20000000000 */
[----:B------:R-:W0:Y:S01]  /*6ff50*/  LDC R8, c[0x0][0x22c] ;  /* 0x00008b00ff087b82 */ /* 0x000e220000000800 */
[----:B------:R1:W-:Y:S04]  /*6ff60*/  @P3 STG.E.U16 desc[UR4][R40.64], R2 ;  /* 0x0000000228003986 */ /* 0x0003e8000c101504 */
[----:B-1----:R-:W2:Y:S04]  /*6ff70*/  LDL.LU.64 R40, [R1+0x978] ;  /* 0x0009780001287983 */ /* 0x002ea80000300a00 */
[----:B------:R-:W2:Y:S04]  /*6ff80*/  LDL.LU.64 R34, [R1+0x970] ;  /* 0x0009700001227983 */ /* 0x000ea80000300a00 */
[----:B------:R-:W2:Y:S01]  /*6ff90*/  LDL.LU R23, [R1+0x1f8] ;  /* 0x0001f80001177983 */ /* 0x000ea20000300800 */
[----:B----4-:R-:W-:-:S03]  /*6ffa0*/  PRMT R2, R43, 0x7632, R2 ;  /* 0x000076322b027816 */ /* 0x010fc60000000002 */
[----:B------:R1:W-:Y:S01]  /*6ffb0*/  @P2 STG.E.U16 desc[UR4][R48.64], R43 ;  /* 0x0000002b30002986 */ /* 0x0003e2000c101504 */
[----:B------:R-:W-:Y:S01]  /*6ffc0*/  ISETP.LT.AND P2, PT, R0, R252, !P0 ;  /* 0x000000fc0000720c */ /* 0x000fe20004741270 */
[C---:B------:R-:W-:Y:S01]  /*6ffd0*/  VIADD R4, R3.reuse, 0xb2 ;  /* 0x000000b203047836 */ /* 0x040fe20000000000 */
[----:B------:R-:W4:Y:S01]  /*6ffe0*/  LDC R252, c[0x0][0x22c] ;  /* 0x00008b00fffc7b82 */ /* 0x000f220000000800 */
[----:B-1----:R-:W4:Y:S04]  /*6fff0*/  LDL.LU.64 R48, [R1+0x2240] ;  /* 0x0022400001307983 */ /* 0x002f280000300a00 */
[----:B------:R1:W-:Y:S04]  /*70000*/  @P4 STG.E.U16 desc[UR4][R20.64], R2 ;  /* 0x0000000214004986 */ /* 0x0003e8000c101504 */
[----:B-1----:R-:W4:Y:S01]  /*70010*/  LDL.LU.64 R20, [R1+0x968] ;  /* 0x0009680001147983 */ /* 0x002f220000300a00 */
[----:B------:R-:W-:-:S03]  /*70020*/  VIADD R2, R3, 0xb3 ;  /* 0x000000b303027836 */ /* 0x000fc60000000000 */
[----:B---3--:R1:W-:Y:S02]  /*70030*/  @P1 STG.E.U16 desc[UR4][R16.64], R22 ;  /* 0x0000001610001986 */ /* 0x0083e4000c101504 */
[----:B--2---:R-:W-:Y:S02]  /*70040*/  ISETP.LT.AND P3, PT, R2, R9, !P0 ;  /* 0x000000090200720c */ /* 0x004fe40004761270 */
[----:B------:R-:W-:Y:S01]  /*70050*/  PRMT R2, R22, 0x7632, R2 ;  /* 0x0000763216027816 */ /* 0x000fe20000000002 */
[C---:B------:R-:W-:Y:S01]  /*70060*/  VIADD R0, R3.reuse, 0xb4 ;  /* 0x000000b403007836 */ /* 0x040fe20000000000 */
[----:B-1----:R-:W2:Y:S01]  /*70070*/  LDL.LU.64 R16, [R1+0x960] ;  /* 0x0009600001107983 */ /* 0x002ea20000300a00 */
[----:B------:R-:W-:Y:S01]  /*70080*/  ISETP.LT.AND P1, PT, R4, R10, !P0 ;  /* 0x0000000a0400720c */ /* 0x000fe20004721270 */
[----:B------:R-:W1:Y:S02]  /*70090*/  LDC R9, c[0x0][0x22c] ;  /* 0x00008b00ff097b82 */ /* 0x000e640000000800 */
[----:B------:R-:W3:Y:S04]  /*700a0*/  LDL.LU R43, [R1+0x1fc] ;  /* 0x0001fc00012b7983 */ /* 0x000ee80000300800 */
[----:B------:R0:W-:Y:S02]  /*700b0*/  @P2 STG.E.U16 desc[UR4][R32.64], R2 ;  /* 0x0000000220002986 */ /* 0x0001e4000c101504 */
[----:B------:R-:W1:Y:S02]  /*700c0*/  LDC R10, c[0x0][0x22c] ;  /* 0x00008b00ff0a7b82 */ /* 0x000e640000000800 */
[----:B0-----:R-:W2:Y:S01]  /*700d0*/  LDL.LU.64 R32, [R1+0x958] ;  /* 0x0009580001207983 */ /* 0x001ea20000300a00 */
[----:B------:R-:W-:Y:S01]  /*700e0*/  ISETP.LT.AND P4, PT, R0, R5, !P0 ;  /* 0x000000050000720c */ /* 0x000fe20004781270 */
[----:B------:R-:W-:-:S04]  /*700f0*/  VIADD R0, R3, 0xb5 ;  /* 0x000000b503007836 */ /* 0x000fc80000000000 */
[----:B------:R-:W0:Y:S01]  /*70100*/  LDC R5, c[0x0][0x22c] ;  /* 0x00008b00ff057b82 */ /* 0x000e220000000800 */
[----:B------:R-:W-:Y:S02]  /*70110*/  ISETP.LT.AND P2, PT, R0, R8, !P0 ;  /* 0x000000080000720c */ /* 0x000fe40004741270 */
[----:B------:R-:W-:Y:S01]  /*70120*/  PRMT R2, R42, 0x7632, R2 ;  /* 0x000076322a027816 */ /* 0x000fe20000000002 */
[----:B------:R4:W-:Y:S01]  /*70130*/  @P1 STG.E.U16 desc[UR4][R18.64], R42 ;  /* 0x0000002a12001986 */ /* 0x0009e2000c101504 */
[----:B------:R-:W-:-:S03]  /*70140*/  VIADD R0, R3, 0xb6 ;  /* 0x000000b603007836 */ /* 0x000fc60000000000 */
[----:B------:R-:W2:Y:S01]  /*70150*/  LDC R8, c[0x0][0x22c] ;  /* 0x00008b00ff087b82 */ /* 0x000ea20000000800 */
[----:B----4-:R-:W4:Y:S04]  /*70160*/  LDL.LU.64 R18, [R1+0x950] ;  /* 0x0009500001127983 */ /* 0x010f280000300a00 */
[----:B------:R-:W4:Y:S01]  /*70170*/  LDL.LU R42, [R1+0x1e0] ;  /* 0x0001e000012a7983 */ /* 0x000f220000300800 */
[----:B------:R-:W-:Y:S01]  /*70180*/  ISETP.LT.AND P1, PT, R0, R252, !P0 ;  /* 0x000000fc0000720c */ /* 0x000fe20004721270 */
[----:B------:R-:W-:Y:S01]  /*70190*/  VIADD R0, R3, 0xb7 ;  /* 0x000000b703007836 */ /* 0x000fe20000000000 */
[----:B------:R-:W4:Y:S01]  /*701a0*/  LDC R252, c[0x0][0x22c] ;  /* 0x00008b00fffc7b82 */ /* 0x000f220000000800 */
[----:B------:R1:W-:Y:S04]  /*701b0*/  @P3 STG.E.U16 desc[UR4][R40.64], R2 ;  /* 0x0000000228003986 */ /* 0x0003e8000c101504 */
[----:B------:R0:W-:Y:S04]  /*701c0*/  @P4 STG.E.U16 desc[UR4][R34.64], R23 ;  /* 0x0000001722004986 */ /* 0x0001e8000c101504 */
[----:B-1----:R-:W4:Y:S01]  /*701d0*/  LDL.LU.64 R40, [R1+0x948] ;  /* 0x0009480001287983 */ /* 0x002f220000300a00 */
[----:B------:R-:W-:-:S03]  /*701e0*/  PRMT R4, R23, 0x7632, R4 ;  /* 0x0000763217047816 */ /* 0x000fc60000000004 */
[----:B0-----:R-:W4:Y:S04]  /*701f0*/  LDL.LU.64 R34, [R1+0x940] ;  /* 0x0009400001227983 */ /* 0x001f280000300a00 */
[----:B------:R-:W4:Y:S01]  /*70200*/  LDL.LU R22, [R1+0x1e4] ;  /* 0x0001e40001167983 */ /* 0x000f220000300800 */
[----:B------:R-:W-:-:S05]  /*70210*/  VIADD R2, R3, 0xb8 ;  /* 0x000000b803027836 */ /* 0x000fca0000000000 */
[----:B------:R-:W-:Y:S02]  /*70220*/  ISETP.LT.AND P3, PT, R2, R5, !P0 ;  /* 0x000000050200720c */ /* 0x000fe40004761270 */
[----:B------:R-:W0:Y:S01]  /*70230*/  LDC R5, c[0x0][0x22c] ;  /* 0x00008b00ff057b82 */ /* 0x000e220000000800 */
[----:B------:R1:W-:Y:S01]  /*70240*/  @P2 STG.E.U16 desc[UR4][R20.64], R4 ;  /* 0x0000000414002986 */ /* 0x0003e2000c101504 */
[----:B------:R-:W-:-:S03]  /*70250*/  ISETP.LT.AND P2, PT, R0, R10, !P0 ;  /* 0x0000000a0000720c */ /* 0x000fc60004741270 */
[----:B-1----:R-:W4:Y:S03]  /*70260*/  LDL.LU.64 R20, [R1+0x938] ;  /* 0x0009380001147983 */ /* 0x002f260000300a00 */
[----:B------:R-:W1:Y:S01]  /*70270*/  LDC R4, c[0x0][0x22c] ;  /* 0x00008b00ff047b82 */ /* 0x000e620000000800 */
[----:B---3--:R-:W-:Y:S01]  /*70280*/  PRMT R2, R43, 0x7632, R2 ;  /* 0x000076322b027816 */ /* 0x008fe20000000002 */
[----:B--2---:R2:W-:Y:S04]  /*70290*/  @P1 STG.E.U16 desc[UR4][R16.64], R43 ;  /* 0x0000002b10001986 */ /* 0x0045e8000c101504 */
[----:B--2---:R-:W2:Y:S04]  /*702a0*/  LDL.LU R43, [R1+0x1e8] ;  /* 0x0001e800012b7983 */ /* 0x004ea80000300800 */
[----:B------:R-:W3:Y:S04]  /*702b0*/  LDL.LU.64 R16, [R1+0x930] ;  /* 0x0009300001107983 */ /* 0x000ee80000300a00 */
[----:B------:R0:W-:Y:S04]  /*702c0*/  @P2 STG.E.U16 desc[UR4][R32.64], R2 ;  /* 0x0000000220002986 */ /* 0x0001e8000c101504 */
[----:B0-----:R-:W3:Y:S01]  /*702d0*/  LDL.LU.64 R32, [R1+0x928] ;  /* 0x0009280001207983 */ /* 0x001ee20000300a00 */
[----:B------:R-:W-:-:S03]  /*702e0*/  VIADD R0, R3, 0xb9 ;  /* 0x000000b903007836 */ /* 0x000fc60000000000 */
[----:B------:R-:W3:Y:S02]  /*702f0*/  LDL.LU.64 R10, [R1+0x920] ;  /* 0x00092000010a7983 */ /* 0x000ee40000300a00 */
[----:B------:R-:W-:Y:S01]  /*70300*/  ISETP.LT.AND P4, PT, R0, R9, !P0 ;  /* 0x000000090000720c */ /* 0x000fe20004781270 */
[C---:B------:R-:W-:Y:S01]  /*70310*/  VIADD R0, R3.reuse, 0xba ;  /* 0x000000ba03007836 */ /* 0x040fe20000000000 */
[----:B------:R-:W0:Y:S01]  /*70320*/  LDC R9, c[0x0][0x22c] ;  /* 0x00008b00ff097b82 */ /* 0x000e220000000800 */
[----:B------:R-:W3:Y:S03]  /*70330*/  LDL.LU R23, [R1+0x1ec] ;  /* 0x0001ec0001177983 */ /* 0x000ee60000300800 */
[----:B------:R-:W-:Y:S02]  /*70340*/  ISETP.LT.AND P1, PT, R0, R8, !P0 ;  /* 0x000000080000720c */ /* 0x000fe40004721270 */
[----:B----4-:R-:W-:Y:S01]  /*70350*/  PRMT R2, R42, 0x7632, R2 ;  /* 0x000076322a027816 */ /* 0x010fe20000000002 */
[C---:B------:R-:W-:Y:S01]  /*70360*/  VIADD R0, R3.reuse, 0xbb ;  /* 0x000000bb03007836 */ /* 0x040fe20000000000 */
[----:B------:R-:W4:Y:S01]  /*70370*/  LDC R8, c[0x0][0x22c] ;  /* 0x00008b00ff087b82 */ /* 0x000f220000000800 */
[----:B------:R-:W-:Y:S03]  /*70380*/  @P3 STG.E.U16 desc[UR4][R18.64], R42 ;  /* 0x0000002a12003986 */ /* 0x000fe6000c101504 */
[----:B------:R-:W-:Y:S01]  /*70390*/  ISETP.LT.AND P2, PT, R0, R252, !P0 ;  /* 0x000000fc0000720c */ /* 0x000fe20004741270 */
[----:B------:R-:W-:-:S03]  /*703a0*/  VIADD R0, R3, 0xbd ;  /* 0x000000bd03007836 */ /* 0x000fc60000000000 */
[----:B------:R-:W3:Y:S02]  /*703b0*/  LDC R252, c[0x0][0x22c] ;  /* 0x00008b00fffc7b82 */ /* 0x000ee40000000800 */
[----:B-1----:R-:W-:Y:S01]  /*703c0*/  ISETP.LT.AND P3, PT, R0, R4, !P0 ;  /* 0x000000040000720c */ /* 0x002fe20004761270 */
[C---:B------:R-:W-:Y:S01]  /*703d0*/  VIADD R0, R3.reuse, 0xbf ;  /* 0x000000bf03007836 */ /* 0x040fe20000000000 */
[----:B------:R1:W-:Y:S02]  /*703e0*/  @P4 STG.E.U16 desc[UR4][R40.64], R2 ;  /* 0x0000000228004986 */ /* 0x0003e4000c101504 */
[C---:B-1----:R-:W-:Y:S02]  /*703f0*/  VIADD R2, R3.reuse, 0xbc ;  /* 0x000000bc03027836 */ /* 0x042fe40000000000 */
[----:B------:R1:W-:Y:S04]  /*70400*/  @P1 STG.E.U16 desc[UR4][R34.64], R22 ;  /* 0x0000001622001986 */ /* 0x0003e8000c101504 */
[----:B------:R-:W3:Y:S01]  /*70410*/  LDL.LU.64 R40, [R1+0x918] ;  /* 0x0009180001287983 */ /* 0x000ee20000300a00 */
[----:B------:R-:W-:Y:S01]  /*70420*/  ISETP.LT.AND P1, PT, R2, R5, !P0 ;  /* 0x000000050200720c */ /* 0x000fe20004721270 */
[----:B------:R-:W-:Y:S01]  /*70430*/  VIADD R2, R3, 0xbe ;  /* 0x000000be03027836 */ /* 0x000fe20000000000 */
[----:B------:R-:W-:Y:S01]  /*70440*/  PRMT R4, R22, 0x7632, R4 ;  /* 0x0000763216047816 */ /* 0x000fe20000000004 */
[----:B------:R-:W3:Y:S01]  /*70450*/  LDC R5, c[0x0][0x22c] ;  /* 0x00008b00ff057b82 */ /* 0x000ee20000000800 */
[----:B-1----:R-:W3:Y:S04]  /*70460*/  LDL.LU.64 R34, [R1+0x910] ;  /* 0x0009100001227983 */ /* 0x002ee80000300a00 */
[----:B------:R-:W3:Y:S01]  /*70470*/  LDL.LU R42, [R1+0x1d0] ;  /* 0x0001d000012a7983 */ /* 0x000ee20000300800 */
[----:B----4-:R-:W-:-:S02]  /*70480*/  ISETP.LT.AND P4, PT, R0, R8, !P0 ;  /* 0x000000080000720c */ /* 0x010fc40004781270 */
[----:B------:R-:W1:Y:S01]  /*70490*/  LDC R22, c[0x0][0x22c] ;  /* 0x00008b00ff167b82 */ /* 0x000e620000000800 */
[----:B------:R-:W4:Y:S04]  /*704a0*/  LDL.LU.64 R18, [R1+0x908] ;  /* 0x0009080001127983 */ /* 0x000f280000300a00 */
[----:B------:R1:W-:Y:S01]  /*704b0*/  @P2 STG.E.U16 desc[UR4][R20.64], R4 ;  /* 0x0000000414002986 */ /* 0x0003e2000c101504 */
[----:B0-----:R-:W-:Y:S01]  /*704c0*/  ISETP.LT.AND P2, PT, R2, R9, !P0 ;  /* 0x000000090200720c */ /* 0x001fe20004741270 */
[----:B------:R-:W-:Y:S01]  /*704d0*/  VIADD R0, R3, 0xc0 ;  /* 0x000000c003007836 */ /* 0x000fe20000000000 */
[----:B-1----:R-:W0:Y:S08]  /*704e0*/  LDC R21, c[0x0][0x22c] ;  /* 0x00008b00ff157b82 */ /* 0x002e300000000800 */
[----:B------:R-:W1:Y:S01]  /*704f0*/  LDC R20, c[0x0][0x22c] ;  /* 0x00008b00ff147b82 */ /* 0x000e620000000800 */
[----:B--2---:R-:W-:Y:S01]  /*70500*/  PRMT R2, R43, 0x7632, R2 ;  /* 0x000076322b027816 */ /* 0x004fe20000000002 */
[----:B---3--:R2:W-:Y:S04]  /*70510*/  @P1 STG.E.U16 desc[UR4][R16.64], R43 ;  /* 0x0000002b10001986 */ /* 0x0085e8000c101504 */
[----:B--2---:R-:W2:Y:S04]  /*70520*/  LDL.LU R43, [R1+0x1d4] ;  /* 0x0001d400012b7983 */ /* 0x004ea80000300800 */
[----:B------:R-:W3:Y:S04]  /*70530*/  LDL.LU.64 R8, [R1+0x900] ;  /* 0x0009000001087983 */ /* 0x000ee80000300a00 */
[----:B------:R0:W-:Y:S04]  /*70540*/  @P3 STG.E.U16 desc[UR4][R32.64], R2 ;  /* 0x0000000220003986 */ /* 0x0001e8000c101504 */
[----:B0-----:R-:W3:Y:S01]  /*70550*/  LDL.LU.64 R32, [R1+0x8f8] ;  /* 0x0008f80001207983 */ /* 0x001ee20000300a00 */
[----:B------:R-:W-:Y:S01]  /*70560*/  ISETP.LT.AND P1, PT, R0, R252, !P0 ;  /* 0x000000fc0000720c */ /* 0x000fe20004721270 */
[----:B------:R-:W-:Y:S01]  /*70570*/  VIADD R0, R3, 0xc1 ;  /* 0x000000c103007836 */ /* 0x000fe20000000000 */
[----:B------:R-:W-:Y:S01]  /*70580*/  PRMT R2, R23, 0x7632, R2 ;  /* 0x0000763217027816 */ /* 0x000fe20000000002 */
[----:B------:R0:W-:Y:S01]  /*70590*/  @P2 STG.E.U16 desc[UR4][R10.64], R23 ;  /* 0x000000170a002986 */ /* 0x0001e2000c101504 */
[C---:B------:R-:W-:Y:S01]  /*705a0*/  VIADD R4, R3.reuse, 0xc2 ;  /* 0x000000c203047836 */ /* 0x040fe20000000000 */
[----:B------:R-:W3:Y:S01]  /*705b0*/  LDC R252, c[0x0][0x22c] ;  /* 0x00008b00fffc7b82 */ /* 0x000ee20000000800 */
[----:B------:R-:W-:Y:S01]  /*705c0*/  ISETP.LT.AND P2, PT, R0, R5, !P0 ;  /* 0x000000050000720c */ /* 0x000fe20004741270 */
[C---:B------:R-:W-:Y:S01]  /*705d0*/  VIADD R0, R3.reuse, 0xc4 ;  /* 0x000000c403007836 */ /* 0x040fe20000000000 */
[----:B------:R-:W3:Y:S05]  /*705e0*/  LDL.LU.64 R16, [R1+0x8f0] ;  /* 0x0008f00001107983 */ /* 0x000eea0000300a00 */
[----:B------:R-:W3:Y:S01]  /*705f0*/  LDC R5, c[0x0][0x22c] ;  /* 0x00008b00ff057b82 */ /* 0x000ee20000000800 */
[----:B0-----:R-:W3:Y:S07]  /*70600*/  LDL.LU.64 R10, [R1+0x2238] ;  /* 0x00223800010a7983 */ /* 0x001eee0000300a00 */
[----:B------:R-:W0:Y:S01]  /*70610*/  LDC R23, c[0x0][0x22c] ;  /* 0x00008b00ff177b82 */ /* 0x000e220000000800 */
[----:B------:R1:W-:Y:S02]  /*70620*/  @P4 STG.E.U16 desc[UR4][R40.64], R2 ;  /* 0x0000000228004986 */ /* 0x0003e4000c101504 */
[----:B-1----:R-:W-:-:S02]  /*70630*/  VIADD R2, R3, 0xc3 ;  /* 0x000000c303027836 */ /* 0x002fc40000000000 */
[----:B------:R1:W-:Y:S01]  /*70640*/  @P1 STG.E.U16 desc[UR4][R34.64], R42 ;  /* 0x0000002a22001986 */ /* 0x0003e2000c101504 */
[----:B------:R-:W-:Y:S02]  /*70650*/  ISETP.LT.AND P1, PT, R4, R22, !P0 ;  /* 0x000000160400720c */ /* 0x000fe40004721270 */
[----:B------:R-:W-:Y:S01]  /*70660*/  ISETP.LT.AND P4, PT, R0, R20, !P0 ;  /* 0x000000140000720c */ /* 0x000fe20004781270 */
[----:B------:R-:W3:Y:S01]  /*70670*/  LDL.LU.64 R40, [R1+0x8e8] ;  /* 0x0008e80001287983 */ /* 0x000ee20000300a00 */
[----:B------:R-:W-:Y:S01]  /*70680*/  ISETP.LT.AND P3, PT, R2, R21, !P0 ;  /* 0x000000150200720c */ /* 0x000fe20004761270 */
[----:B------:R-:W0:Y:S01]  /*70690*/  LDC R22, c[0x0][0x22c] ;  /* 0x00008b00ff167b82 */ /* 0x000e220000000800 */
[----:B------:R-:W-:-:S05]  /*706a0*/  PRMT R2, R42, 0x7632, R2 ;  /* 0x000076322a027816 */ /* 0x000fca0000000002 */
[----:B----4-:R4:W-:Y:S02]  /*706b0*/  @P2 STG.E.U16 desc[UR4][R18.64], R2 ;  /* 0x0000000212002986 */ /* 0x0109e4000c101504 */
[----:B-1----:R-:W1:Y:S02]  /*706c0*/  LDC R34, c[0x0][0x22c] ;  /* 0x00008b00ff227b82 */ /* 0x002e640000000800 */
[----:B------:R-:W3:Y:S04]  /*706d0*/  LDL.LU R35, [R1+0x1dc] ;  /* 0x0001dc0001237983 */ /* 0x000ee80000300800 */
[----:B------:R-:W3:Y:S04]  /*706e0*/  LDL.LU.64 R20, [R1+0x8e0] ;  /* 0x0008e00001147983 */ /* 0x000ee80000300a00 */
[----:B----4-:R-:W4:Y:S01]  /*706f0*/  LDL.LU.64 R18, [R1+0x8d0] ;  /* 0x0008d00001127983 */ /* 0x010f220000300a00 */
[----:B--2---:R-:W-:-:S03]  /*70700*/  PRMT R2, R43, 0x7632, R2 ;  /* 0x000076322b027816 */ /* 0x004fc60000000002 */
[----:B---3--:R2:W-:Y:S04]  /*70710*/  @P1 STG.E.U16 desc[UR4][R8.64], R43 ;  /* 0x0000002b08001986 */ /* 0x0085e8000c101504 */
[----:B--2---:R-:W2:Y:S04]  /*70720*/  LDL.LU.64 R8, [R1+0x2230] ;  /* 0x0022300001087983 */ /* 0x004ea80000300a00 */
[----:B------:R-:W3:Y:S04]  /*70730*/  LDL.LU.64 R42, [R1+0x8c8] ;  /* 0x0008c800012a7983 */ /* 0x000ee80000300a00 */
[----:B------:R0:W-:Y:S04]  /*70740*/  @P3 STG.E.U16 desc[UR4][R32.64], R2 ;  /* 0x0000000220003986 */ /* 0x0001e8000c101504 */
[----:B0-----:R-:W2:Y:S04]  /*70750*/  LDL.LU.64 R32, [R1+0x2228] ;  /* 0x0022280001207983 */ /* 0x001ea80000300a00 */
[----:B------:R-:W4:Y:S01]  /*70760*/  LDL.LU R2, [R1+0x1d8] ;  /* 0x0001d80001027983 */ /* 0x000f220000300800 */
[----:B------:R-:W-:-:S05]  /*70770*/  VIADD R0, R3, 0xc5 ;  /* 0x000000c503007836 */ /* 0x000fca0000000000 */
[----:B------:R-:W-:Y:S01]  /*70780*/  ISETP.LT.AND P2, PT, R0, R252, !P0 ;  /* 0x000000fc0000720c */ /* 0x000fe20004741270 */
[C---:B------:R-:W-:Y:S01]  /*70790*/  VIADD R0, R3.reuse, 0xc6 ;  /* 0x000000c603007836 */ /* 0x040fe20000000000 */
[----:B------:R-:W0:Y:S04]  /*707a0*/  LDC R252, c[0x0][0x22c] ;  /* 0x00008b00fffc7b82 */ /* 0x000e280000000800 */
[----:B------:R-:W-:Y:S02]  /*707b0*/  ISETP.LT.AND P1, PT, R0, R5, !P0 ;  /* 0x000000050000720c */ /* 0x000fe40004721270 */
[----:B----4-:R-:W-:Y:S01]  /*707c0*/  PRMT R4, R2, 0x7632, R4 ;  /* 0x0000763202047816 */ /* 0x010fe20000000004 */
[----:B------:R4:W-:Y:S01]  /*707d0*/  @P4 STG.E.U16 desc[UR4][R16.64], R2 ;  /* 0x0000000210004986 */ /* 0x0009e2000c101504 */
[C---:B------:R-:W-:Y:S01]  /*707e0*/  VIADD R0, R3.reuse, 0xc7 ;  /* 0x000000c703007836 */ /* 0x040fe20000000000 */
[----:B------:R-:W2:Y:S02]  /*707f0*/  LDC R5, c[0x0][0x22c] ;  /* 0x00008b00ff057b82 */ /* 0x000ea40000000800 */
[----:B------:R1:W-:Y:S04]  /*70800*/  @P2 STG.E.U16 desc[UR4][R40.64], R4 ;  /* 0x0000000428002986 */ /* 0x0003e8000c101504 */
[----:B----4-:R-:W4:Y:S04]  /*70810*/  LDL.LU.64 R16, [R1+0x8c0] ;  /* 0x0008c00001107983 */ /* 0x010f280000300a00 */
[----:B-1----:R-:W3:Y:S01]  /*70820*/  LDL.LU.64 R40, [R1+0x2220] ;  /* 0x0022200001287983 */ /* 0x002ee20000300a00 */
[----:B------:R-:W-:Y:S01]  /*70830*/  ISETP.LT.AND P2, PT, R0, R34, !P0 ;  /* 0x000000220000720c */ /* 0x000fe20004741270 */
[----:B------:R-:W-:Y:S01]  /*70840*/  VIADD R2, R3, 0xc8 ;  /* 0x000000c803027836 */ /* 0x000fe20000000000 */
[----:B------:R-:W1:Y:S04]  /*70850*/  LDC R4, c[0x0][0x22c] ;  /* 0x00008b00ff047b82 */ /* 0x000e680000000800 */
[----:B------:R-:W-:-:S02]  /*70860*/  ISETP.LT.AND P3, PT, R2, R23, !P0 ;  /* 0x000000170200720c */ /* 0x000fc40004761270 */
[----:B------:R-:W-:Y:S01]  /*70870*/  PRMT R2, R35, 0x7632, R2 ;  /* 0x0000763223027816 */ /* 0x000fe20000000002 */
[----:B------:R0:W-:Y:S01]  /*70880*/  @P1 STG.E.U16 desc[UR4][R20.64], R35 ;  /* 0x0000002314001986 */ /* 0x0001e2000c101504 */
[C---:B------:R-:W-:Y:S01]  /*70890*/  VIADD R0, R3.reuse, 0xc9 ;  /* 0x000000c903007836 */ /* 0x040fe20000000000 */
[----:B------:R-:W1:Y:S02]  /*708a0*/  LDC R23, c[0x0][0x22c] ;  /* 0x00008b00ff177b82 */ /* 0x000e640000000800 */
[----:B0-----:R-:W4:Y:S04]  /*708b0*/  LDL.LU.64 R34, [R1+0x8b0] ;  /* 0x0008b00001227983 */ /* 0x001f280000300a00 */
[----:B------:R-:W4:Y:S04]  /*708c0*/  LDL.LU.64 R20, [R1+0x8a8] ;  /* 0x0008a80001147983 */ /* 0x000f280000300a00 */
[----:B---3--:R0:W-:Y:S04]  /*708d0*/  @P2 STG.E.U16 desc[UR4][R40.64], R2 ;  /* 0x0000000228002986 */ /* 0x0081e8000c101504 */
[----:B0-----:R-:W3:Y:S01]  /*708e0*/  LDL.LU.64 R40, [R1+0x2218] ;  /* 0x0022180001287983 */ /* 0x001ee20000300a00 */
[----:B------:R-:W-:Y:S01]  /*708f0*/  ISETP.LT.AND P4, PT, R0, R22, !P0 ;  /* 0x000000160000720c */ /* 0x000fe20004781270 */
[C---:B------:R-:W-:Y:S01]  /*70900*/  VIADD R0, R3.reuse, 0xca ;  /* 0x000000ca03007836 */ /* 0x040fe20000000000 */
[----:B------:R-:W0:Y:S04]  /*70910*/  LDC R22, c[0x0][0x22c] ;  /* 0x00008b00ff167b82 */ /* 0x000e280000000800 */
[----:B------:R-:W-:Y:S01]  /*70920*/  ISETP.LT.AND P1, PT, R0, R252, !P0 ;  /* 0x000000fc0000720c */ /* 0x000fe20004721270 */
[----:B------:R-:W-:-:S03]  /*70930*/  VIADD R0, R3, 0xcb ;  /* 0x000000cb03007836 */ /* 0x000fc60000000000 */
[----:B------:R-:W0:Y:S01]  /*70940*/  LDC R252, c[0x0][0x22c] ;  /* 0x00008b00fffc7b82 */ /* 0x000e220000000800 */
[----:B---3--:R-:W-:Y:S01]  /*70950*/  PRMT R2, R40, 0x7632, R2 ;  /* 0x0000763228027816 */ /* 0x008fe20000000002 */
[----:B------:R3:W-:Y:S04]  /*70960*/  @P3 STG.E.U16 desc[UR4][R18.64], R40 ;  /* 0x0000002812003986 */ /* 0x0007e8000c101504 */
[----:B------:R1:W-:Y:S04]  /*70970*/  @P4 STG.E.U16 desc[UR4][R42.64], R2 ;  /* 0x000000022a004986 */ /* 0x0003e8000c101504 */
[----:B---3--:R-:W3:Y:S01]  /*70980*/  LDL.LU.64 R18, [R1+0x898] ;  /* 0x0008980001127983 */ /* 0x008ee20000300a00 */
[----:B--2---:R-:W-:Y:S01]  /*70990*/  ISETP.LT.AND P2, PT, R0, R5, !P0 ;  /* 0x000000050000720c */ /* 0x004fe20004741270 */
[----:B------:R-:W2:Y:S02]  /*709a0*/  LDC R40, c[0x0][0x22c] ;  /* 0x00008b00ff287b82 */ /* 0x000ea40000000800 */
[----:B-1----:R-:W2:Y:S04]  /*709b0*/  LDL.LU.64 R42, [R1+0x2210] ;  /* 0x00221000012a7983 */ /* 0x002ea80000300a00 */
[----:B----4-:R1:W-:Y:S01]  /*709c0*/  @P1 STG.E.U16 desc[UR4][R16.64], R41 ;  /* 0x0000002910001986 */ /* 0x0103e2000c101504 */
[----:B------:R-:W-:Y:S01]  /*709d0*/  VIADD R2, R3, 0xcc ;  /* 0x000000cc03027836 */ /* 0x000fe20000000000 */
[----:B------:R-:W4:Y:S01]  /*709e0*/  LDC R5, c[0x0][0x22c] ;  /* 0x00008b00ff057b82 */ /* 0x000f220000000800 */
[----:B-1----:R-:W-:Y:S01]  /*709f0*/  PRMT R41, R41, 0x7632, R41 ;  /* 0x0000763229297816 */ /* 0x002fe20000000029 */
[----:B------:R-:W3:Y:S04]  /*70a00*/  LDL.LU.64 R16, [R1+0x890] ;  /* 0x0008900001107983 */ /* 0x000ee80000300a00 */
[----:B--2---:R1:W-:Y:S04]  /*70a10*/  @P2 STG.E.U16 desc[UR4][R42.64], R41 ;  /* 0x000000292a002986 */ /* 0x0043e8000c101504 */
[----:B-1----:R-:W2:Y:S01]  /*70a20*/  LDL.LU.64 R42, [R1+0x2208] ;  /* 0x00220800012a7983 */ /* 0x002ea20000300a00 */
[C---:B------:R-:W-:Y:S01]  /*70a30*/  VIADD R0, R3.reuse, 0xcd ;  /* 0x000000cd03007836 */ /* 0x040fe20000000000 */
[----:B------:R-:W-:Y:S01]  /*70a40*/  ISETP.LT.AND P1, PT, R2, R23, !P0 ;  /* 0x000000170200720c */ /* 0x000fe20004721270 */
[----:B------:R-:W-:Y:S01]  /*70a50*/  VIADD R2, R3, 0xce ;  /* 0x000000ce03027836 */ /* 0x000fe20000000000 */
[----:B------:R-:W1:Y:S02]  /*70a60*/  LDC R41, c[0x0][0x22c] ;  /* 0x00008b00ff297b82 */ /* 0x000e640000000800 */
[----:B------:R-:W-:-:S02]  /*70a70*/  ISETP.LT.AND P3, PT, R0, R4, !P0 ;  /* 0x000000040000720c */ /* 0x000fc40004761270 */
[----:B0-----:R-:W-:Y:S02]  /*70a80*/  ISETP.LT.AND P2, PT, R2, R22, !P0 ;  /* 0x000000160200720c */ /* 0x001fe40004741270 */
[----:B------:R-:W3:Y:S01]  /*70a90*/  LDL.LU.64 R22, [R1+0x888] ;  /* 0x0008880001167983 */ /* 0x000ee20000300a00 */
[----:B------:R-:W-:Y:S01]  /*70aa0*/  VIADD R0, R3, 0xcf ;  /* 0x000000cf03007836 */ /* 0x000fe20000000000 */
[----:B------:R-:W0:Y:S04]  /*70ab0*/  LDC R4, c[0x0][0x22c] ;  /* 0x00008b00ff047b82 */ /* 0x000e280000000800 */
[----:B------:R-:W-:-:S04]  /*70ac0*/  ISETP.LT.AND P4, PT, R0, R252, !P0 ;  /* 0x000000fc0000720c */ /* 0x000fc80004781270 */
[----:B------:R-:W1:Y:S01]  /*70ad0*/  LDC R252, c[0x0][0x22c] ;  /* 0x00008b00fffc7b82 */ /* 0x000e620000000800 */
[----:B--2---:R-:W-:Y:S01]  /*70ae0*/  PRMT R2, R42, 0x7632, R2 ;  /* 0x000076322a027816 */ /* 0x004fe20000000002 */
[----:B------:R2:W-:Y:S04]  /*70af0*/  @P1 STG.E.U16 desc[UR4][R34.64], R42 ;  /* 0x0000002a22001986 */ /* 0x0005e8000c101504 */
[----:B------:R4:W-:Y:S04]  /*70b00*/  @P3 STG.E.U16 desc[UR4][R20.64], R2 ;  /* 0x0000000214003986 */ /* 0x0009e8000c101504 */
[----:B------:R0:W-:Y:S04]  /*70b10*/  @P2 STG.E.U16 desc[UR4][R32.64], R43 ;  /* 0x0000002b20002986 */ /* 0x0001e8000c101504 */
[----:B--2---:R-:W2:Y:S01]  /*70b20*/  LDL.LU.64 R34, [R1+0x880] ;  /* 0x0008800001227983 */ /* 0x004ea20000300a00 */
[C---:B------:R-:W-:Y:S01]  /*70b30*/  VIADD R0, R3.reuse, 0xd0 ;  /* 0x000000d003007836 */ /* 0x040fe20000000000 */
[----:B------:R-:W1:Y:S02]  /*70b40*/  LDC R42, c[0x0][0x22c] ;  /* 0x00008b00ff2a7b82 */ /* 0x000e640000000800 */
[----:B----4-:R-:W4:Y:S04]  /*70b50*/  LDL.LU.64 R20, [R1+0x870] ;  /* 0x0008700001147983 */ /* 0x010f280000300a00 */
[----:B0-----:R-:W2:Y:S01]  /*70b60*/  LDL.LU.64 R32, [R1+0x2200] ;  /* 0x0022000001207983 */ /* 0x001ea20000300a00 */
[----:B------:R-:W-:Y:S01]  /*70b70*/  ISETP.LT.AND P1, PT, R0, R5, !P0 ;  /* 0x000000050000720c */ /* 0x000fe20004721270 */
[----:B------:R-:W-:Y:S01]  /*70b80*/  VIADD R0, R3, 0xd1 ;  /* 0x000000d103007836 */ /* 0x000fe20000000000 */
[----:B------:R-:W-:Y:S01]  /*70b90*/  PRMT R2, R43, 0x7632, R2 ;  /* 0x000076322b027816 */ /* 0x000fe20000000002 */
[----:B------:R-:W0:Y:S03]  /*70ba0*/  LDC R5, c[0x0][0x22c] ;  /* 0x00008b00ff057b82 */ /* 0x000e260000000800 */
[----:B------:R-:W-:Y:S01]  /*70bb0*/  ISETP.LT.AND P2, PT, R0, R4, !P0 ;  /* 0x000000040000720c */ /* 0x000fe20004741270 */
[C---:B------:R-:W-:Y:S01]  /*70bc0*/  VIADD R4, R3.reuse, 0xd2 ;  /* 0x000000d203047836 */ /* 0x040fe20000000000 */
[----:B---3--:R3:W-:Y:S01]  /*70bd0*/  @P4 STG.E.U16 desc[UR4][R18.64], R2 ;  /* 0x0000000212004986 */ /* 0x0087e2000c101504 */
[----:B------:R-:W-:-:S05]  /*70be0*/  VIADD R0, R3, 0xd4 ;  /* 0x000000d403007836 */ /* 0x000fca0000000000 */
[----:B------:R-:W-:Y:S01]  /*70bf0*/  ISETP.LT.AND P4, PT, R0, R40, !P0 ;  /* 0x000000280000720c */ /* 0x000fe20004781270 */
[C---:B------:R-:W-:Y:S01]  /*70c00*/  VIADD R0, R3.reuse, 0xd5 ;  /* 0x000000d503007836 */ /* 0x040fe20000000000 */
[----:B------:R-:W0:Y:S01]  /*70c10*/  LDC R40, c[0x0][0x22c] ;  /* 0x00008b00ff287b82 */ /* 0x000e220000000800 */
[----:B---3--:R-:W3:Y:S04]  /*70c20*/  LDL.LU.64 R18, [R1+0x860] ;  /* 0x0008600001127983 */ /* 0x008ee80000300a00 */
[----:B--2---:R2:W-:Y:S01]  /*70c30*/  @P1 STG.E.U16 desc[UR4][R16.64], R32 ;  /* 0x0000002010001986 */ /* 0x0045e2000c101504 */
[----:B-1----:R-:W-:Y:S01]  /*70c40*/  ISETP.LT.AND P1, PT, R4, R252, !P0 ;  /* 0x000000fc0400720c */ /* 0x002fe20004721270 */
[----:B------:R-:W-:Y:S01]  /*70c50*/  VIADD R2, R3, 0xd3 ;  /* 0x000000d303027836 */ /* 0x000fe20000000000 */
[----:B------:R-:W1:Y:S01]  /*70c60*/  LDC R4, c[0x0][0x22c] ;  /* 0x00008b00ff047b82 */ /* 0x000e620000000800 */
[----:B--2---:R-:W-:Y:S01]  /*70c70*/  PRMT R32, R32, 0x7632, R32 ;  /* 0x0000763220207816 */ /* 0x004fe20000000020 */
[----:B------:R-:W2:Y:S04]  /*70c80*/  LDL.LU.64 R16, [R1+0x858] ;  /* 0x0008580001107983 */ /* 0x000ea80000300a00 */
[----:B------:R0:W-:Y:S01]  /*70c90*/  @P2 STG.E.U16 desc[UR4][R22.64], R32 ;  /* 0x0000002016002986 */ /* 0x0001e2000c101504 */
[----:B------:R-:W-:-:S04]  /*70ca0*/  ISETP.LT.AND P2, PT, R0, R42, !P0 ;  /* 0x0000002a0000720c */ /* 0x000fc80004741270 */
[----:B------:R4:W-:Y:S04]  /*70cb0*/  @P1 STG.E.U16 desc[UR4][R34.64], R33 ;  /* 0x0000002122001986 */ /* 0x0009e8000c101504 */
[----:B0-----:R-:W2:Y:S01]  /*70cc0*/  LDL.LU.64 R22, [R1+0x850] ;  /* 0x0008500001167983 */ /* 0x001ea20000300a00 */
[----:B------:R-:W-:Y:S01]  /*70cd0*/  ISETP.LT.AND P3, PT, R2, R41, !P0 ;  /* 0x000000290200720c */ /* 0x000fe20004761270 */
[----:B------:R-:W0:Y:S02]  /*70ce0*/  LDC R32, c[0x0][0x22c] ;  /* 0x00008b00ff207b82 */ /* 0x000e240000000800 */
[----:B------:R-:W2:Y:S04]  /*70cf0*/  LDL.LU.64 R42, [R1+0x848] ;  /* 0x00084800012a7983 */ /* 0x000ea80000300a00 */
[----:B----4-:R-:W4:Y:S01]  /*70d00*/  LDL.LU.64 R34, [R1+0x21f8] ;  /* 0x0021f80001227983 */ /* 0x010f220000300a00 */
[----:B------:R-:W-:Y:S01]  /*70d10*/  PRMT R2, R33, 0x7632, R2 ;  /* 0x0000763221027816 */ /* 0x000fe20000000002 */
[----:B------:R-:W0:Y:S01]  /*70d20*/  LDC R41, c[0x0][0x22c] ;  /* 0x00008b00ff297b82 */ /* 0x000e220000000800 */
[----:B------:R-:W-:-:S07]  /*70d30*/  VIADD R0, R3, 0xd6 ;  /* 0x000000d603007836 */ /* 0x000fce0000000000 */
[----:B------:R-:W2:Y:S01]  /*70d40*/  LDC R33, c[0x0][0x22c] ;  /* 0x00008b00ff217b82 */ /* 0x000ea20000000800 */
[----:B----4-:R4:W-:Y:S04]  /*70d50*/  @P3 STG.E.U16 desc[UR4][R34.64], R2 ;  /* 0x0000000222003986 */ /* 0x0109e8000c101504 */
[----:B----4-:R-:W4:Y:S04]  /*70d60*/  LDL.LU.64 R34, [R1+0x21f0] ;  /* 0x0021f00001227983 */ /* 0x010f280000300a00 */
[----:B----4-:R4:W-:Y:S04]  /*70d70*/  @P4 STG.E.U16 desc[UR4][R20.64], R34 ;  /* 0x0000002214004986 */ /* 0x0109e8000c101504 */
[----:B----4-:R-:W4:Y:S01]  /*70d80*/  LDL.LU.64 R20, [R1+0x21e8] ;  /* 0x0021e80001147983 */ /* 0x010f220000300a00 */
[----:B------:R-:W-:-:S02]  /*70d90*/  PRMT R34, R34, 0x7632, R34 ;  /* 0x0000763222227816 */ /* 0x000fc40000000022 */
[----:B------:R-:W-:Y:S01]  /*70da0*/  ISETP.LT.AND P1, PT, R0, R5, !P0 ;  /* 0x000000050000720c */ /* 0x000fe20004721270 */
[C---:B------:R-:W-:Y:S01]  /*70db0*/  VIADD R0, R3.reuse, 0xd7 ;  /* 0x000000d703007836 */ /* 0x040fe20000000000 */
[----:B------:R-:W2:Y:S01]  /*70dc0*/  LDC R5, c[0x0][0x22c] ;  /* 0x00008b00ff057b82 */ /* 0x000ea20000000800 */
[----:B------:R-:W-:-:S05]  /*70dd0*/  VIADD R2, R3, 0xd8 ;  /* 0x000000d803027836 */ /* 0x000fca0000000000 */
[----:B-1----:R-:W-:Y:S01]  /*70de0*/  ISETP.LT.AND P3, PT, R2, R4, !P0 ;  /* 0x000000040200720c */ /* 0x002fe20004761270 */
[----:B----4-:R1:W-:Y:S01]  /*70df0*/  @P2 STG.E.U16 desc[UR4][R20.64], R34 ;  /* 0x0000002214002986 */ /* 0x0103e2000c101504 */
[----:B------:R-:W-:Y:S01]  /*70e00*/  PRMT R2, R35, 0x7632, R2 ;  /* 0x0000763223027816 */ /* 0x000fe20000000002 */
[----:B------:R-:W4:Y:S02]  /*70e10*/  LDC R4, c[0x0][0x22c] ;  /* 0x00008b00ff047b82 */ /* 0x000f240000000800 */
[----:B-1----:R-:W4:Y:S01]  /*70e20*/  LDL.LU.64 R20, [R1+0x21e0] ;  /* 0x0021e00001147983 */ /* 0x002f220000300a00 */
[----:B------:R-:W-:Y:S01]  /*70e30*/  ISETP.LT.AND P2, PT, R0, R40, !P0 ;  /* 0x000000280000720c */ /* 0x000fe20004741270 */
[----:B------:R-:W-:-:S04]  /*70e40*/  VIADD R0, R3, 0xd9 ;  /* 0x000000d903007836 */ /* 0x000fc80000000000 */
[----:B------:R-:W1:Y:S01]  /*70e50*/  LDC R34, c[0x0][0x22c] ;  /* 0x00008b00ff227b82 */ /* 0x000e620000000800 */
[----:B---3--:R3:W-:Y:S01]  /*70e60*/  @P1 STG.E.U16 desc[UR4][R18.64], R35 ;  /* 0x0000002312001986 */ /* 0x0087e2000c101504 */
[----:B0-----:R-:W-:-:S06]  /*70e70*/  ISETP.LT.AND P4, PT, R0, R41, !P0 ;  /* 0x000000290000720c */ /* 0x001fcc0004781270 */
[----:B--2---:R0:W-:Y:S04]  /*70e80*/  @P2 STG.E.U16 desc[UR4][R16.64], R2 ;  /* 0x0000000210002986 */ /* 0x0041e8000c101504 */
[----:B---3--:R-:W2:Y:S04]  /*70e90*/  LDL.LU.64 R18, [R1+0x830] ;  /* 0x0008300001127983 */ /* 0x008ea80000300a00 */
[----:B------:R-:W3:Y:S04]  /*70ea0*/  LDL.LU.64 R40, [R1+0x828] ;  /* 0x0008280001287983 */ /* 0x000ee80000300a00 */
[----:B0-----:R-:W3:Y:S04]  /*70eb0*/  LDL.LU.64 R16, [R1+0x820] ;  /* 0x0008200001107983 */ /* 0x001ee80000300a00 */
[----:B----4-:R0:W-:Y:S04]  /*70ec0*/  @P3 STG.E.U16 desc[UR4][R22.64], R20 ;  /* 0x0000001416003986 */ /* 0x0101e8000c101504 */
[----:B0-----:R-:W4:Y:S01]  /*70ed0*/  LDL.LU.64 R22, [R1+0x21d8] ;  /* 0x0021d80001167983 */ /* 0x001f220000300a00 */
[----:B------:R-:W-:Y:S01]  /*70ee0*/  VIADD R0, R3, 0xda ;  /* 0x000000da03007836 */ /* 0x000fe20000000000 */
[----:B------:R-:W-:-:S02]  /*70ef0*/  PRMT R2, R20, 0x7632, R2 ;  /* 0x0000763214027816 */ /* 0x000fc40000000002 */
[----:B------:R-:W0:Y:S02]  /*70f00*/  LDC R20, c[0x0][0x22c] ;  /* 0x00008b00ff147b82 */ /* 0x000e240000000800 */
[----:B------:R-:W-:Y:S01]  /*70f10*/  ISETP.LT.AND P1, PT, R0, R32, !P0 ;  /* 0x000000200000720c */ /* 0x000fe20004721270 */
[----:B------:R1:W-:Y:S01]  /*70f20*/  @P4 STG.E.U16 desc[UR4][R42.64], R2 ;  /* 0x000000022a004986 */ /* 0x0003e2000c101504 */
[----:B------:R-:W-:-:S04]  /*70f30*/  VIADD R0, R3, 0xdb ;  /* 0x000000db03007836 */ /* 0x000fc80000000000 */
[----:B------:R-:W0:Y:S01]  /*70f40*/  LDC R32, c[0x0][0x22c] ;  /* 0x00008b00ff207b82 */ /* 0x000e220000000800 */
[----:B-1----:R-:W-:Y:S01]  /*70f50*/  VIADD R2, R3, 0xdc ;  /* 0x000000dc03027836 */ /* 0x002fe20000000000 */
[----:B------:R-:W3:Y:S05]  /*70f60*/  LDL.LU.64 R42, [R1+0x810] ;  /* 0x00081000012a7983 */ /* 0x000eea0000300a00 */
[----:B----4-:R1:W-:Y:S01]  /*70f70*/  @P1 STG.E.U16 desc[UR4][R22.64], R21 ;  /* 0x0000001516001986 */ /* 0x0103e2000c101504 */
[----:B------:R-:W-:-:S03]  /*70f80*/  ISETP.LT.AND P1, PT, R2, R34, !P0 ;  /* 0x000000220200720c */ /* 0x000fc60004721270 */
[----:B-1----:R-:W4:Y:S04]  /*70f90*/  LDL.LU.64 R22, [R1+0x21d0] ;  /* 0x0021d00001167983 */ /* 0x002f280000300a00 */
[----:B------:R-:W2:Y:S01]  /*70fa0*/  LDL.LU.64 R34, [R1+0x838] ;  /* 0x0008380001227983 */ /* 0x000ea20000300a00 */
[----:B------:R-:W-:Y:S01]  /*70fb0*/  ISETP.LT.AND P2, PT, R0, R5, !P0 ;  /* 0x000000050000720c */ /* 0x000fe20004741270 */
[----:B------:R-:W-:Y:S01]  /*70fc0*/  VIADD R0, R3, 0xdd ;  /* 0x000000dd03007836 */ /* 0x000fe20000000000 */
[----:B------:R-:W-:Y:S01]  /*70fd0*/  PRMT R21, R21, 0x7632, R21 ;  /* 0x0000763215157816 */ /* 0x000fe20000000015 */
[----:B------:R-:W-:Y:S01]  /*70fe0*/  VIADD R2, R3, 0xde ;  /* 0x000000de03027836 */ /* 0x000fe20000000000 */
[----:B------:R-:W1:Y:S02]  /*70ff0*/  LDC R5, c[0x0][0x22c] ;  /* 0x00008b00ff057b82 */ /* 0x000e640000000800 */
[----:B------:R-:W-:-:S07]  /*71000*/  ISETP.LT.AND P3, PT, R0, R4, !P0 ;  /* 0x000000040000720c */ /* 0x000fce0004761270 */
[----:B--2---:R2:W-:Y:S01]  /*71010*/  @P2 STG.E.U16 desc[UR4][R34.64], R21 ;  /* 0x0000001522002986 */ /* 0x0045e2000c101504 */
[----:B------:R-:W-:Y:S01]  /*71020*/  ISETP.LT.AND P2, PT, R2, R33, !P0 ;  /* 0x000000210200720c */ /* 0x000fe20004741270 */
[----:B------:R-:W-:Y:S01]  /*71030*/  VIADD R0, R3, 0xdf ;  /* 0x000000df03007836 */ /* 0x000fe20000000000 */
[----:B----4-:R-:W-:Y:S01]  /*71040*/  PRMT R2, R22, 0x7632, R2 ;  /* 0x0000763216027816 */ /* 0x010fe20000000002 */
[----:B------:R4:W-:Y:S01]  /*71050*/  @P1 STG.E.U16 desc[UR4][R18.64], R22 ;  /* 0x0000001612001986 */ /* 0x0009e2000c101504 */
[----:B------:R-:W1:Y:S03]  /*71060*/  LDC R4, c[0x0][0x22c] ;  /* 0x00008b00ff047b82 */ /* 0x000e660000000800 */
[----:B---3--:R3:W-:Y:S04]  /*71070*/  @P3 STG.E.U16 desc[UR4][R40.64], R2 ;  /* 0x0000000228003986 */ /* 0x0087e8000c101504 */
[----:B--2---:R-:W2:Y:S01]  /*71080*/  LDL.LU.64 R34, [R1+0x808] ;  /* 0x0008080001227983 */ /* 0x004ea20000300a00 */
[----:B------:R-:W2:Y:S03]  /*71090*/  LDC R21, c[0x0][0x22c] ;  /* 0x00008b00ff157b82 */ /* 0x000ea60000000800 */
[----:B----4-:R-:W4:Y:S04]  /*710a0*/  LDL.LU.64 R18, [R1+0x21c8] ;  /* 0x0021c80001127983 */ /* 0x010f280000300a00 */
[----:B---3--:R-:W3:Y:S01]  /*710b0*/  LDL.LU.64 R40, [R1+0x7f0] ;  /* 0x0007f00001287983 */ /* 0x008ee20000300a00 */
[----:B0-----:R-:W-:Y:S01]  /*710c0*/  ISETP.LT.AND P4, PT, R0, R32, !P0 ;  /* 0x000000200000720c */ /* 0x001fe20004781270 */
[----:B------:R-:W0:Y:S02]  /*710d0*/  LDC R22, c[0x0][0x22c] ;  /* 0x00008b00ff167b82 */ /* 0x000e240000000800 */
[----:B------:R1:W-:Y:S01]  /*710e0*/  @P2 STG.E.U16 desc[UR4][R16.64], R23 ;  /* 0x0000001710002986 */ /* 0x0003e2000c101504 */
[----:B------:R-:W-:-:S05]  /*710f0*/  PRMT R2, R23, 0x7632, R2 ;  /* 0x0000763217027816 */ /* 0x000fca0000000002 */
[----:B------:R-:W0:Y:S01]  /*71100*/  LDC R32, c[0x0][0x22c] ;  /* 0x00008b00ff207b82 */ /* 0x000e220000000800 */
[----:B-1----:R-:W2:Y:S01]  /*71110*/  LDL.LU.64 R16, [R1+0x21c0] ;  /* 0x0021c00001107983 */ /* 0x002ea20000300a00 */
[----:B------:R-:W-:-:S05]  /*71120*/  VIADD R0, R3, 0xe0 ;  /* 0x000000e003007836 */ /* 0x000fca0000000000 */
[----:B------:R-:W-:Y:S01]  /*71130*/  ISETP.LT.AND P1, PT, R0, R5, !P0 ;  /* 0x000000050000720c */ /* 0x000fe20004721270 */
[C---:B------:R-:W-:Y:S01]  /*71140*/  VIADD R0, R3.reuse, 0xe1 ;  /* 0x000000e103007836 */ /* 0x040fe20000000000 */
[----:B------:R-:W1:Y:S01]  /*71150*/  LDC R5, c[0x0][0x22c] ;  /* 0x00008b00ff057b82 */ /* 0x000e620000000800 */
[----:B--2---:R2:W-:Y:S04]  /*71160*/  @P4 STG.E.U16 desc[UR4][R16.64], R2 ;  /* 0x0000000210004986 */ /* 0x0045e8000c101504 */
[----:B--2---:R-:W2:Y:S01]  /*71170*/  LDL.LU.64 R16, [R1+0x21b8] ;  /* 0x0021b80001107983 */ /* 0x004ea20000300a00 */
[----:B------:R-:W-:Y:S01]  /*71180*/  ISETP.LT.AND P2, PT, R0, R4, !P0 ;  /* 0x000000040000720c */ /* 0x000fe20004741270 */
[C---:B------:R-:W-:Y:S02]  /*71190*/  VIADD R4, R3.reuse, 0xe2 ;  /* 0x000000e203047836 */ /* 0x040fe40000000000 */
[----:B------:R-:W-:-:S02]  /*711a0*/  VIADD R2, R3, 0xe3 ;  /* 0x000000e303027836 */ /* 0x000fc40000000000 */
[----:B------:R-:W-:-:S03]  /*711b0*/  VIADD R0, R3, 0xe4 ;  /* 0x000000e403007836 */ /* 0x000fc60000000000 */
[----:B------:R-:W-:Y:S01]  /*711c0*/  ISETP.LT.AND P3, PT, R2, R21, !P0 ;  /* 0x000000150200720c */ /* 0x000fe20004761270 */
[----:B--2---:R2:W-:Y:S01]  /*711d0*/  @P1 STG.E.U16 desc[UR4][R42.64], R16 ;  /* 0x000000102a001986 */ /* 0x0045e2000c101504 */
[----:B0-----:R-:W-:Y:S01]  /*711e0*/  ISETP.LT.AND P1, PT, R4, R32, !P0 ;  /* 0x000000200400720c */ /* 0x001fe20004721270 */
[----:B------:R-:W0:Y:S01]  /*711f0*/  LDC R21, c[0x0][0x22c] ;  /* 0x00008b00ff157b82 */ /* 0x000e220000000800 */
[----:B------:R-:W-:Y:S01]  /*71200*/  ISETP.LT.AND P4, PT, R0, R20, !P0 ;  /* 0x000000140000720c */ /* 0x000fe20004781270 */
[----:B--2---:R-:W2:Y:S01]  /*71210*/  LDL.LU.64 R42, [R1+0x7e0] ;  /* 0x0007e000012a7983 */ /* 0x004ea20000300a00 */
[----:B------:R-:W-:Y:S01]  /*71220*/  PRMT R16, R16, 0x7632, R16 ;  /* 0x0000763210107816 */ /* 0x000fe20000000010 */
[----:B------:R-:W-:Y:S01]  /*71230*/  VIADD R0, R3, 0xe5 ;  /* 0x000000e503007836 */ /* 0x000fe20000000000 */
[----:B------:R-:W-:Y:S01]  /*71240*/  PRMT R2, R17, 0x7632, R2 ;  /* 0x0000763211027816 */ /* 0x000fe20000000002 */
[----:B------:R-:W4:Y:S02]  /*71250*/  LDL.LU.64 R32, [R1+0x800] ;  /* 0x0008000001207983 */ /* 0x000f240000300a00 */
[----:B------:R-:W0:Y:S02]  /*71260*/  LDC R20, c[0x0][0x22c] ;  /* 0x00008b00ff147b82 */ /* 0x000e240000000800 */
[----:B------:R1:W-:Y:S01]  /*71270*/  @P2 STG.E.U16 desc[UR4][R34.64], R16 ;  /* 0x0000001022002986 */ /* 0x0003e2000c101504 */
[----:B------:R-:W-:-:S05]  /*71280*/  ISETP.LT.AND P2, PT, R0, R22, !P0 ;  /* 0x000000160000720c */ /* 0x000fca0004741270 */
[----:B------:R-:W0:Y:S01]  /*71290*/  LDC R4, c[0x0][0x22c] ;  /* 0x00008b00ff047b82 */ /* 0x000e220000000800 */
[----:B-1----:R-:W2:Y:S07]  /*712a0*/  LDL.LU.64 R34, [R1+0x7d0] ;  /* 0x0007d00001227983 */ /* 0x002eae0000300a00 */
[----:B------:R-:W1:Y:S01]  /*712b0*/  LDC R16, c[0x0][0x22c] ;  /* 0x00008b00ff107b82 */ /* 0x000e620000000800 */
[----:B------:R-:W2:Y:S04]  /*712c0*/  LDL.LU.64 R22, [R1+0x7d8] ;  /* 0x0007d80001167983 */ /* 0x000ea80000300a00 */
[----:B----4-:R4:W-:Y:S04]  /*712d0*/  @P1 STG.E.U16 desc[UR4][R32.64], R17 ;  /* 0x0000001120001986 */ /* 0x0109e8000c101504 */
[----:B------:R3:W-:Y:S04]  /*712e0*/  @P3 STG.E.U16 desc[UR4][R18.64], R2 ;  /* 0x0000000212003986 */ /* 0x0007e8000c101504 */
[----:B----4-:R-:W4:Y:S01]  /*712f0*/  LDL.LU.64 R32, [R1+0x7c8] ;  /* 0x0007c80001207983 */ /* 0x010f220000300a00 */
[C---:B------:R-:W-:Y:S01]  /*71300*/  VIADD R0, R3.reuse, 0xe6 ;  /* 0x000000e603007836 */ /* 0x040fe20000000000 */
[----:B------:R-:W4:Y:S02]  /*71310*/  LDC R17, c[0x0][0x22c] ;  /* 0x00008b00ff117b82 */ /* 0x000f240000000800 */
[----:B---3--:R-:W3:Y:S02]  /*71320*/  LDL.LU.64 R18, [R1+0x21b0] ;  /* 0x0021b00001127983 */ /* 0x008ee40000300a00 */
[----:B------:R-:W-:Y:S01]  /*71330*/  ISETP.LT.AND P1, PT, R0, R5, !P0 ;  /* 0x000000050000720c */ /* 0x000fe20004721270 */
[----:B------:R-:W-:-:S02]  /*71340*/  VIADD R0, R3, 0xe7 ;  /* 0x000000e703007836 */ /* 0x000fc40000000000 */
[----:B------:R-:W-:Y:S01]  /*71350*/  VIADD R2, R3, 0xe8 ;  /* 0x000000e803027836 */ /* 0x000fe20000000000 */
[----:B------:R-:W4:Y:S01]  /*71360*/  LDC R5, c[0x0][0x22c] ;  /* 0x00008b00ff057b82 */ /* 0x000f220000000800 */
[----:B---3--:R3:W-:Y:S02]  /*71370*/  @P4 STG.E.U16 desc[UR4][R40.64], R18 ;  /* 0x0000001228004986 */ /* 0x0087e4000c101504 */
[----:B---3--:R-:W-:-:S05]  /*71380*/  PRMT R18, R18, 0x7632, R18 ;  /* 0x0000763212127816 */ /* 0x008fca0000000012 */
[----:B------:R3:W-:Y:S04]  /*71390*/  @P2 STG.E.U16 desc[UR4][R8.64], R18 ;  /* 0x0000001208002986 */ /* 0x0007e8000c101504 */
[----:B---3--:R-:W3:Y:S01]  /*713a0*/  LDL.LU.64 R8, [R1+0x21a8] ;  /* 0x0021a80001087983 */ /* 0x008ee20000300a00 */
[----:B0-----:R-:W-:Y:S01]  /*713b0*/  ISETP.LT.AND P2, PT, R0, R20, !P0 ;  /* 0x000000140000720c */ /* 0x001fe20004741270 */
[C---:B------:R-:W-:Y:S01]  /*713c0*/  VIADD R0, R3.reuse, 0xe9 ;  /* 0x000000e903007836 */ /* 0x040fe20000000000 */
[----:B------:R-:W-:Y:S01]  /*713d0*/  ISETP.LT.AND P3, PT, R2, R4, !P0 ;  /* 0x000000040200720c */ /* 0x000fe20004761270 */
[----:B--2---:R0:W-:Y:S01]  /*713e0*/  @P1 STG.E.U16 desc[UR4][R42.64], R19 ;  /* 0x000000132a001986 */ /* 0x0041e2000c101504 */
[----:B------:R-:W2:Y:S02]  /*713f0*/  LDC R18, c[0x0][0x22c] ;  /* 0x00008b00ff127b82 */ /* 0x000ea40000000800 */
[----:B------:R-:W-:Y:S01]  /*71400*/  ISETP.LT.AND P4, PT, R0, R21, !P0 ;  /* 0x000000150000720c */ /* 0x000fe20004781270 */
[----:B------:R-:W-:Y:S01]  /*71410*/  VIADD R0, R3, 0xea ;  /* 0x000000ea03007836 */ /* 0x000fe20000000000 */
[----:B------:R-:W-:Y:S01]  /*71420*/  PRMT R2, R19, 0x7632, R2 ;  /* 0x0000763213027816 */ /* 0x000fe20000000002 */
[----:B------:R-:W2:Y:S03]  /*71430*/  LDL.LU.64 R40, [R1+0x7b8] ;  /* 0x0007b80001287983 */ /* 0x000ea60000300a00 */
[----:B-1----:R-:W-:Y:S01]  /*71440*/  ISETP.LT.AND P1, PT, R0, R16, !P0 ;  /* 0x000000100000720c */ /* 0x002fe20004721270 */
[----:B------:R1:W-:Y:S01]  /*71450*/  @P2 STG.E.U16 desc[UR4][R22.64], R2 ;  /* 0x0000000216002986 */ /* 0x0003e2000c101504 */
[----:B------:R-:W2:Y:S03]  /*71460*/  LDC R4, c[0x0][0x22c] ;  /* 0x00008b00ff047b82 */ /* 0x000ea60000000800 */
[----:B0-----:R-:W2:Y:S01]  /*71470*/  LDL.LU.64 R42, [R1+0x7b0] ;  /* 0x0007b000012a7983 */ /* 0x001ea20000300a00 */
[----:B------:R-:W-:-:S04]  /*71480*/  VIADD R0, R3, 0xeb ;  /* 0x000000eb03007836 */ /* 0x000fc80000000000 */
[----:B------:R-:W0:Y:S01]  /*71490*/  LDC R16, c[0x0][0x22c] ;  /* 0x00008b00ff107b82 */ /* 0x000e220000000800 */
[----:B-1----:R-:W2:Y:S01]  /*714a0*/  LDL.LU.64 R22, [R1+0x7a0] ;  /* 0x0007a00001167983 */ /* 0x002ea20000300a00 */
[----:B---3--:R-:W-:-:S03]  /*714b0*/  PRMT R2, R8, 0x7632, R2 ;  /* 0x0000763208027816 */ /* 0x008fc60000000002 */
[----:B------:R1:W-:Y:S04]  /*714c0*/  @P3 STG.E.U16 desc[UR4][R34.64], R8 ;  /* 0x0000000822003986 */ /* 0x0003e8000c101504 */
[----:B----4-:R-:W-:Y:S04]  /*714d0*/  @P4 STG.E.U16 desc[UR4][R32.64], R2 ;  /* 0x0000000220004986 */ /* 0x010fe8000c101504 */
[----:B------:R3:W-:Y:S04]  /*714e0*/  @P1 STG.E.U16 desc[UR4][R10.64], R9 ;  /* 0x000000090a001986 */ /* 0x0007e8000c101504 */
[----:B-1----:R-:W4:Y:S01]  /*714f0*/  LDL.LU.64 R34, [R1+0x798] ;  /* 0x0007980001227983 */ /* 0x002f220000300a00 */
[----:B------:R-:W-:Y:S01]  /*71500*/  ISETP.LT.AND P2, PT, R0, R5, !P0 ;  /* 0x000000050000720c */ /* 0x000fe20004741270 */
[----:B------:R-:W1:Y:S02]  /*71510*/  LDC R8, c[0x0][0x22c] ;  /* 0x00008b00ff087b82 */ /* 0x000e640000000800 */
[----:B---3--:R-:W3:Y:S01]  /*71520*/  LDL.LU.64 R10, [R1+0x21a0] ;  /* 0x0021a000010a7983 */ /* 0x008ee20000300a00 */
[----:B------:R-:W-:Y:S01]  /*71530*/  VIADD R2, R3, 0xec ;  /* 0x000000ec03027836 */ /* 0x000fe20000000000 */
[----:B------:R-:W-:Y:S01]  /*71540*/  PRMT R9, R9, 0x7632, R9 ;  /* 0x0000763209097816 */ /* 0x000fe20000000009 */
[----:B------:R-:W-:-:S03]  /*71550*/  VIADD R0, R3, 0xed ;  /* 0x000000ed03007836 */ /* 0x000fc60000000000 */
[----:B------:R-:W1:Y:S01]  /*71560*/  LDC R5, c[0x0][0x22c] ;  /* 0x00008b00ff057b82 */ /* 0x000e620000000800 */
[----:B--2---:R-:W-:Y:S02]  /*71570*/  ISETP.LT.AND P1, PT, R2, R18, !P0 ;  /* 0x000000120200720c */ /* 0x004fe40004721270 */
[----:B------:R-:W-:Y:S01]  /*71580*/  ISETP.LT.AND P3, PT, R0, R4, !P0 ;  /* 0x000000040000720c */ /* 0x000fe20004761270 */
[C---:B------:R-:W-:Y:S01]  /*71590*/  VIADD R2, R3.reuse, 0xee ;  /* 0x000000ee03027836 */ /* 0x040fe20000000000 */
[----:B------:R2:W-:Y:S01]  /*715a0*/  @P2 STG.E.U16 desc[UR4][R40.64], R9 ;  /* 0x0000000928002986 */ /* 0x0005e2000c101504 */
[----:B------:R-:W-:Y:S02]  /*715b0*/  VIADD R0, R3, 0xef ;  /* 0x000000ef03007836 */ /* 0x000fe40000000000 */
[----:B------:R-:W4:Y:S01]  /*715c0*/  LDC R4, c[0x0][0x22c] ;  /* 0x00008b00ff047b82 */ /* 0x000f220000000800 */
[----:B------:R-:W-:Y:S01]  /*715d0*/  ISETP.LT.AND P2, PT, R2, R17, !P0 ;  /* 0x000000110200720c */ /* 0x000fe20004741270 */
[----:B--2---:R-:W2:Y:S06]  /*715e0*/  LDL.LU.64 R40, [R1+0x788] ;  /* 0x0007880001287983 */ /* 0x004eac0000300a00 */
[----:B------:R-:W2:Y:S01]  /*715f0*/  LDC R9, c[0x0][0x22c] ;  /* 0x00008b00ff097b82 */ /* 0x000ea20000000800 */
[----:B------:R-:W2:Y:S04]  /*71600*/  LDL.LU.64 R32, [R1+0x780] ;  /* 0x0007800001207983 */ /* 0x000ea80000300a00 */
[----:B---3--:R3:W-:Y:S01]  /*71610*/  @P1 STG.E.U16 desc[UR4][R42.64], R10 ;  /* 0x0000000a2a001986 */ /* 0x0087e2000c101504 */
[----:B------:R-:W-:-:S02]  /*71620*/  PRMT R2, R10, 0x7632, R2 ;  /* 0x000076320a027816 */ /* 0x000fc40000000002 */
[----:B------:R-:W2:Y:S03]  /*71630*/  LDC R17, c[0x0][0x22c] ;  /* 0x00008b00ff117b82 */ /* 0x000ea60000000800 */
[----:B------:R1:W-:Y:S01]  /*71640*/  @P3 STG.E.U16 desc[UR4][R48.64], R2 ;  /* 0x0000000230003986 */ /* 0x0003e2000c101504 */
[----:B0-----:R-:W-:-:S04]  /*71650*/  ISETP.LT.AND P4, PT, R0, R16, !P0 ;  /* 0x000000100000720c */ /* 0x001fc80004781270 */
[----:B---3--:R-:W0:Y:S01]  /*71660*/  LDC R10, c[0x0][0x22c] ;  /* 0x00008b00ff0a7b82 */ /* 0x008e220000000800 */
[----:B-1----:R-:W3:Y:S01]  /*71670*/  LDL.LU.64 R48, [R1+0x2198] ;  /* 0x0021980001307983 */ /* 0x002ee20000300a00 */
[----:B------:R-:W-:Y:S01]  /*71680*/  VIADD R0, R3, 0xf0 ;  /* 0x000000f003007836 */ /* 0x000fe20000000000 */
[----:B------:R-:W-:-:S05]  /*71690*/  PRMT R2, R11, 0x7632, R2 ;  /* 0x000076320b027816 */ /* 0x000fca0000000002 */
[----:B------:R-:W1:Y:S01]  /*716a0*/  LDC R16, c[0x0][0x22c] ;  /* 0x00008b00ff107b82 */ /* 0x000e620000000800 */
[----:B------:R4:W-:Y:S01]  /*716b0*/  @P2 STG.E.U16 desc[UR4][R22.64], R11 ;  /* 0x0000000b16002986 */ /* 0x0009e2000c101504 */
[----:B------:R-:W-:-:S03]  /*716c0*/  ISETP.LT.AND P1, PT, R0, R5, !P0 ;  /* 0x000000050000720c */ /* 0x000fc60004721270 */
[----:B------:R-:W2:Y:S04]  /*716d0*/  LDL.LU.64 R20, [R1+0x778] ;  /* 0x0007780001147983 */ /* 0x000ea80000300a00 */
[----:B----4-:R-:W-:Y:S01]  /*716e0*/  @P4 STG.E.U16 desc[UR4][R34.64], R2 ;  /* 0x0000000222004986 */ /* 0x010fe2000c101504 */
[C---:B------:R-:W-:Y:S01]  /*716f0*/  VIADD R0, R3.reuse, 0xf1 ;  /* 0x000000f103007836 */ /* 0x040fe20000000000 */
[----:B------:R-:W4:Y:S02]  /*71700*/  LDC R5, c[0x0][0x22c] ;  /* 0x00008b00ff057b82 */ /* 0x000f240000000800 */
[----:B------:R-:W4:Y:S02]  /*71710*/  LDL.LU.64 R42, [R1+0x770] ;  /* 0x00077000012a7983 */ /* 0x000f240000300a00 */
[----:B------:R-:W-:Y:S01]  /*71720*/  ISETP.LT.AND P2, PT, R0, R4, !P0 ;  /* 0x000000040000720c */ /* 0x000fe20004741270 */
[----:B------:R-:W-:-:S03]  /*71730*/  VIADD R4, R3, 0xf2 ;  /* 0x000000f203047836 */ /* 0x000fc60000000000 */
[----:B------:R-:W0:Y:S01]  /*71740*/  LDC R11, c[0x0][0x22c] ;  /* 0x00008b00ff0b7b82 */ /* 0x000e220000000800 */
[----:B---3--:R3:W-:Y:S04]  /*71750*/  @P1 STG.E.U16 desc[UR4][R50.64], R48 ;  /* 0x0000003032001986 */ /* 0x0087e8000c101504 */
[----:B---3--:R-:W4:Y:S01]  /*71760*/  LDL.LU.64 R50, [R1+0x2190] ;  /* 0x0021900001327983 */ /* 0x008f220000300a00 */
[C---:B------:R-:W-:Y:S02]  /*71770*/  VIADD R2, R3.reuse, 0xf3 ;  /* 0x000000f303027836 */ /* 0x040fe40000000000 */
[C---:B------:R-:W-:Y:S01]  /*71780*/  VIADD R0, R3.reuse, 0xf4 ;  /* 0x000000f403007836 */ /* 0x040fe20000000000 */
[----:B--2---:R-:W-:Y:S01]  /*71790*/  ISETP.LT.AND P1, PT, R4, R17, !P0 ;  /* 0x000000110400720c */ /* 0x004fe20004721270 */
[----:B------:R-:W2:Y:S01]  /*717a0*/  LDL.LU.64 R34, [R1+0x760] ;  /* 0x0007600001227983 */ /* 0x000ea20000300a00 */
[----:B-1----:R-:W-:Y:S01]  /*717b0*/  ISETP.LT.AND P3, PT, R2, R16, !P0 ;  /* 0x000000100200720c */ /* 0x002fe20004761270 */
[----:B------:R-:W1:Y:S01]  /*717c0*/  LDC R4, c[0x0][0x22c] ;  /* 0x00008b00ff047b82 */ /* 0x000e620000000800 */
[----:B------:R-:W-:Y:S01]  /*717d0*/  ISETP.LT.AND P4, PT, R0, R9, !P0 ;  /* 0x000000090000720c */ /* 0x000fe20004781270 */
[----:B------:R-:W-:Y:S01]  /*717e0*/  VIADD R0, R3, 0xf5 ;  /* 0x000000f503007836 */ /* 0x000fe20000000000 */
[----:B------:R-:W-:Y:S01]  /*717f0*/  PRMT R48, R48, 0x7632, R48 ;  /* 0x0000763230307816 */ /* 0x000fe20000000030 */
[----:B------:R-:W3:Y:S01]  /*71800*/  LDL.LU.64 R22, [R1+0x758] ;  /* 0x0007580001167983 */ /* 0x000ee20000300a00 */
[----:B------:R-:W-:-:S03]  /*71810*/  PRMT R2, R49, 0x7632, R2 ;  /* 0x0000763231027816 */ /* 0x000fc60000000002 */
[----:B------:R0:W-:Y:S01]  /*71820*/  @P2 STG.E.U16 desc[UR4][R40.64], R48 ;  /* 0x0000003028002986 */ /* 0x0001e2000c101504 */
[----:B------:R-:W-:Y:S01]  /*71830*/  ISETP.LT.AND P2, PT, R0, R8, !P0 ;  /* 0x000000080000720c */ /* 0x000fe20004741270 */
[----:B------:R-:W1:Y:S02]  /*71840*/  LDC R9, c[0x0][0x22c] ;  /* 0x00008b00ff097b82 */ /* 0x000e640000000800 */
[----:B------:R0:W-:Y:S04]  /*71850*/  @P1 STG.E.U16 desc[UR4][R32.64], R49 ;  /* 0x0000003120001986 */ /* 0x0001e8000c101504 */
[----:B------:R-:W-:Y:S04]  /*71860*/  @P3 STG.E.U16 desc[UR4][R20.64], R2 ;  /* 0x0000000214003986 */ /* 0x000fe8000c101504 */
[----:B0-----:R-:W3:Y:S01]  /*71870*/  LDL.LU.64 R40, [R1+0x750] ;  /* 0x0007500001287983 */ /* 0x001ee20000300a00 */
[----:B------:R-:W0:Y:S03]  /*71880*/  LDC R8, c[0x0][0x22c] ;  /* 0x00008b00ff087b82 */ /* 0x000e260000000800 */
[----:B------:R-:W3:Y:S04]  /*71890*/  LDL.LU.64 R32, [R1+0x748] ;  /* 0x0007480001207983 */ /* 0x000ee80000300a00 */
[----:B----4-:R4:W-:Y:S02]  /*718a0*/  @P4 STG.E.U16 desc[UR4][R42.64], R50 ;  /* 0x000000322a004986 */ /* 0x0109e4000c101504 */
[----:B----4-:R-:W-:-:S05]  /*718b0*/  PRMT R50, R50, 0x7632, R50 ;  /* 0x0000763232327816 */ /* 0x010fca0000000032 */
[----:B------:R4:W-:Y:S04]  /*718c0*/  @P2 STG.E.U16 desc[UR4][R12.64], R50 ;  /* 0x000000320c002986 */ /* 0x0009e8000c101504 */
[----:B----4-:R-:W4:Y:S01]  /*718d0*/  LDL.LU.64 R12, [R1+0x2188] ;  /* 0x00218800010c7983 */ /* 0x010f220000300a00 */
[C---:B------:R-:W-:Y:S02]  /*718e0*/  VIADD R0, R3.reuse, 0xf6 ;  /* 0x000000f603007836 */ /* 0x040fe40000000000 */
[C---:B------:R-:W-:Y:S01]  /*718f0*/  VIADD R2, R3.reuse, 0xf8 ;  /* 0x000000f803027836 */ /* 0x040fe20000000000 */
[----:B------:R-:W4:Y:S02]  /*71900*/  LDL.LU.64 R42, [R1+0x738] ;  /* 0x00073800012a7983 */ /* 0x000f240000300a00 */
[----:B------:R-:W-:Y:S01]  /*71910*/  ISETP.LT.AND P1, PT, R0, R5, !P0 ;  /* 0x000000050000720c */ /* 0x000fe20004721270 */
[C---:B------:R-:W-:Y:S01]  /*71920*/  VIADD R0, R3.reuse, 0xf7 ;  /* 0x000000f703007836 */ /* 0x040fe20000000000 */
[----:B-1----:R-:W-:Y:S01]  /*71930*/  ISETP.LT.AND P3, PT, R2, R4, !P0 ;  /* 0x000000040200720c */ /* 0x002fe20004761270 */
[----:B------:R-:W1:Y:S03]  /*71940*/  LDC R5, c[0x0][0x22c] ;  /* 0x00008b00ff057b82 */ /* 0x000e660000000800 */
[----:B------:R-:W-:Y:S01]  /*71950*/  ISETP.LT.AND P2, PT, R0, R9, !P0 ;  /* 0x000000090000720c */ /* 0x000fe20004741270 */
[----:B------:R-:W-:Y:S01]  /*71960*/  VIADD R0, R3, 0xf9 ;  /* 0x000000f903007836 */ /* 0x000fe20000000000 */
[----:B------:R-:W-:-:S03]  /*71970*/  PRMT R2, R51, 0x7632, R2 ;  /* 0x0000763233027816 */ /* 0x000fc60000000002 */
[----:B------:R-:W1:Y:S01]  /*71980*/  LDC R4, c[0x0][0x22c] ;  /* 0x00008b00ff047b82 */ /* 0x000e620000000800 */
[----:B------:R-:W-:Y:S01]  /*71990*/  ISETP.LT.AND P4, PT, R0, R11, !P0 ;  /* 0x0000000b0000720c */ /* 0x000fe20004781270 */
[C---:B------:R-:W-:Y:S01]  /*719a0*/  VIADD R0, R3.reuse, 0xfa ;  /* 0x000000fa03007836 */ /* 0x040fe20000000000 */
[----:B--2---:R2:W-:Y:S04]  /*719b0*/  @P1 STG.E.U16 desc[UR4][R34.64], R51 ;  /* 0x0000003322001986 */ /* 0x0045e8000c101504 */
[----:B0-----:R-:W-:Y:S01]  /*719c0*/  ISETP.LT.AND P1, PT, R0, R8, !P0 ;  /* 0x000000080000720c */ /* 0x001fe20004721270 */
[----:B---3--:R0:W-:Y:S01]  /*719d0*/  @P2 STG.E.U16 desc[UR4][R22.64], R2 ;  /* 0x0000000216002986 */ /* 0x0081e2000c101504 */
[----:B------:R-:W3:Y:S03]  /*719e0*/  LDC R9, c[0x0][0x22c] ;  /* 0x00008b00ff097b82 */ /* 0x000ee60000000800 */
[----:B--2---:R-:W2:Y:S01]  /*719f0*/  LDL.LU.64 R34, [R1+0x730] ;  /* 0x0007300001227983 */ /* 0x004ea20000300a00 */
[----:B------:R-:W-:-:S04]  /*71a00*/  VIADD R0, R3, 0xfb ;  /* 0x000000fb03007836 */ /* 0x000fc80000000000 */
[----:B------:R-:W2:Y:S01]  /*71a10*/  LDC R8, c[0x0][0x22c] ;  /* 0x00008b00ff087b82 */ /* 0x000ea20000000800 */
[----:B0-----:R-:W2:Y:S07]  /*71a20*/  LDL.LU.64 R22, [R1+0x720] ;  /* 0x0007200001167983 */ /* 0x001eae0000300a00 */
[----:B------:R-:W0:Y:S01]  /*71a30*/  LDC R11, c[0x0][0x22c] ;  /* 0x00008b00ff0b7b82 */ /* 0x000e220000000800 */
[----:B----4-:R-:W-:Y:S01]  /*71a40*/  PRMT R2, R12, 0x7632, R2 ;  /* 0x000076320c027816 */ /* 0x010fe20000000002 */
[----:B------:R4:W-:Y:S04]  /*71a50*/  @P3 STG.E.U16 desc[UR4][R40.64], R12 ;  /* 0x0000000c28003986 */ /* 0x0009e8000c101504 */
[----:B------:R-:W-:Y:S04]  /*71a60*/  @P4 STG.E.U16 desc[UR4][R32.64], R2 ;  /* 0x0000000220004986 */ /* 0x000fe8000c101504 */
[----:B------:R1:W-:Y:S04]  /*71a70*/  @P1 STG.E.U16 desc[UR4][R14.64], R13 ;  /* 0x0000000d0e001986 */ /* 0x0003e8000c101504 */
[----:B----4-:R-:W4:Y:S04]  /*71a80*/  LDL.LU.64 R40, [R1+0x718] ;  /* 0x0007180001287983 */ /* 0x010f280000300a00 */
[----:B-1----:R-:W2:Y:S01]  /*71a90*/  LDL.LU.64 R14, [R1+0x2180] ;  /* 0x00218000010e7983 */ /* 0x002ea20000300a00 */
[----:B------:R-:W-:Y:S01]  /*71aa0*/  ISETP.LT.AND P2, PT, R0, R5, !P0 ;  /* 0x000000050000720c */ /* 0x000fe20004741270 */
[----:B------:R-:W-:Y:S01]  /*71ab0*/  VIADD R2, R3, 0xfc ;  /* 0x000000fc03027836 */ /* 0x000fe20000000000 */
[----:B------:R-:W-:Y:S01]  /*71ac0*/  PRMT R13, R13, 0x7632, R13 ;  /* 0x000076320d0d7816 */ /* 0x000fe2000000000d */
[----:B------:R-:W-:Y:S01]  /*71ad0*/  VIADD R0, R3, 0xfd ;  /* 0x000000fd03007836 */ /* 0x000fe20000000000 */
[----:B------:R-:W1:Y:S02]  /*71ae0*/  LDC R5, c[0x0][0x22c] ;  /* 0x00008b00ff057b82 */ /* 0x000e640000000800 */
[----:B------:R-:W-:-:S02]  /*71af0*/  ISETP.LT.AND P1, PT, R2, R10, !P0 ;  /* 0x0000000a0200720c */ /* 0x000fc40004721270 */
[----:B------:R-:W-:Y:S01]  /*71b00*/  ISETP.LT.AND P3, PT, R0, R4, !P0 ;  /* 0x000000040000720c */ /* 0x000fe20004761270 */
[----:B------:R-:W-:-:S04]  /*71b10*/  VIADD R2, R3, 0xfe ;  /* 0x000000fe03027836 */ /* 0x000fc80000000000 */
[----:B------:R0:W-:Y:S01]  /*71b20*/  @P2 STG.E.U16 desc[UR4][R42.64], R13 ;  /* 0x0000000d2a002986 */ /* 0x0001e2000c101504 */
[----:B---3--:R-:W-:Y:S01]  /*71b30*/  ISETP.LT.AND P2, PT, R2, R9, !P0 ;  /* 0x000000090200720c */ /* 0x008fe20004741270 */
[----:B------:R-:W-:Y:S01]  /*71b40*/  VIADD R0, R3, 0xff ;  /* 0x000000ff03007836 */ /* 0x000fe20000000000 */
[----:B------:R-:W3:Y:S08]  /*71b50*/  LDC R4, c[0x0][0x22c] ;  /* 0x00008b00ff047b82 */ /* 0x000ef00000000800 */
[----:B------:R-:W3:Y:S01]  /*71b60*/  LDC R10, c[0x0][0x22c] ;  /* 0x00008b00ff0a7b82 */ /* 0x000ee20000000800 */
[----:B0-----:R-:W3:Y:S04]  /*71b70*/  LDL.LU.64 R42, [R1+0x708] ;  /* 0x00070800012a7983 */ /* 0x001ee80000300a00 */
[----:B------:R-:W3:Y:S01]  /*71b80*/  LDL.LU.64 R32, [R1+0x700] ;  /* 0x0007000001207983 */ /* 0x000ee20000300a00 */
[----:B--2---:R-:W-:-:S03]  /*71b90*/  PRMT R2, R14, 0x7632, R2 ;  /* 0x000076320e027816 */ /* 0x004fc60000000002 */
[----:B------:R-:W-:Y:S01]  /*71ba0*/  @P1 STG.E.U16 desc[UR4][R34.64], R14 ;  /* 0x0000000e22001986 */ /* 0x000fe2000c101504 */
[----:B------:R-:W0:Y:S03]  /*71bb0*/  LDC R9, c[0x0][0x22c] ;  /* 0x00008b00ff097b82 */ /* 0x000e260000000800 */
[----:B------:R2:W-:Y:S04]  /*71bc0*/  @P3 STG.E.U16 desc[UR4][R24.64], R2 ;  /* 0x0000000218003986 */ /* 0x0005e8000c101504 */
[----:B--2---:R-:W2:Y:S01]  /*71bd0*/  LDL.LU.64 R24, [R1+0x2178] ;  /* 0x0021780001187983 */ /* 0x004ea20000300a00 */
[----:B------:R-:W-:Y:S01]  /*71be0*/  ISETP.LT.AND P4, PT, R0, R8, !P0 ;  /* 0x000000080000720c */ /* 0x000fe20004781270 */
[----:B------:R-:W-:Y:S01]  /*71bf0*/  VIADD R0, R3, 0x100 ;  /* 0x0000010003007836 */ /* 0x000fe20000000000 */
[----:B------:R-:W-:Y:S01]  /*71c00*/  PRMT R2, R15, 0x7632, R2 ;  /* 0x000076320f027816 */ /* 0x000fe20000000002 */
[----:B------:R-:W-:Y:S01]  /*71c10*/  @P2 STG.E.U16 desc[UR4][R22.64], R15 ;  /* 0x0000000f16002986 */ /* 0x000fe2000c101504 */
[----:B------:R-:W0:Y:S02]  /*71c20*/  LDC R8, c[0x0][0x22c] ;  /* 0x00008b00ff087b82 */ /* 0x000e240000000800 */
[----:B-1----:R-:W-:Y:S01]  /*71c30*/  ISETP.LT.AND P1, PT, R0, R5, !P0 ;  /* 0x000000050000720c */ /* 0x002fe20004721270 */
[----:B------:R-:W3:Y:S04]  /*71c40*/  LDL.LU.64 R20, [R1+0x6f8] ;  /* 0x0006f80001147983 */ /* 0x000ee80000300a00 */
[----:B------:R-:W3:Y:S04]  /*71c50*/  LDL.LU.64 R34, [R1+0x6f0] ;  /* 0x0006f00001227983 */ /* 0x000ee80000300a00 */
[----:B----4-:R-:W-:Y:S01]  /*71c60*/  @P4 STG.E.U16 desc[UR4][R40.64], R2 ;  /* 0x0000000228004986 */ /* 0x010fe2000c101504 */
[C---:B------:R-:W-:Y:S01]  /*71c70*/  VIADD R0, R3.reuse, 0x101 ;  /* 0x0000010103007836 */ /* 0x040fe20000000000 */
[----:B------:R-:W1:Y:S02]  /*71c80*/  LDC R5, c[0x0][0x22c] ;  /* 0x00008b00ff057b82 */ /* 0x000e640000000800 */
[----:B--2---:R2:W-:Y:S04]  /*71c90*/  @P1 STG.E.U16 desc[UR4][R26.64], R24 ;  /* 0x000000181a001986 */ /* 0x0045e8000c101504 */
[----:B--2---:R-:W2:Y:S01]  /*71ca0*/  LDL.LU.64 R26, [R1+0x2170] ;  /* 0x00217000011a7983 */ /* 0x004ea20000300a00 */
[----:B---3--:R-:W-:Y:S01]  /*71cb0*/  ISETP.LT.AND P2, PT, R0, R4, !P0 ;  /* 0x000000040000720c */ /* 0x008fe20004741270 */
[----:B------:R-:W-:-:S02]  /*71cc0*/  VIADD R4, R3, 0x102 ;  /* 0x0000010203047836 */ /* 0x000fc40000000000 */
[C---:B------:R-:W-:Y:S01]  /*71cd0*/  VIADD R2, R3.reuse, 0x103 ;  /* 0x0000010303027836 */ /* 0x040fe20000000000 */
[----:B------:R-:W-:Y:S01]  /*71ce0*/  PRMT R24, R24, 0x7632, R24 ;  /* 0x0000763218187816 */ /* 0x000fe20000000018 */
[C---:B------:R-:W-:Y:S01]  /*71cf0*/  VIADD R0, R3.reuse, 0x104 ;  /* 0x0000010403007836 */ /* 0x040fe20000000000 */
[----:B------:R-:W-:Y:S01]  /*71d00*/  ISETP.LT.AND P1, PT, R4, R11, !P0 ;  /* 0x0000000b0400720c */ /* 0x000fe20004721270 */
[----:B------:R-:W3:Y:S01]  /*71d10*/  LDL.LU.64 R40, [R1+0x6e0] ;  /* 0x0006e00001287983 */ /* 0x000ee20000300a00 */
[----:B------:R-:W-:Y:S01]  /*71d20*/  ISETP.LT.AND P3, PT, R2, R10, !P0 ;  /* 0x0000000a0200720c */ /* 0x000fe20004761270 */
[----:B------:R-:W4:Y:S01]  /*71d30*/  LDC R11, c[0x0][0x22c] ;  /* 0x00008b00ff0b7b82 */ /* 0x000f220000000800 */
[----:B0-----:R-:W-:Y:S01]  /*71d40*/  ISETP.LT.AND P4, PT, R0, R9, !P0 ;  /* 0x000000090000720c */ /* 0x001fe20004781270 */
[----:B------:R-:W-:Y:S02]  /*71d50*/  VIADD R0, R3, 0x105 ;  /* 0x0000010503007836 */ /* 0x000fe40000000000 */
[----:B------:R0:W-:Y:S01]  /*71d60*/  @P2 STG.E.U16 desc[UR4][R42.64], R24 ;  /* 0x000000182a002986 */ /* 0x0001e2000c101504 */
[----:B------:R-:W-:-:S02]  /*71d70*/  PRMT R2, R25, 0x7632, R2 ;  /* 0x0000763219027816 */ /* 0x000fc40000000002 */
[----:B------:R-:W-:Y:S01]  /*71d80*/  ISETP.LT.AND P2, PT, R0, R8, !P0 ;  /* 0x000000080000720c */ /* 0x000fe20004741270 */
[----:B------:R-:W3:Y:S01]  /*71d90*/  LDL.LU.64 R22, [R1+0x6d8] ;  /* 0x0006d80001167983 */ /* 0x000ee20000300a00 */
[----:B------:R-:W4:Y:S03]  /*71da0*/  LDC R9, c[0x0][0x22c] ;  /* 0x00008b00ff097b82 */ /* 0x000f260000000800 */
[----:B------:R1:W-:Y:S04]  /*71db0*/  @P1 STG.E.U16 desc[UR4][R32.64], R25 ;  /* 0x0000001920001986 */ /* 0x0003e8000c101504 */
[----:B------:R-:W-:Y:S01]  /*71dc0*/  @P3 STG.E.U16 desc[UR4][R20.64], R2 ;  /* 0x0000000214003986 */ /* 0x000fe2000c101504 */
[----:B------:R-:W4:Y:S03]  /*71dd0*/  LDC R4, c[0x0][0x22c] ;  /* 0x00008b00ff047b82 */ /* 0x000f260000000800 */
[----:B0-----:R-:W3:Y:S04]  /*71de0*/  LDL.LU.64 R42, [R1+0x6d0] ;  /* 0x0006d000012a7983 */ /* 0x001ee80000300a00 */
[----:B-1----:R-:W3:Y:S01]  /*71df0*/  LDL.LU.64 R32, [R1+0x6c8] ;  /* 0x0006c80001207983 */ /* 0x002ee20000300a00 */
[----:B------:R-:W0:Y:S08]  /*71e00*/  LDC R8, c[0x0][0x22c] ;  /* 0x00008b00ff087b82 */ /* 0x000e300000000800 */
[----:B------:R-:W1:Y:S01]  /*71e10*/  LDC R10, c[0x0][0x22c] ;  /* 0x00008b00ff0a7b82 */ /* 0x000e620000000800 */
[----:B--2---:R2:W-:Y:S02]  /*71e20*/  @P4 STG.E.U16 desc[UR4][R34.64], R26 ;  /* 0x0000001a22004986 */ /* 0x0045e4000c101504 */
[----:B--2---:R-:W-:-:S05]  /*71e30*/  PRMT R26, R26, 0x7632, R26 ;  /* 0x000076321a1a7816 */ /* 0x004fca000000001a */
[----:B------:R2:W-:Y:S04]  /*71e40*/  @P2 STG.E.U16 desc[UR4][R28.64], R26 ;  /* 0x0000001a1c002986 */ /* 0x0005e8000c101504 */
[----:B--2---:R-:W2:Y:S01]  /*71e50*/  LDL.LU.64 R28, [R1+0x2168] ;  /* 0x00216800011c7983 */ /* 0x004ea20000300a00 */
[C---:B------:R-:W-:Y:S02]  /*71e60*/  VIADD R0, R3.reuse, 0x106 ;  /* 0x0000010603007836 */ /* 0x040fe40000000000 */
[C---:B------:R-:W-:Y:S01]  /*71e70*/  VIADD R2, R3.reuse, 0x108 ;  /* 0x0000010803027836 */ /* 0x040fe20000000000 */
[----:B------:R-:W2:Y:S02]  /*71e80*/  LDL.LU.64 R34, [R1+0x6b8] ;  /* 0x0006b80001227983 */ /* 0x000ea40000300a00 */
[----:B------:R-:W-:Y:S01]  /*71e90*/  ISETP.LT.AND P1, PT, R0, R5, !P0 ;  /* 0x000000050000720c */ /* 0x000fe20004721270 */
[C---:B------:R-:W-:Y:S01]  /*71ea0*/  VIADD R0, R3.reuse, 0x107 ;  /* 0x0000010703007836 */ /* 0x040fe20000000000 */
[----:B----4-:R-:W-:Y:S01]  /*71eb0*/  ISETP.LT.AND P3, PT, R2, R4, !P0 ;  /* 0x000000040200720c */ /* 0x010fe20004761270 */
[----:B------:R-:W4:Y:S03]  /*71ec0*/  LDC R5, c[0x0][0x22c] ;  /* 0x00008b00ff057b82 */ /* 0x000f260000000800 */
[----:B------:R-:W-:Y:S01]  /*71ed0*/  ISETP.LT.AND P2, PT, R0, R9, !P0 ;  /* 0x000000090000720c */ /* 0x000fe20004741270 */
[----:B------:R-:W-:Y:S01]  /*71ee0*/  VIADD R0, R3, 0x109 ;  /* 0x0000010903007836 */ /* 0x000fe20000000000 */
[----:B------:R-:W-:-:S03]  /*71ef0*/  PRMT R2, R27, 0x7632, R2 ;  /* 0x000076321b027816 */ /* 0x000fc60000000002 */
[----:B------:R-:W1:Y:S01]  /*71f00*/  LDC R4, c[0x0][0x22c] ;  /* 0x00008b00ff047b82 */ /* 0x000e620000000800 */
[----:B------:R-:W-:Y:S01]  /*71f10*/  ISETP.LT.AND P4, PT, R0, R11, !P0 ;  /* 0x0000000b0000720c */ /* 0x000fe20004781270 */
[C---:B------:R-:W-:Y:S01]  /*71f20*/  VIADD R0, R3.reuse, 0x10a ;  /* 0x0000010a03007836 */ /* 0x040fe20000000000 */
[----:B---3--:R3:W-:Y:S04]  /*71f30*/  @P1 STG.E.U16 desc[UR4][R40.64], R27 ;  /* 0x0000001b28001986 */ /* 0x0087e8000c101504 */
[----:B0-----:R-:W-:Y:S01]  /*71f40*/  ISETP.LT.AND P1, PT, R0, R8, !P0 ;  /* 0x000000080000720c */ /* 0x001fe20004721270 */
[----:B------:R0:W-:Y:S01]  /*71f50*/  @P2 STG.E.U16 desc[UR4][R22.64], R2 ;  /* 0x0000000216002986 */ /* 0x0001e2000c101504 */
[----:B------:R-:W1:Y:S03]  /*71f60*/  LDC R9, c[0x0][0x22c] ;  /* 0x00008b00ff097b82 */ /* 0x000e660000000800 */
[----:B---3--:R-:W3:Y:S01]  /*71f70*/  LDL.LU.64 R40, [R1+0x6b0] ;  /* 0x0006b00001287983 */ /* 0x008ee20000300a00 */
[----:B------:R-:W-:-:S04]  /*71f80*/  VIADD R0, R3, 0x10b ;  /* 0x0000010b03007836 */ /* 0x000fc80000000000 */
[----:B------:R-:W3:Y:S01]  /*71f90*/  LDC R8, c[0x0][0x22c] ;  /* 0x00008b00ff087b82 */ /* 0x000ee20000000800 */
[----:B0-----:R-:W3:Y:S07]  /*71fa0*/  LDL.LU.64 R22, [R1+0x6a0] ;  /* 0x0006a00001167983 */ /* 0x001eee0000300a00 */
[----:B------:R-:W0:Y:S01]  /*71fb0*/  LDC R11, c[0x0][0x22c] ;  /* 0x00008b00ff0b7b82 */ /* 0x000e220000000800 */
[----:B--2---:R-:W-:Y:S01]  /*71fc0*/  PRMT R2, R28, 0x7632, R2 ;  /* 0x000076321c027816 */ /* 0x004fe20000000002 */
[----:B------:R2:W-:Y:S04]  /*71fd0*/  @P3 STG.E.U16 desc[UR4][R42.64], R28 ;  /* 0x0000001c2a003986 */ /* 0x0005e8000c101504 */
[----:B------:R-:W-:Y:S04]  /*71fe0*/  @P4 STG.E.U16 desc[UR4][R32.64], R2 ;  /* 0x0000000220004986 */ /* 0x000fe8000c101504 */
[----:B------:R4:W-:Y:S04]  /*71ff0*/  @P1 STG.E.U16 desc[UR4][R30.64], R29 ;  /* 0x0000001d1e001986 */ /* 0x0009e8000c101504 */
[----:B--2---:R-:W2:Y:S04]  /*72000*/  LDL.LU.64 R42, [R1+0x698] ;  /* 0x00069800012a7983 */ /* 0x004ea80000300a00 */
[----:B----4-:R-:W4:Y:S01]  /*72010*/  LDL.LU.64 R30, [R1+0x2160] ;  /* 0x00216000011e7983 */ /* 0x010f220000300a00 */
[----:B------:R-:W-:Y:S01]  /*72020*/  ISETP.LT.AND P2, PT, R0, R5, !P0 ;  /* 0x000000050000720c */ /* 0x000fe20004741270 */
[----:B------:R-:W-:Y:S01]  /*72030*/  VIADD R2, R3, 0x10c ;  /* 0x0000010c03027836 */ /* 0x000fe20000000000 */
[----:B------:R-:W-:Y:S01]  /*72040*/  PRMT R29, R29, 0x7632, R29 ;  /* 0x000076321d1d7816 */ /* 0x000fe2000000001d */
[----:B------:R-:W-:Y:S01]  /*72050*/  VIADD R0, R3, 0x10d ;  /* 0x0000010d03007836 */ /* 0x000fe20000000000 */
[----:B------:R-:W0:Y:S02]  /*72060*/  LDC R5, c[0x0][0x22c] ;  /* 0x00008b00ff057b82 */ /* 0x000e240000000800 */
[----:B-1----:R-:W-:-:S02]  /*72070*/  ISETP.LT.AND P1, PT, R2, R10, !P0 ;  /* 0x0000000a0200720c */ /* 0x002fc40004721270 */
[----:B------:R-:W-:Y:S01]  /*72080*/  ISETP.LT.AND P3, PT, R0, R4, !P0 ;  /* 0x000000040000720c */ /* 0x000fe20004761270 */
[----:B------:R-:W-:-:S04]  /*72090*/  VIADD R2, R3, 0x10e ;  /* 0x0000010e03027836 */ /* 0x000fc80000000000 */
[----:B------:R1:W-:Y:S01]  /*720a0*/  @P2 STG.E.U16 desc[UR4][R34.64], R29 ;  /* 0x0000001d22002986 */ /* 0x0003e2000c101504 */
[----:B------:R-:W-:Y:S01]  /*720b0*/  ISETP.LT.AND P2, PT, R2, R9, !P0 ;  /* 0x000000090200720c */ /* 0x000fe20004741270 */
[----:B------:R-:W-:Y:S01]  /*720c0*/  VIADD R0, R3, 0x10f ;  /* 0x0000010f03007836 */ /* 0x000fe20000000000 */
[----:B------:R-:W2:Y:S08]  /*720d0*/  LDC R4, c[0x0][0x22c] ;  /* 0x00008b00ff047b82 */ /* 0x000eb00000000800 */
[----:B------:R-:W2:Y:S01]  /*720e0*/  LDC R10, c[0x0][0x22c] ;  /* 0x00008b00ff0a7b82 */ /* 0x000ea20000000800 */
[----:B-1----:R-:W2:Y:S04]  /*720f0*/  LDL.LU.64 R34, [R1+0x688] ;  /* 0x0006880001227983 */ /* 0x002ea80000300a00 */
[----:B------:R-:W2:Y:S01]  /*72100*/  LDL.LU.64 R32, [R1+0x680] ;  /* 0x0006800001207983 */ /* 0x000ea20000300a00 */
[----:B----4-:R-:W-:-:S03]  /*72110*/  PRMT R2, R30, 0x7632, R2 ;  /* 0x000076321e027816 */ /* 0x010fc60000000002 */
[----:B---3--:R-:W-:Y:S01]  /*72120*/  @P1 STG.E.U16 desc[UR4][R40.64], R30 ;  /* 0x0000001e28001986 */ /* 0x008fe2000c101504 */
[----:B------:R-:W1:Y:S03]  /*72130*/  LDC R9, c[0x0][0x22c] ;  /* 0x00008b00ff097b82 */ /* 0x000e660000000800 */
[----:B------:R3:W-:Y:S04]  /*72140*/  @P3 STG.E.U16 desc[UR4][R36.64], R2 ;  /* 0x0000000224003986 */ /* 0x0007e8000c101504 */
[----:B---3--:R-:W3:Y:S01]  /*72150*/  LDL.LU.64 R36, [R1+0x2158] ;  /* 0x0021580001247983 */ /* 0x008ee20000300a00 */
[----:B------:R-:W-:Y:S01]  /*72160*/  ISETP.LT.AND P4, PT, R0, R8, !P0 ;  /* 0x000000080000720c */ /* 0x000fe20004781270 */
[----:B------:R-:W-:Y:S01]  /*72170*/  VIADD R0, R3, 0x110 ;  /* 0x0000011003007836 */ /* 0x000fe20000000000 */
[----:B------:R-:W-:Y:S01]  /*72180*/  PRMT R2, R31, 0x7632, R2 ;  /* 0x000076321f027816 */ /* 0x000fe20000000002 */
[----:B------:R-:W-:Y:S01]  /*72190*/  @P2 STG.E.U16 desc[UR4][R22.64], R31 ;  /* 0x0000001f16002986 */ /* 0x000fe2000c101504 */
[----:B------:R-:W4:Y:S02]  /*721a0*/  LDC R8, c[0x0][0x22c] ;  /* 0x00008b00ff087b82 */ /* 0x000f240000000800 */
[----:B0-----:R-:W-:Y:S01]  /*721b0*/  ISETP.LT.AND P1, PT, R0, R5, !P0 ;  /* 0x000000050000720c */ /* 0x001fe20004721270 */
[----:B------:R-:W4:Y:S04]  /*721c0*/  LDL.LU.64 R20, [R1+0x678] ;  /* 0x0006780001147983 */ /* 0x000f280000300a00 */
[----:B------:R-:W4:Y:S04]  /*721d0*/  LDL.LU.64 R40, [R1+0x670] ;  /* 0x0006700001287983 */ /* 0x000f280000300a00 */
[----:B--2---:R-:W-:Y:S01]  /*721e0*/  @P4 STG.E.U16 desc[UR4][R42.64], R2 ;  /* 0x000000022a004986 */ /* 0x004fe2000c101504 */
[C---:B------:R-:W-:Y:S01]  /*721f0*/  VIADD R0, R3.reuse, 0x111 ;  /* 0x0000011103007836 */ /* 0x040fe20000000000 */
[----:B------:R-:W0:Y:S02]  /*72200*/  LDC R5, c[0x0][0x22c] ;  /* 0x00008b00ff057b82 */ /* 0x000e240000000800 */
[----:B---3--:R2:W-:Y:S04]  /*72210*/  @P1 STG.E.U16 desc[UR4][R38.64], R36 ;  /* 0x0000002426001986 */ /* 0x0085e8000c101504 */
[----:B--2---:R-:W2:Y:S01]  /*72220*/  LDL.LU.64 R38, [R1+0x2150] ;  /* 0x0021500001267983 */ /* 0x004ea20000300a00 */
[----:B------:R-:W-:Y:S01]  /*72230*/  ISETP.LT.AND P2, PT, R0, R4, !P0 ;  /* 0x000000040000720c */ /* 0x000fe20004741270 */
[----:B------:R-:W-:-:S02]  /*72240*/  VIADD R4, R3, 0x112 ;  /* 0x0000011203047836 */ /* 0x000fc40000000000 */
[C---:B------:R-:W-:Y:S01]  /*72250*/  VIADD R2, R3.reuse, 0x113 ;  /* 0x0000011303027836 */ /* 0x040fe20000000000 */
[----:B------:R-:W-:Y:S01]  /*72260*/  PRMT R36, R36, 0x7632, R36 ;  /* 0x0000763224247816 */ /* 0x000fe20000000024 */
[C---:B------:R-:W-:Y:S01]  /*72270*/  VIADD R0, R3.reuse, 0x114 ;  /* 0x0000011403007836 */ /* 0x040fe20000000000 */
[----:B------:R-:W-:Y:S01]  /*72280*/  ISETP.LT.AND P1, PT, R4, R11, !P0 ;  /* 0x0000000b0400720c */ /* 0x000fe20004721270 */
[----:B------:R-:W3:Y:S01]  /*72290*/  LDL.LU.64 R42, [R1+0x660] ;  /* 0x00066000012a7983 */ /* 0x000ee20000300a00 */
[----:B------:R-:W-:Y:S01]  /*722a0*/  ISETP.LT.AND P3, PT, R2, R10, !P0 ;  /* 0x0000000a0200720c */ /* 0x000fe20004761270 */
[----:B------:R-:W0:Y:S01]  /*722b0*/  LDC R11, c[0x0][0x22c] ;  /* 0x00008b00ff0b7b82 */ /* 0x000e220000000800 */
[----:B-1----:R-:W-:Y:S01]  /*722c0*/  ISETP.LT.AND P4, PT, R0, R9, !P0 ;  /* 0x000000090000720c */ /* 0x002fe20004781270 */
[----:B------:R-:W-:Y:S02]  /*722d0*/  VIADD R0, R3, 0x115 ;  /* 0x0000011503007836 */ /* 0x000fe40000000000 */
[----:B------:R1:W-:Y:S01]  /*722e0*/  @P2 STG.E.U16 desc[UR4][R34.64], R36 ;  /* 0x0000002422002986 */ /* 0x0003e2000c101504 */
[----:B------:R-:W-:-:S02]  /*722f0*/  PRMT R2, R37, 0x7632, R2 ;  /* 0x0000763225027816 */ /* 0x000fc40000000002 */
[----:B----4-:R-:W-:Y:S01]  /*72300*/  ISETP.LT.AND P2, PT, R0, R8, !P0 ;  /* 0x000000080000720c */ /* 0x010fe20004741270 */
[----:B------:R-:W4:Y:S01]  /*72310*/  LDL.LU.64 R22, [R1+0x658] ;  /* 0x0006580001167983 */ /* 0x000f220000300a00 */
[----:B------:R-:W0:Y:S03]  /*72320*/  LDC R9, c[0x0][0x22c] ;  /* 0x00008b00ff097b82 */ /* 0x000e260000000800 */
[----:B------:R1:W-:Y:S04]  /*72330*/  @P1 STG.E.U16 desc[UR4][R32.64], R37 ;  /* 0x0000002520001986 */ /* 0x0003e8000c101504 */
[----:B------:R-:W-:Y:S01]  /*72340*/  @P3 STG.E.U16 desc[UR4][R20.64], R2 ;  /* 0x0000000214003986 */ /* 0x000fe2000c101504 */
[----:B------:R-:W0:Y:S03]  /*72350*/  LDC R4, c[0x0][0x22c] ;  /* 0x00008b00ff047b82 */ /* 0x000e260000000800 */
[----:B-1----:R-:W4:Y:S04]  /*72360*/  LDL.LU.64 R34, [R1+0x650] ;  /* 0x0006500001227983 */ /* 0x002f280000300a00 */
[----:B------:R-:W4:Y:S01]  /*72370*/  LDL.LU.64 R32, [R1+0x648] ;  /* 0x0006480001207983 */ /* 0x000f220000300a00 */
[----:B------:R-:W1:Y:S08]  /*72380*/  LDC R8, c[0x0][0x22c] ;  /* 0x00008b00ff087b82 */ /* 0x000e700000000800 */
[----:B------:R-:W4:Y:S01]  /*72390*/  LDC R10, c[0x0][0x22c] ;  /* 0x00008b00ff0a7b82 */ /* 0x000f220000000800 */
[----:B--2---:R2:W-:Y:S02]  /*723a0*/  @P4 STG.E.U16 desc[UR4][R40.64], R38 ;  /* 0x0000002628004986 */ /* 0x0045e4000c101504 */
[----:B--2---:R-:W-:-:S05]  /*723b0*/  PRMT R38, R38, 0x7632, R38 ;  /* 0x0000763226267816 */ /* 0x004fca0000000026 */
[----:B------:R2:W-:Y:S04]  /*723c0*/  @P2 STG.E.U16 desc[UR4][R44.64], R38 ;  /* 0x000000262c002986 */ /* 0x0005e8000c101504 */
[----:B--2---:R-:W2:Y:S01]  /*723d0*/  LDL.LU.64 R44, [R1+0x2148] ;  /* 0x00214800012c7983 */ /* 0x004ea20000300a00 */
[C---:B------:R-:W-:Y:S02]  /*723e0*/  VIADD R0, R3.reuse, 0x116 ;  /* 0x0000011603007836 */ /* 0x040fe40000000000 */
[C---:B------:R-:W-:Y:S01]  /*723f0*/  VIADD R2, R3.reuse, 0x118 ;  /* 0x0000011803027836 */ /* 0x040fe20000000000 */
[----:B------:R-:W2:Y:S02]  /*72400*/  LDL.LU.64 R40, [R1+0x638] ;  /* 0x0006380001287983 */ /* 0x000ea40000300a00 */
[----:B0-----:R-:W-:Y:S01]  /*72410*/  ISETP.LT.AND P1, PT, R0, R5, !P0 ;  /* 0x000000050000720c */ /* 0x001fe20004721270 */
[C---:B------:R-:W-:Y:S01]  /*72420*/  VIADD R0, R3.reuse, 0x117 ;  /* 0x0000011703007836 */ /* 0x040fe20000000000 */
[----:B------:R-:W-:Y:S01]  /*72430*/  ISETP.LT.AND P3, PT, R2, R4, !P0 ;  /* 0x000000040200720c */ /* 0x000fe20004761270 */
[----:B------:R-:W0:Y:S03]  /*72440*/  LDC R5, c[0x0][0x22c] ;  /* 0x00008b00ff057b82 */ /* 0x000e260000000800 */
[----:B------:R-:W-:Y:S01]  /*72450*/  ISETP.LT.AND P2, PT, R0, R9, !P0 ;  /* 0x000000090000720c */ /* 0x000fe20004741270 */
[----:B------:R-:W-:Y:S01]  /*72460*/  VIADD R0, R3, 0x119 ;  /* 0x0000011903007836 */ /* 0x000fe20000000000 */
[----:B------:R-:W-:-:S03]  /*72470*/  PRMT R2, R39, 0x7632, R2 ;  /* 0x0000763227027816 */ /* 0x000fc60000000002 */
[----:B------:R-:W0:Y:S01]  /*72480*/  LDC R4, c[0x0][0x22c] ;  /* 0x00008b00ff047b82 */ /* 0x000e220000000800 */
[----:B------:R-:W-:Y:S01]  /*72490*/  ISETP.LT.AND P4, PT, R0, R11, !P0 ;  /* 0x0000000b0000720c */ /* 0x000fe20004781270 */
[C---:B------:R-:W-:Y:S01]  /*724a0*/  VIADD R0, R3.reuse, 0x11a ;  /* 0x0000011a03007836 */ /* 0x040fe20000000000 */
[----:B---3--:R3:W-:Y:S04]  /*724b0*/  @P1 STG.E.U16 desc[UR4][R42.64], R39 ;  /* 0x000000272a001986 */ /* 0x0087e8000c101504 */
[----:B-1----:R-:W-:Y:S01]  /*724c0*/  ISETP.LT.AND P1, PT, R0, R8, !P0 ;  /* 0x000000080000720c */ /* 0x002fe20004721270 */
[----:B----4-:R1:W-:Y:S01]  /*724d0*/  @P2 STG.E.U16 desc[UR4][R22.64], R2 ;  /* 0x0000000216002986 */ /* 0x0103e2000c101504 */
[----:B------:R-:W4:Y:S03]  /*724e0*/  LDC R9, c[0x0][0x22c] ;  /* 0x00008b00ff097b82 */ /* 0x000f260000000800 */
[----:B---3--:R-:W3:Y:S01]  /*724f0*/  LDL.LU.64 R42, [R1+0x630] ;  /* 0x00063000012a7983 */ /* 0x008ee20000300a00 */
[----:B------:R-:W-:-:S04]  /*72500*/  VIADD R0, R3, 0x11b ;  /* 0x0000011b03007836 */ /* 0x000fc80000000000 */
[----:B------:R-:W3:Y:S01]  /*72510*/  LDC R8, c[0x0][0x22c] ;  /* 0x00008b00ff087b82 */ /* 0x000ee20000000800 */
[----:B-1----:R-:W3:Y:S07]  /*72520*/  LDL.LU.64 R22, [R1+0x620] ;  /* 0x0006200001167983 */ /* 0x002eee0000300a00 */
[----:B------:R-:W1:Y:S01]  /*72530*/  LDC R11, c[0x0][0x22c] ;  /* 0x00008b00ff0b7b82 */ /* 0x000e620000000800 */
[----:B--2---:R-:W-:Y:S01]  /*72540*/  PRMT R2, R44, 0x7632, R2 ;  /* 0x000076322c027816 */ /* 0x004fe20000000002 */
[----:B------:R2:W-:Y:S04]  /*72550*/  @P3 STG.E.U16 desc[UR4][R34.64], R44 ;  /* 0x0000002c22003986 */ /* 0x0005e8000c101504 */
[----:B------:R-:W-:Y:S04]  /*72560*/  @P4 STG.E.U16 desc[UR4][R32.64], R2 ;  /* 0x0000000220004986 */ /* 0x000fe8000c101504 */
[----:B------:R0:W-:Y:S04]  /*72570*/  @P1 STG.E.U16 desc[UR4][R46.64], R45 ;  /* 0x0000002d2e001986 */ /* 0x0001e8000c101504 */
[----:B--2---:R-:W2:Y:S04]  /*72580*/  LDL.LU.64 R34, [R1+0x618] ;  /* 0x0006180001227983 */ /* 0x004ea80000300a00 */
[----:B0-----:R-:W3:Y:S01]  /*72590*/  LDL.LU.64 R46, [R1+0x2140] ;  /* 0x00214000012e7983 */ /* 0x001ee20000300a00 */
[----:B------:R-:W-:Y:S01]  /*725a0*/  ISETP.LT.AND P2, PT, R0, R5, !P0 ;  /* 0x000000050000720c */ /* 0x000fe20004741270 */
[----:B------:R-:W-:Y:S01]  /*725b0*/  VIADD R2, R3, 0x11c ;  /* 0x0000011c03027836 */ /* 0x000fe20000000000 */
[----:B------:R-:W-:Y:S01]  /*725c0*/  PRMT R45, R45, 0x7632, R45 ;  /* 0x000076322d2d7816 */ /* 0x000fe2000000002d */
[----:B------:R-:W-:Y:S01]  /*725d0*/  VIADD R0, R3, 0x11d ;  /* 0x0000011d03007836 */ /* 0x000fe20000000000 */
[----:B------:R-:W0:Y:S02]  /*725e0*/  LDC R5, c[0x0][0x22c] ;  /* 0x00008b00ff057b82 */ /* 0x000e240000000800 */
[----:B------:R-:W-:-:S02]  /*725f0*/  ISETP.LT.AND P1, PT, R2, R10, !P0 ;  /* 0x0000000a0200720c */ /* 0x000fc40004721270 */
[----:B------:R-:W-:Y:S01]  /*72600*/  ISETP.LT.AND P3, PT, R0, R4, !P0 ;  /* 0x000000040000720c */ /* 0x000fe20004761270 */
[----:B------:R-:W-:-:S04]  /*72610*/  VIADD R2, R3, 0x11e ;  /* 0x0000011e03027836 */ /* 0x000fc80000000000 */
[----:B------:R1:W-:Y:S01]  /*72620*/  @P2 STG.E.U16 desc[UR4][R40.64], R45 ;  /* 0x0000002d28002986 */ /* 0x0003e2000c101504 */
[----:B----4-:R-:W-:Y:S01]  /*72630*/  ISETP.LT.AND P2, PT, R2, R9, !P0 ;  /* 0x000000090200720c */ /* 0x010fe20004741270 */
[----:B------:R-:W-:Y:S01]  /*72640*/  VIADD R0, R3, 0x11f ;  /* 0x0000011f03007836 */ /* 0x000fe20000000000 */
[----:B------:R-:W4:Y:S08]  /*72650*/  LDC R4, c[0x0][0x22c] ;  /* 0x00008b00ff047b82 */ /* 0x000f300000000800 */
[----:B------:R-:W4:Y:S01]  /*72660*/  LDC R10, c[0x0][0x22c] ;  /* 0x00008b00ff0a7b82 */ /* 0x000f220000000800 */
[----:B-1----:R-:W4:Y:S04]  /*72670*/  LDL.LU.64 R40, [R1+0x608] ;  /* 0x0006080001287983 */ /* 0x002f280000300a00 */
[----:B------:R-:W4:Y:S01]  /*72680*/  LDL.LU.64 R32, [R1+0x600] ;  /* 0x0006000001207983 */ /* 0x000f220000300a00 */
[----:B---3--:R-:W-:-:S03]  /*72690*/  PRMT R2, R46, 0x7632, R2 ;  /* 0x000076322e027816 */ /* 0x008fc60000000002 */
[----:B------:R-:W-:Y:S01]  /*726a0*/  @P1 STG.E.U16 desc[UR4][R42.64], R46 ;  /* 0x0000002e2a001986 */ /* 0x000fe2000c101504 */
[----:B------:R-:W1:Y:S03]  /*726b0*/  LDC R9, c[0x0][0x22c] ;  /* 0x00008b00ff097b82 */ /* 0x000e660000000800 */
[----:B------:R3:W-:Y:S04]  /*726c0*/  @P3 STG.E.U16 desc[UR4][R52.64], R2 ;  /* 0x0000000234003986 */ /* 0x0007e8000c101504 */
[----:B---3--:R-:W3:Y:S01]  /*726d0*/  LDL.LU.64 R52, [R1+0x2138] ;  /* 0x0021380001347983 */ /* 0x008ee20000300a00 */
[----:B------:R-:W-:Y:S01]  /*726e0*/  ISETP.LT.AND P4, PT, R0, R8, !P0 ;  /* 0x000000080000720c */ /* 0x000fe20004781270 */
[----:B------:R-:W-:Y:S01]  /*726f0*/  VIADD R0, R3, 0x120 ;  /* 0x0000012003007836 */ /* 0x000fe20000000000 */
[----:B------:R-:W-:Y:S01]  /*72700*/  PRMT R2, R47, 0x7632, R2 ;  /* 0x000076322f027816 */ /* 0x000fe20000000002 */
[----:B------:R-:W-:Y:S01]  /*72710*/  @P2 STG.E.U16 desc[UR4][R22.64], R47 ;  /* 0x0000002f16002986 */ /* 0x000fe2000c101504 */
[----:B------:R-:W1:Y:S02]  /*72720*/  LDC R8, c[0x0][0x22c] ;  /* 0x00008b00ff087b82 */ /* 0x000e640000000800 */
        /* <DEDUP_REMOVED lines=8> */
[----:B----4-:R-:W-:Y:S01]  /*727b0*/  ISETP.LT.AND P2, PT, R0, R4, !P0 ;  /* 0x000000040000720c */ /* 0x010fe20004741270 */
        /* <DEDUP_REMOVED lines=8> */
[----:B-1----:R-:W-:Y:S01]  /*72840*/  ISETP.LT.AND P4, PT, R0, R9, !P0 ;  /* 0x000000090000720c */ /* 0x002fe20004781270 */
        /* <DEDUP_REMOVED lines=9> */
[----:B-1----:R-:W3:Y:S04]  /*728e0*/  LDL.LU.64 R40, [R1+0x5d0] ;  /* 0x0005d00001287983 */ /* 0x002ee80000300a00 */
[----:B0-----:R-:W3:Y:S01]  /*728f0*/  LDL.LU.64 R32, [R1+0x5c8] ;  /* 0x0005c80001207983 */ /* 0x001ee20000300a00 */
        /* <DEDUP_REMOVED lines=501> */
[----:B------:R-:W4:Y:S01]  /*74850*/  LDL.LU.64 R42, [R1+0x2f0] ;  /* 0x0002f000012a7983 */ /* 0x000f220000300a00 */
[----:B------:R-:W0:Y:S03]  /*74860*/  LDC R5, c[0x0][0x22c] ;  /* 0x00008b00ff057b82 */ /* 0x000e260000000800 */
[----:B--2---:R-:W-:Y:S01]  /*74870*/  @P4 STG.E.U16 desc[UR4][R34.64], R2 ;  /* 0x0000000222004986 */ /* 0x004fe2000c101504 */
[----:B------:R-:W-:-:S03]  /*74880*/  VIADD R0, R3, 0x181 ;  /* 0x0000018103007836 */ /* 0x000fc60000000000 */
[----:B---3--:R2:W-:Y:S04]  /*74890*/  @P1 STG.E.U16 desc[UR4][R102.64], R100 ;  /* 0x0000006466001986 */ /* 0x0085e8000c101504 */
[----:B--2---:R-:W2:Y:S01]  /*748a0*/  LDL.LU.64 R102, [R1+0x2070] ;  /* 0x0020700001667983 */ /* 0x004ea20000300a00 */
[----:B----4-:R-:W-:Y:S01]  /*748b0*/  ISETP.LT.AND P2, PT, R0, R4, !P0 ;  /* 0x000000040000720c */ /* 0x010fe20004741270 */
[C---:B------:R-:W-:Y:S02]  /*748c0*/  VIADD R4, R3.reuse, 0x182 ;  /* 0x0000018203047836 */ /* 0x040fe40000000000 */
        /* <DEDUP_REMOVED lines=8> */
[----:B------:R-:W-:-:S02]  /*74950*/  VIADD R0, R3, 0x185 ;  /* 0x0000018503007836 */ /* 0x000fc40000000000 */
[----:B------:R1:W-:Y:S01]  /*74960*/  @P2 STG.E.U16 desc[UR4][R40.64], R100 ;  /* 0x0000006428002986 */ /* 0x0003e2000c101504 */
[----:B------:R-:W-:Y:S02]  /*74970*/  PRMT R2, R101, 0x7632, R2 ;  /* 0x0000763265027816 */ /* 0x000fe40000000002 */
[----:B0-----:R-:W-:Y:S01]  /*74980*/  ISETP.LT.AND P2, PT, R0, R5, !P0 ;  /* 0x000000050000720c */ /* 0x001fe20004741270 */
[----:B------:R-:W3:Y:S01]  /*74990*/  LDL.LU.64 R22, [R1+0x2d8] ;  /* 0x0002d80001167983 */ /* 0x000ee20000300a00 */
[----:B------:R-:W0:Y:S03]  /*749a0*/  LDC R8, c[0x0][0x22c] ;  /* 0x00008b00ff087b82 */ /* 0x000e260000000800 */
[----:B------:R1:W-:Y:S04]  /*749b0*/  @P1 STG.E.U16 desc[UR4][R32.64], R101 ;  /* 0x0000006520001986 */ /* 0x0003e8000c101504 */
[----:B------:R-:W-:Y:S01]  /*749c0*/  @P3 STG.E.U16 desc[UR4][R20.64], R2 ;  /* 0x0000000214003986 */ /* 0x000fe2000c101504 */
[----:B------:R-:W4:Y:S03]  /*749d0*/  LDC R4, c[0x0][0x22c] ;  /* 0x00008b00ff047b82 */ /* 0x000f260000000800 */
[----:B-1----:R-:W3:Y:S04]  /*749e0*/  LDL.LU.64 R40, [R1+0x2d0] ;  /* 0x0002d00001287983 */ /* 0x002ee80000300a00 */
[----:B------:R-:W3:Y:S01]  /*749f0*/  LDL.LU.64 R32, [R1+0x2c8] ;  /* 0x0002c80001207983 */ /* 0x000ee20000300a00 */
[----:B------:R-:W1:Y:S08]  /*74a00*/  LDC R5, c[0x0][0x22c] ;  /* 0x00008b00ff057b82 */ /* 0x000e700000000800 */
        /* <DEDUP_REMOVED lines=12> */
[----:B0-----:R-:W-:Y:S01]  /*74ad0*/  ISETP.LT.AND P2, PT, R0, R8, !P0 ;  /* 0x000000080000720c */ /* 0x001fe20004741270 */
[----:B------:R-:W-:Y:S01]  /*74ae0*/  VIADD R0, R3, 0x189 ;  /* 0x0000018903007836 */ /* 0x000fe20000000000 */
[----:B------:R-:W-:-:S03]  /*74af0*/  PRMT R2, R103, 0x7632, R2 ;  /* 0x0000763267027816 */ /* 0x000fc60000000002 */
[----:B------:R-:W0:Y:S01]  /*74b00*/  LDC R4, c[0x0][0x22c] ;  /* 0x00008b00ff047b82 */ /* 0x000e220000000800 */
[----:B------:R-:W-:Y:S01]  /*74b10*/  ISETP.LT.AND P4, PT, R0, R11, !P0 ;  /* 0x0000000b0000720c */ /* 0x000fe20004781270 */
[C---:B------:R-:W-:Y:S01]  /*74b20*/  VIADD R0, R3.reuse, 0x18a ;  /* 0x0000018a03007836 */ /* 0x040fe20000000000 */
[----:B---3--:R3:W-:Y:S04]  /*74b30*/  @P1 STG.E.U16 desc[UR4][R34.64], R103 ;  /* 0x0000006722001986 */ /* 0x0087e8000c101504 */
[----:B-1----:R-:W-:Y:S01]  /*74b40*/  ISETP.LT.AND P1, PT, R0, R5, !P0 ;  /* 0x000000050000720c */ /* 0x002fe20004721270 */
[----:B------:R1:W-:Y:S01]  /*74b50*/  @P2 STG.E.U16 desc[UR4][R22.64], R2 ;  /* 0x0000000216002986 */ /* 0x0003e2000c101504 */
[----:B------:R-:W0:Y:S03]  /*74b60*/  LDC R8, c[0x0][0x22c] ;  /* 0x00008b00ff087b82 */ /* 0x000e260000000800 */
        /* <DEDUP_REMOVED lines=15> */
[----:B------:R-:W1:Y:S02]  /*74c60*/  LDC R9, c[0x0][0x22c] ;  /* 0x00008b00ff097b82 */ /* 0x000e640000000800 */
[----:B------:R-:W-:-:S02]  /*74c70*/  ISETP.LT.AND P1, PT, R2, R10, !P0 ;  /* 0x0000000a0200720c */ /* 0x000fc40004721270 */
[----:B0-----:R-:W-:Y:S01]  /*74c80*/  ISETP.LT.AND P3, PT, R0, R4, !P0 ;  /* 0x000000040000720c */ /* 0x001fe20004761270 */
[----:B------:R-:W-:-:S04]  /*74c90*/  VIADD R2, R3, 0x18e ;  /* 0x0000018e03027836 */ /* 0x000fc80000000000 */
[----:B------:R0:W-:Y:S01]  /*74ca0*/  @P2 STG.E.U16 desc[UR4][R42.64], R105 ;  /* 0x000000692a002986 */ /* 0x0001e2000c101504 */
[----:B------:R-:W-:Y:S01]  /*74cb0*/  ISETP.LT.AND P2, PT, R2, R8, !P0 ;  /* 0x000000080200720c */ /* 0x000fe20004741270 */
[----:B------:R-:W-:Y:S01]  /*74cc0*/  VIADD R0, R3, 0x18f ;  /* 0x0000018f03007836 */ /* 0x000fe20000000000 */
[----:B------:R-:W2:Y:S08]  /*74cd0*/  LDC R4, c[0x0][0x22c] ;  /* 0x00008b00ff047b82 */ /* 0x000eb00000000800 */
[----:B------:R-:W2:Y:S01]  /*74ce0*/  LDC R10, c[0x0][0x22c] ;  /* 0x00008b00ff0a7b82 */ /* 0x000ea20000000800 */
[----:B0-----:R-:W2:Y:S04]  /*74cf0*/  LDL.LU.64 R42, [R1+0x268] ;  /* 0x00026800012a7983 */ /* 0x001ea80000300a00 */
[----:B------:R-:W2:Y:S01]  /*74d00*/  LDL.LU.64 R32, [R1+0x260] ;  /* 0x0002600001207983 */ /* 0x000ea20000300a00 */
[----:B----4-:R-:W-:-:S03]  /*74d10*/  PRMT R2, R106, 0x7632, R2 ;  /* 0x000076326a027816 */ /* 0x010fc60000000002 */
[----:B---3--:R-:W-:Y:S01]  /*74d20*/  @P1 STG.E.U16 desc[UR4][R34.64], R106 ;  /* 0x0000006a22001986 */ /* 0x008fe2000c101504 */
[----:B------:R-:W0:Y:S03]  /*74d30*/  LDC R8, c[0x0][0x22c] ;  /* 0x00008b00ff087b82 */ /* 0x000e260000000800 */
[----:B------:R3:W-:Y:S04]  /*74d40*/  @P3 STG.E.U16 desc[UR4][R108.64], R2 ;  /* 0x000000026c003986 */ /* 0x0007e8000c101504 */
[----:B---3--:R-:W3:Y:S01]  /*74d50*/  LDL.LU.64 R108, [R1+0x2058] ;  /* 0x00205800016c7983 */ /* 0x008ee20000300a00 */
[----:B------:R-:W-:Y:S01]  /*74d60*/  ISETP.LT.AND P4, PT, R0, R5, !P0 ;  /* 0x000000050000720c */ /* 0x000fe20004781270 */
[----:B------:R-:W-:Y:S01]  /*74d70*/  VIADD R0, R3, 0x190 ;  /* 0x0000019003007836 */ /* 0x000fe20000000000 */
[----:B------:R-:W-:Y:S01]  /*74d80*/  PRMT R2, R107, 0x7632, R2 ;  /* 0x000076326b027816 */ /* 0x000fe20000000002 */
[----:B------:R-:W-:Y:S01]  /*74d90*/  @P2 STG.E.U16 desc[UR4][R22.64], R107 ;  /* 0x0000006b16002986 */ /* 0x000fe2000c101504 */
[----:B------:R-:W4:Y:S02]  /*74da0*/  LDC R5, c[0x0][0x22c] ;  /* 0x00008b00ff057b82 */ /* 0x000f240000000800 */
[----:B-1----:R-:W-:Y:S01]  /*74db0*/  ISETP.LT.AND P1, PT, R0, R9, !P0 ;  /* 0x000000090000720c */ /* 0x002fe20004721270 */
[----:B------:R-:W4:Y:S04]  /*74dc0*/  LDL.LU.64 R20, [R1+0x248] ;  /* 0x0002480001147983 */ /* 0x000f280000300a00 */
[----:B------:R-:W4:Y:S04]  /*74dd0*/  LDL.LU.64 R34, [R1+0x240] ;  /* 0x0002400001227983 */ /* 0x000f280000300a00 */
[----:B--2---:R-:W-:Y:S01]  /*74de0*/  @P4 STG.E.U16 desc[UR4][R40.64], R2 ;  /* 0x0000000228004986 */ /* 0x004fe2000c101504 */
[C---:B------:R-:W-:Y:S01]  /*74df0*/  VIADD R0, R3.reuse, 0x191 ;  /* 0x0000019103007836 */ /* 0x040fe20000000000 */
[----:B------:R-:W1:Y:S02]  /*74e00*/  LDC R9, c[0x0][0x22c] ;  /* 0x00008b00ff097b82 */ /* 0x000e640000000800 */
        /* <DEDUP_REMOVED lines=9> */
[----:B0-----:R-:W-:Y:S01]  /*74ea0*/  ISETP.LT.AND P3, PT, R2, R8, !P0 ;  /* 0x000000080200720c */ /* 0x001fe20004761270 */
[----:B------:R-:W0:Y:S01]  /*74eb0*/  LDC R11, c[0x0][0x22c] ;  /* 0x00008b00ff0b7b82 */ /* 0x000e220000000800 */
[----:B----4-:R-:W-:Y:S01]  /*74ec0*/  ISETP.LT.AND P4, PT, R0, R5, !P0 ;  /* 0x000000050000720c */ /* 0x010fe20004781270 */
[----:B------:R-:W-:Y:S02]  /*74ed0*/  VIADD R0, R3, 0x195 ;  /* 0x0000019503007836 */ /* 0x000fe40000000000 */
[----:B------:R4:W-:Y:S01]  /*74ee0*/  @P2 STG.E.U16 desc[UR4][R42.64], R108 ;  /* 0x0000006c2a002986 */ /* 0x0009e2000c101504 */
[----:B------:R-:W-:-:S02]  /*74ef0*/  PRMT R2, R109, 0x7632, R2 ;  /* 0x000076326d027816 */ /* 0x000fc40000000002 */
[----:B------:R-:W-:Y:S01]  /*74f00*/  ISETP.LT.AND P2, PT, R0, R10, !P0 ;  /* 0x0000000a0000720c */ /* 0x000fe20004741270 */
[----:B------:R-:W3:Y:S01]  /*74f10*/  LDL.LU.64 R22, [R1+0x1c8] ;  /* 0x0001c80001167983 */ /* 0x000ee20000300a00 */
[----:B------:R-:W0:Y:S03]  /*74f20*/  LDC R8, c[0x0][0x22c] ;  /* 0x00008b00ff087b82 */ /* 0x000e260000000800 */
[----:B------:R1:W-:Y:S04]  /*74f30*/  @P1 STG.E.U16 desc[UR4][R32.64], R109 ;  /* 0x0000006d20001986 */ /* 0x0003e8000c101504 */
[----:B------:R-:W-:Y:S01]  /*74f40*/  @P3 STG.E.U16 desc[UR4][R20.64], R2 ;  /* 0x0000000214003986 */ /* 0x000fe2000c101504 */
[----:B------:R-:W0:Y:S03]  /*74f50*/  LDC R5, c[0x0][0x22c] ;  /* 0x00008b00ff057b82 */ /* 0x000e260000000800 */
[----:B----4-:R-:W4:Y:S04]  /*74f60*/  LDL.LU.64 R42, [R1+0x1c0] ;  /* 0x0001c000012a7983 */ /* 0x010f280000300a00 */
[----:B-1----:R-:W4:Y:S01]  /*74f70*/  LDL.LU.64 R32, [R1+0x1b8] ;  /* 0x0001b80001207983 */ /* 0x002f220000300a00 */
[----:B------:R-:W1:Y:S01]  /*74f80*/  LDC R4, c[0x0][0x22c] ;  /* 0x00008b00ff047b82 */ /* 0x000e620000000800 */
[----:B------:R-:W-:-:S07]  /*74f90*/  VIADD R0, R3, 0x196 ;  /* 0x0000019603007836 */ /* 0x000fce0000000000 */
[----:B------:R-:W4:Y:S01]  /*74fa0*/  LDC R10, c[0x0][0x22c] ;  /* 0x00008b00ff0a7b82 */ /* 0x000f220000000800 */
[----:B--2---:R2:W-:Y:S02]  /*74fb0*/  @P4 STG.E.U16 desc[UR4][R34.64], R110 ;  /* 0x0000006e22004986 */ /* 0x0045e4000c101504 */
[----:B--2---:R-:W-:-:S05]  /*74fc0*/  PRMT R110, R110, 0x7632, R110 ;  /* 0x000076326e6e7816 */ /* 0x004fca000000006e */
[----:B------:R2:W-:Y:S04]  /*74fd0*/  @P2 STG.E.U16 desc[UR4][R112.64], R110 ;  /* 0x0000006e70002986 */ /* 0x0005e8000c101504 */
[----:B--2---:R-:W2:Y:S01]  /*74fe0*/  LDL.LU.64 R112, [R1+0x2048] ;  /* 0x0020480001707983 */ /* 0x004ea20000300a00 */
[----:B------:R-:W-:Y:S01]  /*74ff0*/  ISETP.LT.AND P1, PT, R0, R9, !P0 ;  /* 0x000000090000720c */ /* 0x000fe20004721270 */
[C---:B------:R-:W-:Y:S01]  /*75000*/  VIADD R0, R3.reuse, 0x197 ;  /* 0x0000019703007836 */ /* 0x040fe20000000000 */
[----:B------:R-:W4:Y:S01]  /*75010*/  LDC R9, c[0x0][0x22c] ;  /* 0x00008b00ff097b82 */ /* 0x000f220000000800 */
[C---:B------:R-:W-:Y:S01]  /*75020*/  VIADD R2, R3.reuse, 0x198 ;  /* 0x0000019803027836 */ /* 0x040fe20000000000 */
[----:B------:R-:W4:Y:S02]  /*75030*/  LDL.LU.64 R34, [R1+0x1a8] ;  /* 0x0001a80001227983 */ /* 0x000f240000300a00 */
[----:B0-----:R-:W-:Y:S01]  /*75040*/  ISETP.LT.AND P2, PT, R0, R8, !P0 ;  /* 0x000000080000720c */ /* 0x001fe20004741270 */
[----:B------:R-:W-:Y:S01]  /*75050*/  VIADD R0, R3, 0x199 ;  /* 0x0000019903007836 */ /* 0x000fe20000000000 */
[----:B------:R-:W-:-:S02]  /*75060*/  ISETP.LT.AND P3, PT, R2, R5, !P0 ;  /* 0x000000050200720c */ /* 0x000fc40004761270 */
[----:B------:R-:W0:Y:S02]  /*75070*/  LDC R8, c[0x0][0x22c] ;  /* 0x00008b00ff087b82 */ /* 0x000e240000000800 */
[----:B------:R-:W-:Y:S01]  /*75080*/  ISETP.LT.AND P4, PT, R0, R11, !P0 ;  /* 0x0000000b0000720c */ /* 0x000fe20004781270 */
[----:B------:R-:W-:Y:S01]  /*75090*/  VIADD R0, R3, 0x19a ;  /* 0x0000019a03007836 */ /* 0x000fe20000000000 */
[----:B---3--:R3:W-:Y:S01]  /*750a0*/  @P1 STG.E.U16 desc[UR4][R40.64], R111 ;  /* 0x0000006f28001986 */ /* 0x0087e2000c101504 */
[----:B------:R-:W-:-:S03]  /*750b0*/  PRMT R2, R111, 0x7632, R2 ;  /* 0x000076326f027816 */ /* 0x000fc60000000002 */
[----:B-1----:R-:W-:Y:S01]  /*750c0*/  ISETP.LT.AND P1, PT, R0, R4, !P0 ;  /* 0x000000040000720c */ /* 0x002fe20004721270 */
[----:B------:R-:W1:Y:S01]  /*750d0*/  LDC R5, c[0x0][0x22c] ;  /* 0x00008b00ff057b82 */ /* 0x000e620000000800 */
[----:B------:R3:W-:Y:S04]  /*750e0*/  @P2 STG.E.U16 desc[UR4][R22.64], R2 ;  /* 0x0000000216002986 */ /* 0x0007e8000c101504 */
[----:B---3--:R-:W3:Y:S01]  /*750f0*/  LDL.LU.64 R40, [R1+0x1a0] ;  /* 0x0001a00001287983 */ /* 0x008ee20000300a00 */
[----:B------:R-:W-:Y:S02]  /*75100*/  VIADD R0, R3, 0x19b ;  /* 0x0000019b03007836 */ /* 0x000fe40000000000 */
[----:B------:R-:W3:Y:S01]  /*75110*/  LDC R4, c[0x0][0x22c] ;  /* 0x00008b00ff047b82 */ /* 0x000ee20000000800 */
[----:B------:R-:W3:Y:S01]  /*75120*/  LDL.LU.64 R22, [R1+0x190] ;  /* 0x0001900001167983 */ /* 0x000ee20000300a00 */
[----:B--2---:R-:W-:-:S03]  /*75130*/  PRMT R2, R112, 0x7632, R2 ;  /* 0x0000763270027816 */ /* 0x004fc60000000002 */
[----:B----4-:R2:W-:Y:S04]  /*75140*/  @P3 STG.E.U16 desc[UR4][R42.64], R112 ;  /* 0x000000702a003986 */ /* 0x0105e8000c101504 */
        /* <DEDUP_REMOVED lines=8> */
[----:B------:R-:W2:Y:S01]  /*751d0*/  LDL.LU.64 R32, [R1+0x178] ;  /* 0x0001780001207983 */ /* 0x000ea20000300a00 */
[----:B------:R-:W3:Y:S01]  /*751e0*/  LDC R10, c[0x0][0x22c] ;  /* 0x00008b00ff0a7b82 */ /* 0x000ee20000000800 */
[----:B------:R-:W-:-:S02]  /*751f0*/  ISETP.LT.AND P1, PT, R2, R9, !P0 ;  /* 0x000000090200720c */ /* 0x000fc40004721270 */
[----:B0-----:R-:W-:Y:S01]  /*75200*/  ISETP.LT.AND P3, PT, R0, R8, !P0 ;  /* 0x000000080000720c */ /* 0x001fe20004761270 */
[----:B------:R-:W-:-:S04]  /*75210*/  VIADD R0, R3, 0x19e ;  /* 0x0000019e03007836 */ /* 0x000fc80000000000 */
[----:B------:R0:W-:Y:S01]  /*75220*/  @P2 STG.E.U16 desc[UR4][R34.64], R113 ;  /* 0x0000007122002986 */ /* 0x0001e2000c101504 */
[----:B-1----:R-:W-:Y:S01]  /*75230*/  ISETP.LT.AND P2, PT, R0, R5, !P0 ;  /* 0x000000050000720c */ /* 0x002fe20004741270 */
[----:B------:R-:W-:Y:S01]  /*75240*/  VIADD R2, R3, 0x19f ;  /* 0x0000019f03027836 */ /* 0x000fe20000000000 */
[----:B------:R-:W1:Y:S08]  /*75250*/  LDC R9, c[0x0][0x22c] ;  /* 0x00008b00ff097b82 */ /* 0x000e700000000800 */
[----:B------:R-:W1:Y:S01]  /*75260*/  LDC R8, c[0x0][0x22c] ;  /* 0x00008b00ff087b82 */ /* 0x000e620000000800 */
[----:B0-----:R-:W2:Y:S01]  /*75270*/  LDL.LU.64 R34, [R1+0x170] ;  /* 0x0001700001227983 */ /* 0x001ea20000300a00 */
[----:B----4-:R-:W-:-:S03]  /*75280*/  PRMT R0, R114, 0x7632, R0 ;  /* 0x0000763272007816 */ /* 0x010fc60000000000 */
[----:B---3--:R-:W-:Y:S04]  /*75290*/  @P1 STG.E.U16 desc[UR4][R40.64], R114 ;  /* 0x0000007228001986 */ /* 0x008fe8000c101504 */
[----:B------:R0:W-:Y:S04]  /*752a0*/  @P3 STG.E.U16 desc[UR4][R116.64], R0 ;  /* 0x0000000074003986 */ /* 0x0001e8000c101504 */
[----:B0-----:R-:W3:Y:S01]  /*752b0*/  LDL.LU.64 R116, [R1+0x2038] ;  /* 0x0020380001747983 */ /* 0x001ee20000300a00 */
[C---:B------:R-:W-:Y:S01]  /*752c0*/  VIADD R5, R3.reuse, 0x1a0 ;  /* 0x000001a003057836 */ /* 0x040fe20000000000 */
[----:B------:R-:W-:Y:S01]  /*752d0*/  ISETP.LT.AND P4, PT, R2, R4, !P0 ;  /* 0x000000040200720c */ /* 0x000fe20004781270 */
[----:B------:R-:W-:Y:S01]  /*752e0*/  VIADD R11, R3, 0x1a2 ;  /* 0x000001a2030b7836 */ /* 0x000fe20000000000 */
[----:B------:R-:W-:Y:S01]  /*752f0*/  PRMT R12, R115, 0x7632, R12 ;  /* 0x00007632730c7816 */ /* 0x000fe2000000000c */
[----:B------:R-:W-:Y:S01]  /*75300*/  @P2 STG.E.U16 desc[UR4][R22.64], R115 ;  /* 0x0000007316002986 */ /* 0x000fe2000c101504 */
[----:B------:R-:W-:Y:S01]  /*75310*/  ISETP.LT.AND P1, PT, R5, R10, !P0 ;  /* 0x0000000a0500720c */ /* 0x000fe20004721270 */
[----:B------:R-:W0:Y:S02]  /*75320*/  LDC R2, c[0x0][0x22c] ;  /* 0x00008b00ff027b82 */ /* 0x000e240000000800 */
[----:B------:R-:W4:Y:S04]  /*75330*/  LDL.LU.64 R20, [R1+0x168] ;  /* 0x0001680001147983 */ /* 0x000f280000300a00 */
[----:B------:R-:W4:Y:S02]  /*75340*/  LDL.LU.64 R40, [R1+0x160] ;  /* 0x0001600001287983 */ /* 0x000f240000300a00 */
[----:B------:R-:W0:Y:S02]  /*75350*/  LDC R4, c[0x0][0x22c] ;  /* 0x00008b00ff047b82 */ /* 0x000e240000000800 */
[----:B--2---:R-:W-:Y:S01]  /*75360*/  @P4 STG.E.U16 desc[UR4][R42.64], R12 ;  /* 0x0000000c2a004986 */ /* 0x004fe2000c101504 */
[----:B------:R-:W-:-:S05]  /*75370*/  VIADD R10, R3, 0x1a1 ;  /* 0x000001a1030a7836 */ /* 0x000fca0000000000 */
[----:B------:R-:W2:Y:S01]  /*75380*/  LDC R5, c[0x0][0x22c] ;  /* 0x00008b00ff057b82 */ /* 0x000ea20000000800 */
[C---:B------:R-:W-:Y:S02]  /*75390*/  VIADD R13, R3.reuse, 0x1a3 ;  /* 0x000001a3030d7836 */ /* 0x040fe40000000000 */
[----:B------:R-:W-:-:S05]  /*753a0*/  VIADD R15, R3, 0x1a4 ;  /* 0x000001a4030f7836 */ /* 0x000fca0000000000 */
[----:B------:R-:W4:Y:S01]  /*753b0*/  LDC R0, c[0x0][0x22c] ;  /* 0x00008b00ff007b82 */ /* 0x000f220000000800 */
[----:B---3--:R3:W-:Y:S04]  /*753c0*/  @P1 STG.E.U16 desc[UR4][R118.64], R116 ;  /* 0x0000007476001986 */ /* 0x0087e8000c101504 */
[----:B---3--:R-:W3:Y:S01]  /*753d0*/  LDL.LU.64 R118, [R1+0x2030] ;  /* 0x0020300001767983 */ /* 0x008ee20000300a00 */
[----:B-1----:R-:W-:Y:S02]  /*753e0*/  ISETP.LT.AND P2, PT, R10, R9, !P0 ;  /* 0x000000090a00720c */ /* 0x002fe40004741270 */
[----:B------:R-:W-:Y:S01]  /*753f0*/  ISETP.LT.AND P1, PT, R11, R8, !P0 ;  /* 0x000000080b00720c */ /* 0x000fe20004721270 */
[----:B------:R-:W-:Y:S01]  /*75400*/  VIADD R8, R3, 0x1a5 ;  /* 0x000001a503087836 */ /* 0x000fe20000000000 */
[----:B------:R-:W-:Y:S01]  /*75410*/  PRMT R10, R116, 0x7632, R10 ;  /* 0x00007632740a7816 */ /* 0x000fe2000000000a */
[----:B------:R-:W3:Y:S01]  /*75420*/  LDL.LU.64 R42, [R1+0x150] ;  /* 0x00015000012a7983 */ /* 0x000ee20000300a00 */
[----:B0-----:R-:W-:Y:S01]  /*75430*/  ISETP.LT.AND P3, PT, R13, R2, !P0 ;  /* 0x000000020d00720c */ /* 0x001fe20004761270 */
[----:B------:R-:W0:Y:S01]  /*75440*/  LDC R9, c[0x0][0x22c] ;  /* 0x00008b00ff097b82 */ /* 0x000e220000000800 */
[----:B------:R-:W-:Y:S01]  /*75450*/  ISETP.LT.AND P4, PT, R15, R4, !P0 ;  /* 0x000000040f00720c */ /* 0x000fe20004781270 */
[----:B------:R-:W3:Y:S04]  /*75460*/  LDL.LU.64 R22, [R1+0x148] ;  /* 0x0001480001167983 */ /* 0x000ee80000300a00 */
[----:B------:R1:W-:Y:S01]  /*75470*/  @P2 STG.E.U16 desc[UR4][R32.64], R10 ;  /* 0x0000000a20002986 */ /* 0x0003e2000c101504 */
[----:B--2---:R-:W-:Y:S01]  /*75480*/  ISETP.LT.AND P2, PT, R8, R5, !P0 ;  /* 0x000000050800720c */ /* 0x004fe20004741270 */
[----:B------:R-:W2:Y:S01]  /*75490*/  LDC R4, c[0x0][0x22c] ;  /* 0x00008b00ff047b82 */ /* 0x000ea20000000800 */
[----:B------:R-:W-:Y:S01]  /*754a0*/  PRMT R12, R117, 0x7632, R12 ;  /* 0x00007632750c7816 */ /* 0x000fe2000000000c */
[----:B------:R1:W-:Y:S04]  /*754b0*/  @P1 STG.E.U16 desc[UR4][R34.64], R117 ;  /* 0x0000007522001986 */ /* 0x0003e8000c101504 */
[----:B----4-:R-:W-:Y:S02]  /*754c0*/  @P3 STG.E.U16 desc[UR4][R20.64], R12 ;  /* 0x0000000c14003986 */ /* 0x010fe4000c101504 */
[----:B------:R-:W4:Y:S02]  /*754d0*/  LDC R2, c[0x0][0x22c] ;  /* 0x00008b00ff027b82 */ /* 0x000f240000000800 */
[----:B-1----:R-:W2:Y:S04]  /*754e0*/  LDL.LU.64 R32, [R1+0x140] ;  /* 0x0001400001207983 */ /* 0x002ea80000300a00 */
[----:B------:R-:W2:Y:S01]  /*754f0*/  LDL.LU.64 R34, [R1+0x138] ;  /* 0x0001380001227983 */ /* 0x000ea20000300a00 */
[----:B---3--:R-:W-:-:S03]  /*75500*/  PRMT R13, R118, 0x7632, R13 ;  /* 0x00007632760d7816 */ /* 0x008fc6000000000d */
[----:B------:R-:W-:Y:S01]  /*75510*/  @P4 STG.E.U16 desc[UR4][R40.64], R118 ;  /* 0x0000007628004986 */ /* 0x000fe2000c101504 */
[----:B------:R-:W1:Y:S03]  /*75520*/  LDC R5, c[0x0][0x22c] ;  /* 0x00008b00ff057b82 */ /* 0x000e660000000800 */
[----:B------:R3:W-:Y:S04]  /*75530*/  @P2 STG.E.U16 desc[UR4][R124.64], R13 ;  /* 0x0000000d7c002986 */ /* 0x0007e8000c101504 */
[----:B---3--:R-:W3:Y:S01]  /*75540*/  LDL.LU.64 R124, [R1+0x2028] ;  /* 0x00202800017c7983 */ /* 0x008ee20000300a00 */
[C---:B------:R-:W-:Y:S02]  /*75550*/  VIADD R8, R3.reuse, 0x1a6 ;  /* 0x000001a603087836 */ /* 0x040fe40000000000 */
[----:B------:R-:W-:Y:S01]  /*75560*/  VIADD R11, R3, 0x1a8 ;  /* 0x000001a8030b7836 */ /* 0x000fe20000000000 */
[----:B------:R-:W-:Y:S01]  /*75570*/  PRMT R10, R119, 0x7632, R10 ;  /* 0x00007632770a7816 */ /* 0x000fe2000000000a */
[----:B------:R-:W3:Y:S01]  /*75580*/  LDL.LU.64 R40, [R1+0x128] ;  /* 0x0001280001287983 */ /* 0x000ee20000300a00 */
[----:B0-----:R-:W-:Y:S01]  /*75590*/  ISETP.LT.AND P1, PT, R8, R9, !P0 ;  /* 0x000000090800720c */ /* 0x001fe20004721270 */
[----:B------:R-:W-:Y:S01]  /*755a0*/  VIADD R9, R3, 0x1a7 ;  /* 0x000001a703097836 */ /* 0x000fe20000000000 */
[----:B----4-:R-:W-:Y:S01]  /*755b0*/  ISETP.LT.AND P3, PT, R11, R2, !P0 ;  /* 0x000000020b00720c */ /* 0x010fe20004761270 */
[----:B------:R-:W0:Y:S03]  /*755c0*/  LDC R8, c[0x0][0x22c] ;  /* 0x00008b00ff087b82 */ /* 0x000e260000000800 */
[----:B------:R-:W-:Y:S01]  /*755d0*/  ISETP.LT.AND P2, PT, R9, R0, !P0 ;  /* 0x000000000900720c */ /* 0x000fe20004741270 */
[----:B------:R-:W-:-:S04]  /*755e0*/  VIADD R9, R3, 0x1a9 ;  /* 0x000001a903097836 */ /* 0x000fc80000000000 */
[----:B------:R-:W4:Y:S01]  /*755f0*/  LDC R0, c[0x0][0x22c] ;  /* 0x00008b00ff007b82 */ /* 0x000f220000000800 */
[----:B--2---:R-:W-:Y:S01]  /*75600*/  ISETP.LT.AND P4, PT, R9, R4, !P0 ;  /* 0x000000040900720c */ /* 0x004fe20004781270 */
[----:B------:R-:W-:Y:S01]  /*75610*/  VIADD R4, R3, 0x1aa ;  /* 0x000001aa03047836 */ /* 0x000fe20000000000 */
[----:B------:R2:W-:Y:S04]  /*75620*/  @P1 STG.E.U16 desc[UR4][R42.64], R119 ;  /* 0x000000772a001986 */ /* 0x0005e8000c101504 */
[----:B-1----:R-:W-:Y:S01]  /*75630*/  ISETP.LT.AND P1, PT, R4, R5, !P0 ;  /* 0x000000050400720c */ /* 0x002fe20004721270 */
[----:B------:R1:W-:Y:S01]  /*75640*/  @P2 STG.E.U16 desc[UR4][R22.64], R10 ;  /* 0x0000000a16002986 */ /* 0x0003e2000c101504 */
[----:B------:R-:W4:Y:S03]  /*75650*/  LDC R2, c[0x0][0x22c] ;  /* 0x00008b00ff027b82 */ /* 0x000f260000000800 */
[----:B--2---:R-:W2:Y:S01]  /*75660*/  LDL.LU.64 R42, [R1+0x120] ;  /* 0x00012000012a7983 */ /* 0x004ea20000300a00 */
[----:B---3--:R-:W-:-:S03]  /*75670*/  PRMT R12, R124, 0x7632, R12 ;  /* 0x000076327c0c7816 */ /* 0x008fc6000000000c */
[----:B------:R3:W-:Y:S01]  /*75680*/  @P3 STG.E.U16 desc[UR4][R32.64], R124 ;  /* 0x0000007c20003986 */ /* 0x0007e2000c101504 */
[C---:B------:R-:W-:Y:S01]  /*75690*/  VIADD R9, R3.reuse, 0x1ab ;  /* 0x000001ab03097836 */ /* 0x040fe20000000000 */
[----:B------:R-:W2:Y:S02]  /*756a0*/  LDC R4, c[0x0][0x22c] ;  /* 0x00008b00ff047b82 */ /* 0x000ea40000000800 */
[----:B-1----:R-:W2:Y:S04]  /*756b0*/  LDL.LU.64 R22, [R1+0x110] ;  /* 0x0001100001167983 */ /* 0x002ea80000300a00 */
[----:B------:R-:W-:Y:S01]  /*756c0*/  @P4 STG.E.U16 desc[UR4][R34.64], R12 ;  /* 0x0000000c22004986 */ /* 0x000fe2000c101504 */
[----:B------:R-:W-:Y:S01]  /*756d0*/  VIADD R11, R3, 0x1ad ;  /* 0x000001ad030b7836 */ /* 0x000fe20000000000 */
[----:B------:R-:W1:Y:S02]  /*756e0*/  LDC R5, c[0x0][0x22c] ;  /* 0x00008b00ff057b82 */ /* 0x000e640000000800 */
[----:B---3--:R-:W3:Y:S04]  /*756f0*/  LDL.LU.64 R32, [R1+0x108] ;  /* 0x0001080001207983 */ /* 0x008ee80000300a00 */
[----:B------:R0:W-:Y:S04]  /*75700*/  @P1 STG.E.U16 desc[UR4][R126.64], R125 ;  /* 0x0000007d7e001986 */ /* 0x0001e8000c101504 */
[----:B0-----:R-:W2:Y:S01]  /*75710*/  LDL.LU.64 R126, [R1+0x2020] ;  /* 0x00202000017e7983 */ /* 0x001ea20000300a00 */
[----:B------:R-:W-:Y:S01]  /*75720*/  ISETP.LT.AND P2, PT, R9, R8, !P0 ;  /* 0x000000080900720c */ /* 0x000fe20004741270 */
[----:B------:R-:W-:Y:S01]  /*75730*/  VIADD R9, R3, 0x1ac ;  /* 0x000001ac03097836 */ /* 0x000fe20000000000 */
[----:B----4-:R-:W-:Y:S01]  /*75740*/  ISETP.LT.AND P3, PT, R11, R2, !P0 ;  /* 0x000000020b00720c */ /* 0x010fe20004761270 */
[----:B------:R-:W4:Y:S01]  /*75750*/  LDL.LU.64 R34, [R1+0xf8] ;  /* 0x0000f80001227983 */ /* 0x000f220000300a00 */
[----:B------:R-:W-:Y:S01]  /*75760*/  PRMT R10, R125, 0x7632, R10 ;  /* 0x000076327d0a7816 */ /* 0x000fe2000000000a */
[----:B------:R-:W0:Y:S01]  /*75770*/  LDC R8, c[0x0][0x22c] ;  /* 0x00008b00ff087b82 */ /* 0x000e220000000800 */
[----:B------:R-:W-:-:S07]  /*75780*/  ISETP.LT.AND P1, PT, R9, R0, !P0 ;  /* 0x000000000900720c */ /* 0x000fce0004721270 */
[----:B------:R1:W-:Y:S01]  /*75790*/  @P2 STG.E.U16 desc[UR4][R40.64], R10 ;  /* 0x0000000a28002986 */ /* 0x0003e2000c101504 */
[----:B------:R-:W-:Y:S01]  /*757a0*/  VIADD R9, R3, 0x1ae ;  /* 0x000001ae03097836 */ /* 0x000fe20000000000 */
[----:B------:R-:W4:Y:S02]  /*757b0*/  LDC R0, c[0x0][0x22c] ;  /* 0x00008b00ff007b82 */ /* 0x000f240000000800 */
[----:B-1----:R-:W4:Y:S01]  /*757c0*/  LDL.LU.64 R40, [R1+0xf0] ;  /* 0x0000f00001287983 */ /* 0x002f220000300a00 */
[----:B--2---:R-:W-:-:S03]  /*757d0*/  PRMT R12, R126, 0x7632, R12 ;  /* 0x000076327e0c7816 */ /* 0x004fc6000000000c */
[----:B------:R-:W-:Y:S04]  /*757e0*/  @P1 STG.E.U16 desc[UR4][R42.64], R126 ;  /* 0x0000007e2a001986 */ /* 0x000fe8000c101504 */
[----:B------:R1:W-:Y:S04]  /*757f0*/  @P3 STG.E.U16 desc[UR4][R132.64], R12 ;  /* 0x0000000c84003986 */ /* 0x0003e8000c101504 */
[----:B-1----:R-:W2:Y:S01]  /*75800*/  LDL.LU.64 R132, [R1+0x2018] ;  /* 0x0020180001847983 */ /* 0x002ea20000300a00 */
[----:B------:R-:W-:Y:S01]  /*75810*/  VIADD R2, R3, 0x1af ;  /* 0x000001af03027836 */ /* 0x000fe20000000000 */
[----:B------:R-:W-:Y:S01]  /*75820*/  ISETP.LT.AND P2, PT, R9, R4, !P0 ;  /* 0x000000040900720c */ /* 0x000fe20004741270 */
[----:B------:R-:W-:Y:S01]  /*75830*/  VIADD R9, R3, 0x1b0 ;  /* 0x000001b003097836 */ /* 0x000fe20000000000 */
[----:B------:R-:W-:Y:S01]  /*75840*/  PRMT R13, R127, 0x7632, R13 ;  /* 0x000076327f0d7816 */ /* 0x000fe2000000000d */
[----:B------:R-:W4:Y:S01]  /*75850*/  LDL.LU.64 R20, [R1+0xe8] ;  /* 0x0000e80001147983 */ /* 0x000f220000300a00 */
[----:B------:R-:W-:Y:S01]  /*75860*/  ISETP.LT.AND P4, PT, R2, R5, !P0 ;  /* 0x000000050200720c */ /* 0x000fe20004781270 */
[----:B------:R-:W1:Y:S01]  /*75870*/  LDC R4, c[0x0][0x22c] ;  /* 0x00008b00ff047b82 */ /* 0x000e620000000800 */
[----:B0-----:R-:W-:Y:S01]  /*75880*/  ISETP.LT.AND P1, PT, R9, R8, !P0 ;  /* 0x000000080900720c */ /* 0x001fe20004721270 */
[----:B------:R-:W4:Y:S06]  /*75890*/  LDL.LU.64 R42, [R1+0xe0] ;  /* 0x0000e000012a7983 */ /* 0x000f2c0000300a00 */
[----:B------:R-:W-:Y:S01]  /*758a0*/  @P2 STG.E.U16 desc[UR4][R22.64], R127 ;  /* 0x0000007f16002986 */ /* 0x000fe2000c101504 */
[----:B------:R-:W0:Y:S03]  /*758b0*/  LDC R5, c[0x0][0x22c] ;  /* 0x00008b00ff057b82 */ /* 0x000e260000000800 */
[----:B---3--:R-:W-:Y:S05]  /*758c0*/  @P4 STG.E.U16 desc[UR4][R32.64], R13 ;  /* 0x0000000d20004986 */ /* 0x008fea000c101504 */
[----:B------:R-:W3:Y:S01]  /*758d0*/  LDC R2, c[0x0][0x22c] ;  /* 0x00008b00ff027b82 */ /* 0x000ee20000000800 */
[----:B------:R-:W-:-:S07]  /*758e0*/  VIADD R9, R3, 0x1b1 ;  /* 0x000001b103097836 */ /* 0x000fce0000000000 */
[----:B------:R-:W1:Y:S01]  /*758f0*/  LDC R8, c[0x0][0x22c] ;  /* 0x00008b00ff087b82 */ /* 0x000e620000000800 */
[----:B--2---:R2:W-:Y:S04]  /*75900*/  @P1 STG.E.U16 desc[UR4][R134.64], R132 ;  /* 0x0000008486001986 */ /* 0x0045e8000c101504 */
[----:B--2---:R-:W2:Y:S01]  /*75910*/  LDL.LU.64 R134, [R1+0x2010] ;  /* 0x0020100001867983 */ /* 0x004ea20000300a00 */
[----:B----4-:R-:W-:Y:S01]  /*75920*/  ISETP.LT.AND P2, PT, R9, R0, !P0 ;  /* 0x000000000900720c */ /* 0x010fe20004741270 */
[C---:B------:R-:W-:Y:S02]  /*75930*/  VIADD R10, R3.reuse, 0x1b4 ;  /* 0x000001b4030a7836 */ /* 0x040fe40000000000 */
[C---:B------:R-:W-:Y:S01]  /*75940*/  VIADD R11, R3.reuse, 0x1b3 ;  /* 0x000001b3030b7836 */ /* 0x040fe20000000000 */
[----:B------:R-:W4:Y:S01]  /*75950*/  LDL.LU.64 R22, [R1+0xd0] ;  /* 0x0000d00001167983 */ /* 0x000f220000300a00 */
[----:B------:R-:W-:Y:S01]  /*75960*/  VIADD R9, R3, 0x1b2 ;  /* 0x000001b203097836 */ /* 0x000fe20000000000 */
[----:B0-----:R-:W-:Y:S01]  /*75970*/  ISETP.LT.AND P4, PT, R10, R5, !P0 ;  /* 0x000000050a00720c */ /* 0x001fe20004781270 */
[----:B------:R-:W0:Y:S01]  /*75980*/  LDC R0, c[0x0][0x22c] ;  /* 0x00008b00ff007b82 */ /* 0x000e220000000800 */
[----:B------:R-:W-:Y:S01]  /*75990*/  PRMT R10, R132, 0x7632, R10 ;  /* 0x00007632840a7816 */ /* 0x000fe2000000000a */
[----:B------:R-:W4:Y:S01]  /*759a0*/  LDL.LU.64 R32, [R1+0xc8] ;  /* 0x0000c80001207983 */ /* 0x000f220000300a00 */
[----:B---3--:R-:W-:Y:S01]  /*759b0*/  ISETP.LT.AND P1, PT, R9, R2, !P0 ;  /* 0x000000020900720c */ /* 0x008fe20004721270 */
[----:B------:R-:W-:Y:S01]  /*759c0*/  VIADD R9, R3, 0x1b5 ;  /* 0x000001b503097836 */ /* 0x000fe20000000000 */
[----:B-1----:R-:W-:Y:S01]  /*759d0*/  ISETP.LT.AND P3, PT, R11, R4, !P0 ;  /* 0x000000040b00720c */ /* 0x002fe20004761270 */
[----:B------:R1:W-:Y:S01]  /*759e0*/  @P2 STG.E.U16 desc[UR4][R34.64], R10 ;  /* 0x0000000a22002986 */ /* 0x0003e2000c101504 */
[----:B------:R-:W-:Y:S01]  /*759f0*/  PRMT R12, R133, 0x7632, R12 ;  /* 0x00007632850c7816 */ /* 0x000fe2000000000c */
[----:B------:R-:W3:Y:S01]  /*75a00*/  LDC R5, c[0x0][0x22c] ;  /* 0x00008b00ff057b82 */ /* 0x000ee20000000800 */
[----:B------:R-:W-:-:S07]  /*75a10*/  ISETP.LT.AND P2, PT, R9, R8, !P0 ;  /* 0x000000080900720c */ /* 0x000fce0004741270 */
[----:B------:R1:W-:Y:S01]  /*75a20*/  @P1 STG.E.U16 desc[UR4][R40.64], R133 ;  /* 0x0000008528001986 */ /* 0x0003e2000c101504 */
[----:B------:R-:W3:Y:S03]  /*75a30*/  LDC R2, c[0x0][0x22c] ;  /* 0x00008b00ff027b82 */ /* 0x000ee60000000800 */
[----:B------:R-:W-:Y:S04]  /*75a40*/  @P3 STG.E.U16 desc[UR4][R20.64], R12 ;  /* 0x0000000c14003986 */ /* 0x000fe8000c101504 */
[----:B-1----:R-:W4:Y:S01]  /*75a50*/  LDL.LU.64 R34, [R1+0xc0] ;  /* 0x0000c00001227983 */ /* 0x002f220000300a00 */
[----:B------:R-:W1:Y:S03]  /*75a60*/  LDC R4, c[0x0][0x22c] ;  /* 0x00008b00ff047b82 */ /* 0x000e660000000800 */
[----:B------:R-:W4:Y:S05]  /*75a70*/  LDL.LU.64 R40, [R1+0xb8] ;  /* 0x0000b80001287983 */ /* 0x000f2a0000300a00 */
[----:B------:R-:W4:Y:S01]  /*75a80*/  LDC R8, c[0x0][0x22c] ;  /* 0x00008b00ff087b82 */ /* 0x000f220000000800 */
[----:B--2---:R-:W-:Y:S01]  /*75a90*/  PRMT R13, R134, 0x7632, R13 ;  /* 0x00007632860d7816 */ /* 0x004fe2000000000d */
[----:B------:R-:W-:Y:S04]  /*75aa0*/  @P4 STG.E.U16 desc[UR4][R42.64], R134 ;  /* 0x000000862a004986 */ /* 0x000fe8000c101504 */
[----:B------:R2:W-:Y:S04]  /*75ab0*/  @P2 STG.E.U16 desc[UR4][R140.64], R13 ;  /* 0x0000000d8c002986 */ /* 0x0005e8000c101504 */
[----:B--2---:R-:W2:Y:S01]  /*75ac0*/  LDL.LU.64 R140, [R1+0x2008] ;  /* 0x00200800018c7983 */ /* 0x004ea20000300a00 */
[----:B------:R-:W-:-:S02]  /*75ad0*/  VIADD R9, R3, 0x1b6 ;  /* 0x000001b603097836 */ /* 0x000fc40000000000 */
[----:B------:R-:W-:Y:S01]  /*75ae0*/  VIADD R10, R3, 0x1b9 ;  /* 0x000001b9030a7836 */ /* 0x000fe20000000000 */
[----:B------:R-:W2:Y:S02]  /*75af0*/  LDL.LU.64 R42, [R1+0xa8] ;  /* 0x0000a800012a7983 */ /* 0x000ea40000300a00 */
[----:B0-----:R-:W-:Y:S01]  /*75b00*/  ISETP.LT.AND P1, PT, R9, R0, !P0 ;  /* 0x000000000900720c */ /* 0x001fe20004721270 */
[C---:B------:R-:W-:Y:S01]  /*75b10*/  VIADD R9, R3.reuse, 0x1b7 ;  /* 0x000001b703097836 */ /* 0x040fe20000000000 */
[----:B---3--:R-:W-:Y:S01]  /*75b20*/  ISETP.LT.AND P4, PT, R10, R5, !P0 ;  /* 0x000000050a00720c */ /* 0x008fe20004781270 */
[C---:B------:R-:W-:Y:S01]  /*75b30*/  VIADD R11, R3.reuse, 0x1b8 ;  /* 0x000001b8030b7836 */ /* 0x040fe20000000000 */
[----:B------:R-:W3:Y:S01]  /*75b40*/  LDL.LU.64 R18, [R1+0xa0] ;  /* 0x0000a00001127983 */ /* 0x000ee20000300a00 */
[----:B------:R-:W-:Y:S01]  /*75b50*/  VIADD R5, R3, 0x1ba ;  /* 0x000001ba03057836 */ /* 0x000fe20000000000 */
[----:B------:R-:W-:Y:S01]  /*75b60*/  ISETP.LT.AND P2, PT, R9, R2, !P0 ;  /* 0x000000020900720c */ /* 0x000fe20004741270 */
[----:B------:R-:W0:Y:S01]  /*75b70*/  LDC R0, c[0x0][0x22c] ;  /* 0x00008b00ff007b82 */ /* 0x000e220000000800 */
[----:B-1----:R-:W-:Y:S01]  /*75b80*/  ISETP.LT.AND P3, PT, R11, R4, !P0 ;  /* 0x000000040b00720c */ /* 0x002fe20004761270 */
[----:B------:R-:W3:Y:S04]  /*75b90*/  LDL.LU.64 R20, [R1+0x90] ;  /* 0x0000900001147983 */ /* 0x000ee80000300a00 */
[----:B----4-:R1:W-:Y:S01]  /*75ba0*/  @P1 STG.E.U16 desc[UR4][R22.64], R135 ;  /* 0x0000008716001986 */ /* 0x0103e2000c101504 */
[----:B------:R-:W-:Y:S01]  /*75bb0*/  ISETP.LT.AND P1, PT, R5, R8, !P0 ;  /* 0x000000080500720c */ /* 0x000fe20004721270 */
[----:B------:R-:W4:Y:S01]  /*75bc0*/  LDC R2, c[0x0][0x22c] ;  /* 0x00008b00ff027b82 */ /* 0x000f220000000800 */
[----:B------:R-:W-:-:S05]  /*75bd0*/  PRMT R10, R135, 0x7632, R10 ;  /* 0x00007632870a7816 */ /* 0x000fca000000000a */
[----:B------:R-:W-:Y:S02]  /*75be0*/  @P2 STG.E.U16 desc[UR4][R32.64], R10 ;  /* 0x0000000a20002986 */ /* 0x000fe4000c101504 */
[----:B------:R-:W4:Y:S02]  /*75bf0*/  LDC R4, c[0x0][0x22c] ;  /* 0x00008b00ff047b82 */ /* 0x000f240000000800 */
[----:B-1----:R-:W3:Y:S01]  /*75c00*/  LDL.LU.64 R22, [R1+0x88] ;  /* 0x0000880001167983 */ /* 0x002ee20000300a00 */
[----:B--2---:R-:W-:-:S03]  /*75c10*/  PRMT R12, R140, 0x7632, R12 ;  /* 0x000076328c0c7816 */ /* 0x004fc6000000000c */
[----:B------:R-:W-:Y:S01]  /*75c20*/  @P3 STG.E.U16 desc[UR4][R34.64], R140 ;  /* 0x0000008c22003986 */ /* 0x000fe2000c101504 */
[C---:B------:R-:W-:Y:S01]  /*75c30*/  VIADD R9, R3.reuse, 0x1bb ;  /* 0x000001bb03097836 */ /* 0x040fe20000000000 */
[----:B------:R-:W1:Y:S02]  /*75c40*/  LDC R8, c[0x0][0x22c] ;  /* 0x00008b00ff087b82 */ /* 0x000e640000000800 */
[----:B------:R-:W-:Y:S04]  /*75c50*/  @P4 STG.E.U16 desc[UR4][R40.64], R12 ;  /* 0x0000000c28004986 */ /* 0x000fe8000c101504 */
[----:B------:R2:W-:Y:S01]  /*75c60*/  @P1 STG.E.U16 desc[UR4][R142.64], R141 ;  /* 0x0000008d8e001986 */ /* 0x0005e2000c101504 */
[----:B------:R-:W-:Y:S01]  /*75c70*/  VIADD R11, R3, 0x1bd ;  /* 0x000001bd030b7836 */ /* 0x000fe20000000000 */
[----:B------:R-:W1:Y:S02]  /*75c80*/  LDC R5, c[0x0][0x22c] ;  /* 0x00008b00ff057b82 */ /* 0x000e640000000800 */
[----:B--2---:R-:W2:Y:S01]  /*75c90*/  LDL.LU.64 R142, [R1+0x2000] ;  /* 0x00200000018e7983 */ /* 0x004ea20000300a00 */
[----:B0-----:R-:W-:Y:S01]  /*75ca0*/  ISETP.LT.AND P2, PT, R9, R0, !P0 ;  /* 0x000000000900720c */ /* 0x001fe20004741270 */
[----:B------:R-:W-:Y:S01]  /*75cb0*/  VIADD R9, R3, 0x1bc ;  /* 0x000001bc03097836 */ /* 0x000fe20000000000 */
[----:B----4-:R-:W-:Y:S01]  /*75cc0*/  ISETP.LT.AND P3, PT, R11, R4, !P0 ;  /* 0x000000040b00720c */ /* 0x010fe20004761270 */
[----:B------:R-:W4:Y:S01]  /*75cd0*/  LDL.LU.64 R32, [R1+0x78] ;  /* 0x0000780001207983 */ /* 0x000f220000300a00 */
[----:B------:R-:W-:Y:S01]  /*75ce0*/  PRMT R10, R141, 0x7632, R10 ;  /* 0x000076328d0a7816 */ /* 0x000fe2000000000a */
[----:B------:R-:W0:Y:S01]  /*75cf0*/  LDC R0, c[0x0][0x22c] ;  /* 0x00008b00ff007b82 */ /* 0x000e220000000800 */
[----:B------:R-:W-:Y:S01]  /*75d00*/  ISETP.LT.AND P1, PT, R9, R2, !P0 ;  /* 0x000000020900720c */ /* 0x000fe20004721270 */
[----:B------:R-:W4:Y:S04]  /*75d10*/  LDL.LU.64 R34, [R1+0x70] ;  /* 0x0000700001227983 */ /* 0x000f280000300a00 */
[----:B------:R-:W4:Y:S04]  /*75d20*/  LDL.LU.64 R40, [R1+0x68] ;  /* 0x0000680001287983 */ /* 0x000f280000300a00 */
[----:B------:R3:W-:Y:S01]  /*75d30*/  @P2 STG.E.U16 desc[UR4][R42.64], R10 ;  /* 0x0000000a2a002986 */ /* 0x0007e2000c101504 */
[----:B------:R-:W-:Y:S01]  /*75d40*/  VIADD R9, R3, 0x1bf ;  /* 0x000001bf03097836 */ /* 0x000fe20000000000 */
[----:B------:R-:W4:Y:S02]  /*75d50*/  LDC R2, c[0x0][0x22c] ;  /* 0x00008b00ff027b82 */ /* 0x000f240000000800 */
[----:B---3--:R-:W3:Y:S01]  /*75d60*/  LDL.LU.64 R42, [R1+0x60] ;  /* 0x00006000012a7983 */ /* 0x008ee20000300a00 */
[----:B--2---:R-:W-:-:S03]  /*75d70*/  PRMT R11, R142, 0x7632, R11 ;  /* 0x000076328e0b7816 */ /* 0x004fc6000000000b */
[----:B------:R-:W-:Y:S04]  /*75d80*/  @P1 STG.E.U16 desc[UR4][R18.64], R142 ;  /* 0x0000008e12001986 */ /* 0x000fe8000c101504 */
[----:B------:R2:W-:Y:S04]  /*75d90*/  @P3 STG.E.U16 desc[UR4][R148.64], R11 ;  /* 0x0000000b94003986 */ /* 0x0005e8000c101504 */
[----:B--2---:R-:W2:Y:S01]  /*75da0*/  LDL.LU.64 R148, [R1+0x1ff8] ;  /* 0x001ff80001947983 */ /* 0x004ea20000300a00 */
[----:B------:R-:W-:Y:S01]  /*75db0*/  VIADD R4, R3, 0x1be ;  /* 0x000001be03047836 */ /* 0x000fe20000000000 */
[----:B-1----:R-:W-:Y:S01]  /*75dc0*/  ISETP.LT.AND P4, PT, R9, R8, !P0 ;  /* 0x000000080900720c */ /* 0x002fe20004781270 */
[----:B------:R-:W-:Y:S01]  /*75dd0*/  VIADD R9, R3, 0x1c0 ;  /* 0x000001c003097836 */ /* 0x000fe20000000000 */
[----:B------:R-:W-:Y:S01]  /*75de0*/  PRMT R12, R143, 0x7632, R12 ;  /* 0x000076328f0c7816 */ /* 0x000fe2000000000c */
[----:B------:R-:W1:Y:S01]  /*75df0*/  LDC R8, c[0x0][0x22c] ;  /* 0x00008b00ff087b82 */ /* 0x000e620000000800 */
[----:B------:R-:W-:-:S02]  /*75e00*/  ISETP.LT.AND P2, PT, R4, R5, !P0 ;  /* 0x000000050400720c */ /* 0x000fc40004741270 */
[----:B0-----:R-:W-:-:S05]  /*75e10*/  ISETP.LT.AND P1, PT, R9, R0, !P0 ;  /* 0x000000000900720c */ /* 0x001fca0004721270 */
[----:B------:R-:W0:Y:S06]  /*75e20*/  LDC R5, c[0x0][0x22c] ;  /* 0x00008b00ff057b82 */ /* 0x000e2c0000000800 */
[----:B------:R-:W-:Y:S02]  /*75e30*/  @P2 STG.E.U16 desc[UR4][R20.64], R143 ;  /* 0x0000008f14002986 */ /* 0x000fe4000c101504 */
[----:B------:R-:W3:Y:S02]  /*75e40*/  LDC R4, c[0x0][0x22c] ;  /* 0x00008b00ff047b82 */ /* 0x000ee40000000800 */
[----:B------:R-:W-:Y:S01]  /*75e50*/  @P4 STG.E.U16 desc[UR4][R22.64], R12 ;  /* 0x0000000c16004986 */ /* 0x000fe2000c101504 */
[----:B------:R-:W-:-:S05]  /*75e60*/  VIADD R9, R3, 0x1c1 ;  /* 0x000001c103097836 */ /* 0x000fca0000000000 */
[----:B------:R-:W1:Y:S01]  /*75e70*/  LDC R0, c[0x0][0x22c] ;  /* 0x00008b00ff007b82 */ /* 0x000e620000000800 */
[----:B--2---:R2:W-:Y:S04]  /*75e80*/  @P1 STG.E.U16 desc[UR4][R150.64], R148 ;  /* 0x0000009496001986 */ /* 0x0045e8000c101504 */
[----:B--2---:R-:W2:Y:S01]  /*75e90*/  LDL.LU.64 R150, [R1+0x1ff0] ;  /* 0x001ff00001967983 */ /* 0x004ea20000300a00 */
[----:B----4-:R-:W-:Y:S01]  /*75ea0*/  ISETP.LT.AND P2, PT, R9, R2, !P0 ;  /* 0x000000020900720c */ /* 0x010fe20004741270 */
[C---:B------:R-:W-:Y:S01]  /*75eb0*/  VIADD R10, R3.reuse, 0x1c3 ;  /* 0x000001c3030a7836 */ /* 0x040fe20000000000 */
[----:B------:R-:W4:Y:S01]  /*75ec0*/  LDC R2, c[0x0][0x22c] ;  /* 0x00008b00ff027b82 */ /* 0x000f220000000800 */
[C---:B------:R-:W-:Y:S02]  /*75ed0*/  VIADD R9, R3.reuse, 0x1c2 ;  /* 0x000001c203097836 */ /* 0x040fe40000000000 */
[----:B------:R-:W-:Y:S01]  /*75ee0*/  VIADD R11, R3, 0x1c4 ;  /* 0x000001c4030b7836 */ /* 0x000fe20000000000 */
[----:B0-----:R-:W-:-:S02]  /*75ef0*/  ISETP.LT.AND P3, PT, R10, R5, !P0 ;  /* 0x000000050a00720c */ /* 0x001fc40004761270 */
[----:B---3--:R-:W-:Y:S01]  /*75f00*/  ISETP.LT.AND P1, PT, R9, R4, !P0 ;  /* 0x000000040900720c */ /* 0x008fe20004721270 */
[----:B------:R-:W-:Y:S01]  /*75f10*/  VIADD R9, R3, 0x1c5 ;  /* 0x000001c503097836 */ /* 0x000fe20000000000 */
[----:B------:R-:W-:Y:S01]  /*75f20*/  PRMT R10, R148, 0x7632, R10 ;  /* 0x00007632940a7816 */ /* 0x000fe2000000000a */
[----:B------:R-:W0:Y:S01]  /*75f30*/  LDC R4, c[0x0][0x22c] ;  /* 0x00008b00ff047b82 */ /* 0x000e220000000800 */
[----:B-1----:R-:W-:-:S03]  /*75f40*/  ISETP.LT.AND P4, PT, R11, R8, !P0 ;  /* 0x000000080b00720c */ /* 0x002fc60004781270 */
[----:B------:R-:W-:Y:S01]  /*75f50*/  @P2 STG.E.U16 desc[UR4][R32.64], R10 ;  /* 0x0000000a20002986 */ /* 0x000fe2000c101504 */
[----:B------:R-:W-:Y:S02]  /*75f60*/  ISETP.LT.AND P2, PT, R9, R0, !P0 ;  /* 0x000000000900720c */ /* 0x000fe40004741270 */
[----:B------:R-:W-:Y:S01]  /*75f70*/  PRMT R11, R149, 0x7632, R11 ;  /* 0x00007632950b7816 */ /* 0x000fe2000000000b */
[----:B------:R-:W1:Y:S02]  /*75f80*/  LDC R8, c[0x0][0x22c] ;  /* 0x00008b00ff087b82 */ /* 0x000e640000000800 */
[----:B------:R-:W-:Y:S04]  /*75f90*/  @P1 STG.E.U16 desc[UR4][R34.64], R149 ;  /* 0x0000009522001986 */ /* 0x000fe8000c101504 */
[----:B------:R-:W-:Y:S02]  /*75fa0*/  @P3 STG.E.U16 desc[UR4][R40.64], R11 ;  /* 0x0000000b28003986 */ /* 0x000fe4000c101504 */
[----:B------:R-:W3:Y:S01]  /*75fb0*/  LDC R5, c[0x0][0x22c] ;  /* 0x00008b00ff057b82 */ /* 0x000ee20000000800 */
[----:B--2---:R-:W-:Y:S01]  /*75fc0*/  PRMT R12, R150, 0x7632, R12 ;  /* 0x00007632960c7816 */ /* 0x004fe2000000000c */
[----:B------:R-:W-:Y:S06]  /*75fd0*/  @P4 STG.E.U16 desc[UR4][R42.64], R150 ;  /* 0x000000962a004986 */ /* 0x000fec000c101504 */
[----:B------:R-:W2:Y:S01]  /*75fe0*/  LDC R0, c[0x0][0x22c] ;  /* 0x00008b00ff007b82 */ /* 0x000ea20000000800 */
[----:B------:R4:W-:Y:S04]  /*75ff0*/  @P2 STG.E.U16 desc[UR4][R156.64], R12 ;  /* 0x0000000c9c002986 */ /* 0x0009e8000c101504 */
[----:B----4-:R-:W4:Y:S01]  /*76000*/  LDL.LU.64 R156, [R1+0x1fe8] ;  /* 0x001fe800019c7983 */ /* 0x010f220000300a00 */
[----:B------:R-:W-:-:S05]  /*76010*/  VIADD R9, R3, 0x1c6 ;  /* 0x000001c603097836 */ /* 0x000fca0000000000 */
[----:B------:R-:W-:Y:S01]  /*76020*/  ISETP.LT.AND P1, PT, R9, R2, !P0 ;  /* 0x000000020900720c */ /* 0x000fe20004721270 */
[C---:B------:R-:W-:Y:S02]  /*76030*/  VIADD R9, R3.reuse, 0x1c7 ;  /* 0x000001c703097836 */ /* 0x040fe40000000000 */
[----:B------:R-:W-:Y:S01]  /*76040*/  VIADD R10, R3, 0x1c8 ;  /* 0x000001c8030a7836 */ /* 0x000fe20000000000 */
[----:B------:R-:W-:Y:S01]  /*76050*/  PRMT R11, R151, 0x7632, R11 ;  /* 0x00007632970b7816 */ /* 0x000fe2000000000b */
[----:B------:R-:W4:Y:S01]  /*76060*/  LDC R2, c[0x0][0x22c] ;  /* 0x00008b00ff027b82 */ /* 0x000f220000000800 */
[----:B0-----:R-:W-:Y:S01]  /*76070*/  ISETP.LT.AND P2, PT, R9, R4, !P0 ;  /* 0x000000040900720c */ /* 0x001fe20004741270 */
[----:B------:R-:W-:Y:S01]  /*76080*/  VIADD R9, R3, 0x1c9 ;  /* 0x000001c903097836 */ /* 0x000fe20000000000 */
[----:B---3--:R-:W-:-:S04]  /*76090*/  ISETP.LT.AND P3, PT, R10, R5, !P0 ;  /* 0x000000050a00720c */ /* 0x008fc80004761270 */
[----:B-1----:R-:W-:Y:S01]  /*760a0*/  ISETP.LT.AND P4, PT, R9, R8, !P0 ;  /* 0x000000080900720c */ /* 0x002fe20004781270 */
[----:B------:R-:W-:Y:S01]  /*760b0*/  VIADD R9, R3, 0x1ca ;  /* 0x000001ca03097836 */ /* 0x000fe20000000000 */
[----:B------:R0:W-:Y:S01]  /*760c0*/  @P1 STG.E.U16 desc[UR4][R196.64], R151 ;  /* 0x00000097c4001986 */ /* 0x0001e2000c101504 */
[----:B------:R-:W1:Y:S03]  /*760d0*/  LDC R4, c[0x0][0x22c] ;  /* 0x00008b00ff047b82 */ /* 0x000e660000000800 */
[----:B--2---:R-:W-:Y:S01]  /*760e0*/  ISETP.LT.AND P1, PT, R9, R0, !P0 ;  /* 0x000000000900720c */ /* 0x004fe20004721270 */
[----:B------:R2:W-:Y:S04]  /*760f0*/  @P2 STG.E.U16 desc[UR4][R198.64], R11 ;  /* 0x0000000bc6002986 */ /* 0x0005e8000c101504 */
[----:B------:R-:W3:Y:S01]  /*76100*/  LDC R5, c[0x0][0x22c] ;  /* 0x00008b00ff057b82 */ /* 0x000ee20000000800 */
[----:B0-----:R-:W3:Y:S04]  /*76110*/  LDL.LU.64 R196, [R1+0x1fe0] ;  /* 0x001fe00001c47983 */ /* 0x001ee80000300a00 */
[----:B--2---:R-:W2:Y:S01]  /*76120*/  LDL.LU.64 R198, [R1+0x1fd8] ;  /* 0x001fd80001c67983 */ /* 0x004ea20000300a00 */
[----:B----4-:R-:W-:-:S03]  /*76130*/  PRMT R12, R156, 0x7632, R12 ;  /* 0x000076329c0c7816 */ /* 0x010fc6000000000c */
[----:B------:R0:W-:Y:S01]  /*76140*/  @P3 STG.E.U16 desc[UR4][R188.64], R156 ;  /* 0x0000009cbc003986 */ /* 0x0001e2000c101504 */
[C---:B------:R-:W-:Y:S01]  /*76150*/  VIADD R9, R3.reuse, 0x1cb ;  /* 0x000001cb03097836 */ /* 0x040fe20000000000 */
[----:B------:R-:W4:Y:S02]  /*76160*/  LDC R8, c[0x0][0x22c] ;  /* 0x00008b00ff087b82 */ /* 0x000f240000000800 */
[----:B------:R1:W-:Y:S04]  /*76170*/  @P4 STG.E.U16 desc[UR4][R190.64], R12 ;  /* 0x0000000cbe004986 */ /* 0x0003e8000c101504 */
[----:B------:R3:W-:Y:S01]  /*76180*/  @P1 STG.E.U16 desc[UR4][R158.64], R157 ;  /* 0x0000009d9e001986 */ /* 0x0007e2000c101504 */
[----:B------:R-:W-:Y:S01]  /*76190*/  VIADD R10, R3, 0x1cd ;  /* 0x000001cd030a7836 */ /* 0x000fe20000000000 */
[----:B------:R-:W2:Y:S02]  /*761a0*/  LDC R0, c[0x0][0x22c] ;  /* 0x00008b00ff007b82 */ /* 0x000ea40000000800 */
[----:B0-----:R-:W2:Y:S04]  /*761b0*/  LDL.LU.64 R188, [R1+0x1fd0] ;  /* 0x001fd00001bc7983 */ /* 0x001ea80000300a00 */
[----:B-1----:R-:W2:Y:S04]  /*761c0*/  LDL.LU.64 R190, [R1+0x1fc8] ;  /* 0x001fc80001be7983 */ /* 0x002ea80000300a00 */
[----:B---3--:R-:W3:Y:S01]  /*761d0*/  LDL.LU.64 R158, [R1+0x1fc0] ;  /* 0x001fc000019e7983 */ /* 0x008ee20000300a00 */
[----:B------:R-:W-:Y:S01]  /*761e0*/  ISETP.LT.AND P2, PT, R9, R2, !P0 ;  /* 0x000000020900720c */ /* 0x000fe20004741270 */
[----:B------:R-:W-:Y:S01]  /*761f0*/  VIADD R9, R3, 0x1cc ;  /* 0x000001cc03097836 */ /* 0x000fe20000000000 */
[----:B------:R-:W-:Y:S01]  /*76200*/  ISETP.LT.AND P3, PT, R10, R5, !P0 ;  /* 0x000000050a00720c */ /* 0x000fe20004761270 */
[----:B------:R-:W0:Y:S03]  /*76210*/  LDC R2, c[0x0][0x22c] ;  /* 0x00008b00ff027b82 */ /* 0x000e260000000800 */
[----:B------:R-:W-:-:S02]  /*76220*/  ISETP.LT.AND P1, PT, R9, R4, !P0 ;  /* 0x000000040900720c */ /* 0x000fc40004721270 */
[----:B------:R-:W-:Y:S01]  /*76230*/  PRMT R10, R157, 0x7632, R10 ;  /* 0x000076329d0a7816 */ /* 0x000fe2000000000a */
[C---:B------:R-:W-:Y:S02]  /*76240*/  VIADD R9, R3.reuse, 0x1cf ;  /* 0x000001cf03097836 */ /* 0x040fe40000000000 */
[----:B------:R-:W-:Y:S01]  /*76250*/  VIADD R5, R3, 0x1ce ;  /* 0x000001ce03057836 */ /* 0x000fe20000000000 */
[----:B------:R-:W1:Y:S01]  /*76260*/  LDC R4, c[0x0][0x22c] ;  /* 0x00008b00ff047b82 */ /* 0x000e620000000800 */
[----:B------:R4:W-:Y:S04]  /*76270*/  @P2 STG.E.U16 desc[UR4][R180.64], R10 ;  /* 0x0000000ab4002986 */ /* 0x0009e8000c101504 */
[----:B----4-:R-:W4:Y:S01]  /*76280*/  LDL.LU.64 R180, [R1+0x1fb8] ;  /* 0x001fb80001b47983 */ /* 0x010f220000300a00 */
[----:B---3--:R-:W-:-:S03]  /*76290*/  PRMT R11, R158, 0x7632, R11 ;  /* 0x000076329e0b7816 */ /* 0x008fc6000000000b */
[----:B------:R3:W-:Y:S04]  /*762a0*/  @P1 STG.E.U16 desc[UR4][R182.64], R158 ;  /* 0x0000009eb6001986 */ /* 0x0007e8000c101504 */
[----:B------:R0:W-:Y:S04]  /*762b0*/  @P3 STG.E.U16 desc[UR4][R164.64], R11 ;  /* 0x0000000ba4003986 */ /* 0x0001e8000c101504 */
[----:B---3--:R-:W3:Y:S04]  /*762c0*/  LDL.LU.64 R182, [R1+0x1fb0] ;  /* 0x001fb00001b67983 */ /* 0x008ee80000300a00 */
[----:B0-----:R-:W4:Y:S01]  /*762d0*/  LDL.LU.64 R164, [R1+0x1fa8] ;  /* 0x001fa80001a47983 */ /* 0x001f220000300a00 */
[----:B------:R-:W-:Y:S01]  /*762e0*/  ISETP.LT.AND P4, PT, R9, R8, !P0 ;  /* 0x000000080900720c */ /* 0x000fe20004781270 */
[----:B------:R-:W-:Y:S01]  /*762f0*/  VIADD R9, R3, 0x1d0 ;  /* 0x000001d003097836 */ /* 0x000fe20000000000 */
[----:B--2---:R-:W-:Y:S01]  /*76300*/  ISETP.LT.AND P2, PT, R5, R0, !P0 ;  /* 0x000000000500720c */ /* 0x004fe20004741270 */
[----:B------:R-:W0:Y:S03]  /*76310*/  LDC R8, c[0x0][0x22c] ;  /* 0x00008b00ff087b82 */ /* 0x000e260000000800 */
[----:B------:R-:W-:-:S02]  /*76320*/  ISETP.LT.AND P1, PT, R9, R2, !P0 ;  /* 0x000000020900720c */ /* 0x000fc40004721270 */
[----:B------:R-:W-:-:S03]  /*76330*/  PRMT R12, R159, 0x7632, R12 ;  /* 0x000076329f0c7816 */ /* 0x000fc6000000000c */
[----:B------:R-:W2:Y:S04]  /*76340*/  LDC R0, c[0x0][0x22c] ;  /* 0x00008b00ff007b82 */ /* 0x000ea80000000800 */
[----:B------:R1:W-:Y:S04]  /*76350*/  @P2 STG.E.U16 desc[UR4][R172.64], R159 ;  /* 0x0000009fac002986 */ /* 0x0003e8000c101504 */
[----:B------:R1:W-:Y:S01]  /*76360*/  @P4 STG.E.U16 desc[UR4][R174.64], R12 ;  /* 0x0000000cae004986 */ /* 0x0003e2000c101504 */
[----:B------:R-:W0:Y:S03]  /*76370*/  LDC R5, c[0x0][0x22c] ;  /* 0x00008b00ff057b82 */ /* 0x000e260000000800 */
[----:B-1----:R-:W3:Y:S05]  /*76380*/  LDL.LU.64 R172, [R1+0x1fa0] ;  /* 0x001fa00001ac7983 */ /* 0x002eea0000300a00 */
[----:B------:R-:W1:Y:S01]  /*76390*/  LDC R2, c[0x0][0x22c] ;  /* 0x00008b00ff027b82 */ /* 0x000e620000000800 */
[----:B------:R-:W3:Y:S04]  /*763a0*/  LDL.LU.64 R174, [R1+0x1f98] ;  /* 0x001f980001ae7983 */ /* 0x000ee80000300a00 */
[----:B----4-:R4:W-:Y:S04]  /*763b0*/  @P1 STG.E.U16 desc[UR4][R166.64], R164 ;  /* 0x000000a4a6001986 */ /* 0x0109e8000c101504 */
[----:B----4-:R-:W4:Y:S04]  /*763c0*/  LDL.LU.64 R166, [R1+0x1f90] ;  /* 0x001f900001a67983 */ /* 0x010f280000300a00 */
[----:B------:R-:W4:Y:S01]  /*763d0*/  LDL.LU R43, [R1+0xb20] ;  /* 0x000b2000012b7983 */ /* 0x000f220000300800 */
[----:B------:R-:W-:-:S05]  /*763e0*/  VIADD R9, R3, 0x1d1 ;  /* 0x000001d103097836 */ /* 0x000fca0000000000 */
[----:B------:R-:W-:Y:S01]  /*763f0*/  ISETP.LT.AND P2, PT, R9, R4, !P0 ;  /* 0x000000040900720c */ /* 0x000fe20004741270 */
[C---:B------:R-:W-:Y:S01]  /*76400*/  VIADD R9, R3.reuse, 0x1d2 ;  /* 0x000001d203097836 */ /* 0x040fe20000000000 */
[----:B------:R-:W3:Y:S01]  /*76410*/  LDC R4, c[0x0][0x22c] ;  /* 0x00008b00ff047b82 */ /* 0x000ee20000000800 */
[C---:B------:R-:W-:Y:S02]  /*76420*/  VIADD R10, R3.reuse, 0x1d3 ;  /* 0x000001d3030a7836 */ /* 0x040fe40000000000 */
[----:B------:R-:W-:Y:S01]  /*76430*/  VIADD R11, R3, 0x1d4 ;  /* 0x000001d4030b7836 */ /* 0x000fe20000000000 */
[----:B--2---:R-:W-:-:S04]  /*76440*/  ISETP.LT.AND P1, PT, R9, R0, !P0 ;  /* 0x000000000900720c */ /* 0x004fc80004721270 */
[----:B------:R-:W2:Y:S01]  /*76450*/  LDC R0, c[0x0][0x22c] ;  /* 0x00008b00ff007b82 */ /* 0x000ea20000000800 */
[----:B0-----:R-:W-:Y:S01]  /*76460*/  ISETP.LT.AND P3, PT, R10, R5, !P0 ;  /* 0x000000050a00720c */ /* 0x001fe20004761270 */
[----:B------:R-:W-:Y:S01]  /*76470*/  VIADD R9, R3, 0x1d5 ;  /* 0x000001d503097836 */ /* 0x000fe20000000000 */
[----:B------:R-:W-:Y:S02]  /*76480*/  PRMT R10, R164, 0x7632, R10 ;  /* 0x00007632a40a7816 */ /* 0x000fe4000000000a */
[----:B------:R-:W-:-:S03]  /*76490*/  ISETP.LT.AND P4, PT, R11, R8, !P0 ;  /* 0x000000080b00720c */ /* 0x000fc60004781270 */
[----:B------:R-:W0:Y:S01]  /*764a0*/  LDC R5, c[0x0][0x22c] ;  /* 0x00008b00ff057b82 */ /* 0x000e220000000800 */
[----:B------:R1:W-:Y:S02]  /*764b0*/  @P2 STG.E.U16 desc[UR4][R6.64], R10 ;  /* 0x0000000a06002986 */ /* 0x0003e4000c101504 */
[----:B-1----:R-:W-:-:S05]  /*764c0*/  ISETP.LT.AND P2, PT, R9, R2, !P0 ;  /* 0x000000020900720c */ /* 0x002fca0004741270 */
[----:B------:R-:W1:Y:S01]  /*764d0*/  LDC R8, c[0x0][0x22c] ;  /* 0x00008b00ff087b82 */ /* 0x000e620000000800 */
[----:B------:R-:W-:Y:S01]  /*764e0*/  PRMT R61, R165, 0x7632, R61 ;  /* 0x00007632a53d7816 */ /* 0x000fe2000000003d */
[----:B------:R-:W-:-:S06]  /*764f0*/  VIADD R9, R3, 0x1d6 ;  /* 0x000001d603097836 */ /* 0x000fcc0000000000 */
[----:B------:R-:W1:Y:S01]  /*76500*/  LDC R2, c[0x0][0x22c] ;  /* 0x00008b00ff027b82 */ /* 0x000e620000000800 */
[----:B------:R-:W-:Y:S01]  /*76510*/  VIADD R7, R3, 0x1d7 ;  /* 0x000001d703077836 */ /* 0x000fe20000000000 */
[----:B------:R-:W-:Y:S01]  /*76520*/  @P1 STG.E.U16 desc[UR4][R120.64], R165 ;  /* 0x000000a578001986 */ /* 0x000fe2000c101504 */
[----:B---3--:R-:W-:-:S03]  /*76530*/  ISETP.LT.AND P1, PT, R9, R4, !P0 ;  /* 0x000000040900720c */ /* 0x008fc60004721270 */
[----:B------:R-:W-:Y:S02]  /*76540*/  @P3 STG.E.U16 desc[UR4][R122.64], R61 ;  /* 0x0000003d7a003986 */ /* 0x000fe4000c101504 */
[----:B------:R-:W3:Y:S01]  /*76550*/  LDC R4, c[0x0][0x22c] ;  /* 0x00008b00ff047b82 */ /* 0x000ee20000000800 */
[----:B------:R-:W-:-:S05]  /*76560*/  VIADD R6, R3, 0x1d8 ;  /* 0x000001d803067836 */ /* 0x000fca0000000000 */
[----:B0-----:R-:W-:Y:S02]  /*76570*/  ISETP.LT.AND P3, PT, R6, R5, !P0 ;  /* 0x000000050600720c */ /* 0x001fe40004761270 */
[----:B------:R-:W0:Y:S01]  /*76580*/  LDC R5, c[0x0][0x22c] ;  /* 0x00008b00ff057b82 */ /* 0x000e220000000800 */
[----:B------:R-:W-:-:S07]  /*76590*/  PRMT R73, R172, 0x7632, R73 ;  /* 0x00007632ac497816 */ /* 0x000fce0000000049 */
[----:B------:R-:W0:Y:S01]  /*765a0*/  LDC R6, c[0x0][0x22c] ;  /* 0x00008b00ff067b82 */ /* 0x000e220000000800 */
[----:B------:R-:W-:Y:S02]  /*765b0*/  PRMT R77, R173, 0x7632, R77 ;  /* 0x00007632ad4d7816 */ /* 0x000fe4000000004d */
[----:B------:R-:W-:Y:S02]  /*765c0*/  PRMT R81, R174, 0x7632, R81 ;  /* 0x00007632ae517816 */ /* 0x000fe40000000051 */
[----:B------:R-:W-:Y:S01]  /*765d0*/  PRMT R85, R175, 0x7632, R85 ;  /* 0x00007632af557816 */ /* 0x000fe20000000055 */
[----:B------:R-:W-:Y:S01]  /*765e0*/  VIADD R9, R3, 0x1e4 ;  /* 0x000001e403097836 */ /* 0x000fe20000000000 */
[----:B------:R-:W-:Y:S02]  /*765f0*/  PRMT R89, R180, 0x7632, R89 ;  /* 0x00007632b4597816 */ /* 0x000fe40000000059 */
[----:B------:R-:W-:Y:S02]  /*76600*/  PRMT R93, R181, 0x7632, R93 ;  /* 0x00007632b55d7816 */ /* 0x000fe4000000005d */
[----:B------:R-:W-:-:S02]  /*76610*/  PRMT R97, R182, 0x7632, R97 ;  /* 0x00007632b6617816 */ /* 0x000fc40000000061 */
[----:B------:R-:W-:Y:S02]  /*76620*/  PRMT R101, R183, 0x7632, R101 ;  /* 0x00007632b7657816 */ /* 0x000fe40000000065 */
[----:B------:R-:W-:Y:S02]  /*76630*/  PRMT R103, R188, 0x7632, R103 ;  /* 0x00007632bc677816 */ /* 0x000fe40000000067 */
[----:B------:R-:W-:Y:S02]  /*76640*/  PRMT R105, R189, 0x7632, R105 ;  /* 0x00007632bd697816 */ /* 0x000fe40000000069 */
[----:B------:R-:W-:Y:S01]  /*76650*/  PRMT R107, R190, 0x7632, R107 ;  /* 0x00007632be6b7816 */ /* 0x000fe2000000006b */
[----:B------:R-:W-:Y:S01]  /*76660*/  VIADD R10, R3, 0x1f2 ;  /* 0x000001f2030a7836 */ /* 0x000fe20000000000 */
[----:B------:R-:W-:Y:S01]  /*76670*/  PRMT R109, R191, 0x7632, R109 ;  /* 0x00007632bf6d7816 */ /* 0x000fe2000000006d */
[----:B------:R-:W-:Y:S01]  /*76680*/  VIADD R11, R3, 0x1f4 ;  /* 0x000001f4030b7836 */ /* 0x000fe20000000000 */
[----:B------:R-:W-:-:S02]  /*76690*/  PRMT R111, R196, 0x7632, R111 ;  /* 0x00007632c46f7816 */ /* 0x000fc4000000006f */
[----:B------:R-:W-:Y:S02]  /*766a0*/  PRMT R113, R197, 0x7632, R113 ;  /* 0x00007632c5717816 */ /* 0x000fe40000000071 */
[----:B------:R-:W-:Y:S02]  /*766b0*/  PRMT R115, R198, 0x7632, R115 ;  /* 0x00007632c6737816 */ /* 0x000fe40000000073 */
[----:B------:R-:W-:Y:S01]  /*766c0*/  PRMT R117, R199, 0x7632, R117 ;  /* 0x00007632c7757816 */ /* 0x000fe20000000075 */
[----:B------:R-:W-:Y:S01]  /*766d0*/  VIADD R13, R3, 0x1fd ;  /* 0x000001fd030d7836 */ /* 0x000fe20000000000 */
[----:B----4-:R-:W-:Y:S01]  /*766e0*/  PRMT R65, R166, 0x7632, R65 ;  /* 0x00007632a6417816 */ /* 0x010fe20000000041 */
[----:B------:R-:W-:Y:S04]  /*766f0*/  @P4 STG.E.U16 desc[UR4][R128.64], R166 ;  /* 0x000000a680004986 */ /* 0x000fe8000c101504 */
[----:B------:R-:W-:Y:S01]  /*76700*/  @P2 STG.E.U16 desc[UR4][R130.64], R65 ;  /* 0x0000004182002986 */ /* 0x000fe2000c101504 */
[----:B--2---:R-:W-:Y:S01]  /*76710*/  ISETP.LT.AND P2, PT, R7, R0, !P0 ;  /* 0x000000000700720c */ /* 0x004fe20004741270 */
[----:B------:R-:W-:Y:S01]  /*76720*/  VIADD R7, R3, 0x1d9 ;  /* 0x000001d903077836 */ /* 0x000fe20000000000 */
[----:B------:R-:W2:Y:S04]  /*76730*/  LDC R0, c[0x0][0x22c] ;  /* 0x00008b00ff007b82 */ /* 0x000ea80000000800 */
[----:B-1----:R-:W-:Y:S01]  /*76740*/  ISETP.LT.AND P4, PT, R7, R8, !P0 ;  /* 0x000000080700720c */ /* 0x002fe20004781270 */
[----:B------:R-:W-:Y:S01]  /*76750*/  VIADD R7, R3, 0x1da ;  /* 0x000001da03077836 */ /* 0x000fe20000000000 */
[----:B------:R-:W-:Y:S04]  /*76760*/  @P1 STG.E.U16 desc[UR4][R136.64], R167 ;  /* 0x000000a788001986 */ /* 0x000fe8000c101504 */
[----:B------:R-:W-:-:S02]  /*76770*/  ISETP.LT.AND P1, PT, R7, R2, !P0 ;  /* 0x000000020700720c */ /* 0x000fc40004721270 */
[----:B------:R-:W1:Y:S01]  /*76780*/  LDC R2, c[0x0][0x22c] ;  /* 0x00008b00ff027b82 */ /* 0x000e620000000800 */
[----:B------:R-:W-:Y:S01]  /*76790*/  PRMT R69, R167, 0x7632, R69 ;  /* 0x00007632a7457816 */ /* 0x000fe20000000045 */
[----:B------:R-:W-:-:S04]  /*767a0*/  VIADD R7, R3, 0x1db ;  /* 0x000001db03077836 */ /* 0x000fc80000000000 */
[----:B------:R-:W-:Y:S01]  /*767b0*/  @P2 STG.E.U16 desc[UR4][R138.64], R69 ;  /* 0x000000458a002986 */ /* 0x000fe2000c101504 */
[----:B---3--:R-:W-:Y:S01]  /*767c0*/  ISETP.LT.AND P2, PT, R7, R4, !P0 ;  /* 0x000000040700720c */ /* 0x008fe20004741270 */
[C---:B------:R-:W-:Y:S01]  /*767d0*/  VIADD R7, R3.reuse, 0x1dc ;  /* 0x000001dc03077836 */ /* 0x040fe20000000000 */
[----:B------:R-:W3:Y:S01]  /*767e0*/  LDC R4, c[0x0][0x22c] ;  /* 0x00008b00ff047b82 */ /* 0x000ee20000000800 */
[----:B------:R-:W-:Y:S01]  /*767f0*/  VIADD R8, R3, 0x1dd ;  /* 0x000001dd03087836 */ /* 0x000fe20000000000 */
[----:B------:R-:W-:Y:S04]  /*76800*/  @P3 STG.E.U16 desc[UR4][R144.64], R172 ;  /* 0x000000ac90003986 */ /* 0x000fe8000c101504 */
[----:B------:R-:W-:Y:S01]  /*76810*/  @P4 STG.E.U16 desc[UR4][R146.64], R73 ;  /* 0x0000004992004986 */ /* 0x000fe2000c101504 */
[----:B0-----:R-:W-:-:S03]  /*76820*/  ISETP.LT.AND P3, PT, R8, R5, !P0 ;  /* 0x000000050800720c */ /* 0x001fc60004761270 */
[----:B------:R-:W-:Y:S01]  /*76830*/  @P1 STG.E.U16 desc[UR4][R152.64], R173 ;  /* 0x000000ad98001986 */ /* 0x000fe2000c101504 */
[----:B--2---:R-:W-:Y:S01]  /*76840*/  ISETP.LT.AND P1, PT, R7, R0, !P0 ;  /* 0x000000000700720c */ /* 0x004fe20004721270 */
[C---:B------:R-:W-:Y:S01]  /*76850*/  VIADD R5, R3.reuse, 0x1de ;  /* 0x000001de03057836 */ /* 0x040fe20000000000 */
[----:B------:R-:W0:Y:S01]  /*76860*/  LDC R0, c[0x0][0x22c] ;  /* 0x00008b00ff007b82 */ /* 0x000e220000000800 */
[----:B------:R-:W-:Y:S01]  /*76870*/  @P2 STG.E.U16 desc[UR4][R154.64], R77 ;  /* 0x0000004d9a002986 */ /* 0x000fe2000c101504 */
[----:B------:R-:W-:Y:S02]  /*76880*/  VIADD R7, R3, 0x1df ;  /* 0x000001df03077836 */ /* 0x000fe40000000000 */
[----:B-1----:R-:W-:-:S04]  /*76890*/  ISETP.LT.AND P2, PT, R5, R2, !P0 ;  /* 0x000000020500720c */ /* 0x002fc80004741270 */
[----:B------:R-:W1:Y:S01]  /*768a0*/  LDC R2, c[0x0][0x22c] ;  /* 0x00008b00ff027b82 */ /* 0x000e620000000800 */
[----:B------:R-:W-:Y:S01]  /*768b0*/  ISETP.LT.AND P4, PT, R7, R6, !P0 ;  /* 0x000000060700720c */ /* 0x000fe20004781270 */
[----:B------:R-:W-:Y:S01]  /*768c0*/  VIADD R7, R3, 0x1e0 ;  /* 0x000001e003077836 */ /* 0x000fe20000000000 */
[----:B------:R-:W-:Y:S05]  /*768d0*/  @P1 STG.E.U16 desc[UR4][R160.64], R174 ;  /* 0x000000aea0001986 */ /* 0x000fea000c101504 */
[----:B------:R-:W2:Y:S01]  /*768e0*/  LDC R5, c[0x0][0x22c] ;  /* 0x00008b00ff057b82 */ /* 0x000ea20000000800 */
[----:B---3--:R-:W-:Y:S01]  /*768f0*/  ISETP.LT.AND P1, PT, R7, R4, !P0 ;  /* 0x000000040700720c */ /* 0x008fe20004721270 */
[----:B------:R-:W-:-:S06]  /*76900*/  VIADD R7, R3, 0x1e1 ;  /* 0x000001e103077836 */ /* 0x000fcc0000000000 */
[----:B------:R-:W3:Y:S01]  /*76910*/  LDC R6, c[0x0][0x22c] ;  /* 0x00008b00ff067b82 */ /* 0x000ee20000000800 */
[----:B------:R-:W-:Y:S07]  /*76920*/  @P3 STG.E.U16 desc[UR4][R162.64], R81 ;  /* 0x00000051a2003986 */ /* 0x000fee000c101504 */
[----:B------:R-:W4:Y:S01]  /*76930*/  LDC R4, c[0x0][0x22c] ;  /* 0x00008b00ff047b82 */ /* 0x000f220000000800 */
[----:B------:R-:W-:Y:S01]  /*76940*/  @P2 STG.E.U16 desc[UR4][R168.64], R175 ;  /* 0x000000afa8002986 */ /* 0x000fe2000c101504 */
[----:B0-----:R-:W-:Y:S01]  /*76950*/  ISETP.LT.AND P2, PT, R7, R0, !P0 ;  /* 0x000000000700720c */ /* 0x001fe20004741270 */
[----:B------:R-:W-:-:S05]  /*76960*/  VIADD R7, R3, 0x1e2 ;  /* 0x000001e203077836 */ /* 0x000fca0000000000 */
[----:B------:R-:W0:Y:S01]  /*76970*/  LDC R0, c[0x0][0x22c] ;  /* 0x00008b00ff007b82 */ /* 0x000e220000000800 */
[----:B------:R-:W-:Y:S01]  /*76980*/  @P4 STG.E.U16 desc[UR4][R170.64], R85 ;  /* 0x00000055aa004986 */ /* 0x000fe2000c101504 */
[----:B------:R-:W-:-:S03]  /*76990*/  VIADD R8, R3, 0x1e3 ;  /* 0x000001e303087836 */ /* 0x000fc60000000000 */
[----:B------:R-:W-:Y:S01]  /*769a0*/  @P1 STG.E.U16 desc[UR4][R176.64], R180 ;  /* 0x000000b4b0001986 */ /* 0x000fe2000c101504 */
[----:B-1----:R-:W-:Y:S02]  /*769b0*/  ISETP.LT.AND P1, PT, R7, R2, !P0 ;  /* 0x000000020700720c */ /* 0x002fe40004721270 */
[----:B------:R-:W1:Y:S01]  /*769c0*/  LDC R2, c[0x0][0x22c] ;  /* 0x00008b00ff027b82 */ /* 0x000e620000000800 */
[----:B--2---:R-:W-:Y:S01]  /*769d0*/  ISETP.LT.AND P3, PT, R8, R5, !P0 ;  /* 0x000000050800720c */ /* 0x004fe20004761270 */
[----:B------:R-:W-:Y:S01]  /*769e0*/  VIADD R7, R3, 0x1e5 ;  /* 0x000001e503077836 */ /* 0x000fe20000000000 */
[----:B---3--:R-:W-:-:S05]  /*769f0*/  ISETP.LT.AND P4, PT, R9, R6, !P0 ;  /* 0x000000060900720c */ /* 0x008fca0004781270 */
[----:B------:R-:W2:Y:S01]  /*76a00*/  LDC R5, c[0x0][0x22c] ;  /* 0x00008b00ff057b82 */ /* 0x000ea20000000800 */
[----:B------:R-:W-:Y:S01]  /*76a10*/  @P2 STG.E.U16 desc[UR4][R178.64], R89 ;  /* 0x00000059b2002986 */ /* 0x000fe2000c101504 */
[----:B----4-:R-:W-:-:S06]  /*76a20*/  ISETP.LT.AND P2, PT, R7, R4, !P0 ;  /* 0x000000040700720c */ /* 0x010fcc0004741270 */
[----:B------:R-:W3:Y:S01]  /*76a30*/  LDC R6, c[0x0][0x22c] ;  /* 0x00008b00ff067b82 */ /* 0x000ee20000000800 */
[----:B------:R-:W-:Y:S01]  /*76a40*/  VIADD R7, R3, 0x1e6 ;  /* 0x000001e603077836 */ /* 0x000fe20000000000 */
[----:B------:R-:W-:Y:S06]  /*76a50*/  @P1 STG.E.U16 desc[UR4][R184.64], R181 ;  /* 0x000000b5b8001986 */ /* 0x000fec000c101504 */
[----:B------:R-:W4:Y:S01]  /*76a60*/  LDC R4, c[0x0][0x22c] ;  /* 0x00008b00ff047b82 */ /* 0x000f220000000800 */
[----:B0-----:R-:W-:Y:S01]  /*76a70*/  ISETP.LT.AND P1, PT, R7, R0, !P0 ;  /* 0x000000000700720c */ /* 0x001fe20004721270 */
[C---:B------:R-:W-:Y:S01]  /*76a80*/  VIADD R7, R3.reuse, 0x1e7 ;  /* 0x000001e703077836 */ /* 0x040fe20000000000 */
[----:B------:R-:W-:Y:S05]  /*76a90*/  @P3 STG.E.U16 desc[UR4][R186.64], R93 ;  /* 0x0000005dba003986 */ /* 0x000fea000c101504 */
[----:B------:R-:W0:Y:S01]  /*76aa0*/  LDC R0, c[0x0][0x22c] ;  /* 0x00008b00ff007b82 */ /* 0x000e220000000800 */
[----:B------:R-:W-:Y:S01]  /*76ab0*/  @P4 STG.E.U16 desc[UR4][R192.64], R182 ;  /* 0x000000b6c0004986 */ /* 0x000fe2000c101504 */
[----:B------:R-:W-:-:S03]  /*76ac0*/  VIADD R8, R3, 0x1e8 ;  /* 0x000001e803087836 */ /* 0x000fc60000000000 */
[----:B------:R-:W-:Y:S01]  /*76ad0*/  @P2 STG.E.U16 desc[UR4][R194.64], R97 ;  /* 0x00000061c2002986 */ /* 0x000fe2000c101504 */
[----:B-1----:R-:W-:Y:S01]  /*76ae0*/  ISETP.LT.AND P2, PT, R7, R2, !P0 ;  /* 0x000000020700720c */ /* 0x002fe20004741270 */
[----:B------:R-:W-:Y:S01]  /*76af0*/  VIADD R7, R3, 0x1e9 ;  /* 0x000001e903077836 */ /* 0x000fe20000000000 */
[----:B--2---:R-:W-:Y:S01]  /*76b00*/  ISETP.LT.AND P3, PT, R8, R5, !P0 ;  /* 0x000000050800720c */ /* 0x004fe20004761270 */
[----:B------:R-:W1:Y:S03]  /*76b10*/  LDC R2, c[0x0][0x22c] ;  /* 0x00008b00ff027b82 */ /* 0x000e660000000800 */
[----:B---3--:R-:W-:Y:S01]  /*76b20*/  ISETP.LT.AND P4, PT, R7, R6, !P0 ;  /* 0x000000060700720c */ /* 0x008fe20004781270 */
[----:B------:R-:W-:-:S04]  /*76b30*/  VIADD R7, R3, 0x1ea ;  /* 0x000001ea03077836 */ /* 0x000fc80000000000 */
[----:B------:R-:W2:Y:S01]  /*76b40*/  LDC R5, c[0x0][0x22c] ;  /* 0x00008b00ff057b82 */ /* 0x000ea20000000800 */
[----:B------:R-:W-:Y:S01]  /*76b50*/  @P1 STG.E.U16 desc[UR4][R200.64], R183 ;  /* 0x000000b7c8001986 */ /* 0x000fe2000c101504 */
[----:B----4-:R-:W-:Y:S01]  /*76b60*/  ISETP.LT.AND P1, PT, R7, R4, !P0 ;  /* 0x000000040700720c */ /* 0x010fe20004721270 */
[----:B------:R-:W-:-:S05]  /*76b70*/  VIADD R7, R3, 0x1eb ;  /* 0x000001eb03077836 */ /* 0x000fca0000000000 */
[----:B------:R-:W3:Y:S01]  /*76b80*/  LDC R4, c[0x0][0x22c] ;  /* 0x00008b00ff047b82 */ /* 0x000ee20000000800 */
[----:B------:R-:W-:Y:S01]  /*76b90*/  @P2 STG.E.U16 desc[UR4][R202.64], R101 ;  /* 0x00000065ca002986 */ /* 0x000fe2000c101504 */
[----:B0-----:R-:W-:Y:S01]  /*76ba0*/  ISETP.LT.AND P2, PT, R7, R0, !P0 ;  /* 0x000000000700720c */ /* 0x001fe20004741270 */
[----:B------:R-:W-:-:S05]  /*76bb0*/  VIADD R7, R3, 0x1ec ;  /* 0x000001ec03077836 */ /* 0x000fca0000000000 */
[----:B------:R-:W0:Y:S01]  /*76bc0*/  LDC R6, c[0x0][0x22c] ;  /* 0x00008b00ff067b82 */ /* 0x000e220000000800 */
[----:B------:R-:W-:Y:S01]  /*76bd0*/  VIADD R8, R3, 0x1ed ;  /* 0x000001ed03087836 */ /* 0x000fe20000000000 */
[----:B------:R-:W-:Y:S06]  /*76be0*/  @P3 STG.E.U16 desc[UR4][R204.64], R188 ;  /* 0x000000bccc003986 */ /* 0x000fec000c101504 */
[----:B------:R-:W4:Y:S01]  /*76bf0*/  LDC R0, c[0x0][0x22c] ;  /* 0x00008b00ff007b82 */ /* 0x000f220000000800 */
[----:B------:R-:W-:Y:S01]  /*76c00*/  @P4 STG.E.U16 desc[UR4][R206.64], R103 ;  /* 0x00000067ce004986 */ /* 0x000fe2000c101504 */
[----:B--2---:R-:W-:-:S03]  /*76c10*/  ISETP.LT.AND P3, PT, R8, R5, !P0 ;  /* 0x000000050800720c */ /* 0x004fc60004761270 */
[----:B------:R-:W-:Y:S01]  /*76c20*/  @P1 STG.E.U16 desc[UR4][R208.64], R189 ;  /* 0x000000bdd0001986 */ /* 0x000fe2000c101504 */
[----:B-1----:R-:W-:Y:S02]  /*76c30*/  ISETP.LT.AND P1, PT, R7, R2, !P0 ;  /* 0x000000020700720c */ /* 0x002fe40004721270 */
[----:B------:R-:W1:Y:S01]  /*76c40*/  LDC R2, c[0x0][0x22c] ;  /* 0x00008b00ff027b82 */ /* 0x000e620000000800 */
[C---:B------:R-:W-:Y:S01]  /*76c50*/  VIADD R7, R3.reuse, 0x1ee ;  /* 0x000001ee03077836 */ /* 0x040fe20000000000 */
[----:B------:R-:W-:Y:S01]  /*76c60*/  @P2 STG.E.U16 desc[UR4][R210.64], R105 ;  /* 0x00000069d2002986 */ /* 0x000fe2000c101504 */
[----:B------:R-:W-:-:S05]  /*76c70*/  VIADD R9, R3, 0x1ef ;  /* 0x000001ef03097836 */ /* 0x000fca0000000000 */
[----:B------:R-:W2:Y:S01]  /*76c80*/  LDC R5, c[0x0][0x22c] ;  /* 0x00008b00ff057b82 */ /* 0x000ea20000000800 */
[----:B---3--:R-:W-:Y:S01]  /*76c90*/  ISETP.LT.AND P2, PT, R7, R4, !P0 ;  /* 0x000000040700720c */ /* 0x008fe20004741270 */
[----:B------:R-:W-:Y:S01]  /*76ca0*/  VIADD R7, R3, 0x1f0 ;  /* 0x000001f003077836 */ /* 0x000fe20000000000 */
[----:B------:R-:W-:Y:S01]  /*76cb0*/  @P1 STG.E.U16 desc[UR4][R212.64], R190 ;  /* 0x000000bed4001986 */ /* 0x000fe2000c101504 */
[----:B0-----:R-:W-:-:S04]  /*76cc0*/  ISETP.LT.AND P4, PT, R9, R6, !P0 ;  /* 0x000000060900720c */ /* 0x001fc80004781270 */
[----:B------:R-:W0:Y:S01]  /*76cd0*/  LDC R4, c[0x0][0x22c] ;  /* 0x00008b00ff047b82 */ /* 0x000e220000000800 */
[----:B------:R-:W-:Y:S01]  /*76ce0*/  @P3 STG.E.U16 desc[UR4][R214.64], R107 ;  /* 0x0000006bd6003986 */ /* 0x000fe2000c101504 */
[----:B----4-:R-:W-:-:S06]  /*76cf0*/  ISETP.LT.AND P3, PT, R7, R0, !P0 ;  /* 0x000000000700720c */ /* 0x010fcc0004761270 */
[----:B------:R-:W3:Y:S01]  /*76d00*/  LDC R6, c[0x0][0x22c] ;  /* 0x00008b00ff067b82 */ /* 0x000ee20000000800 */
[----:B------:R-:W-:-:S07]  /*76d10*/  VIADD R9, R3, 0x1f1 ;  /* 0x000001f103097836 */ /* 0x000fce0000000000 */
[----:B------:R-:W4:Y:S08]  /*76d20*/  LDC R0, c[0x0][0x22c] ;  /* 0x00008b00ff007b82 */ /* 0x000f300000000800 */
[----:B------:R-:W4:Y:S01]  /*76d30*/  LDC R7, c[0x0][0x22c] ;  /* 0x00008b00ff077b82 */ /* 0x000f220000000800 */
[----:B------:R-:W-:Y:S01]  /*76d40*/  @P2 STG.E.U16 desc[UR4][R216.64], R191 ;  /* 0x000000bfd8002986 */ /* 0x000fe2000c101504 */
[----:B-1----:R-:W-:-:S06]  /*76d50*/  ISETP.LT.AND P2, PT, R9, R2, !P0 ;  /* 0x000000020900720c */ /* 0x002fcc0004741270 */
[----:B------:R-:W1:Y:S01]  /*76d60*/  LDC R8, c[0x0][0x22c] ;  /* 0x00008b00ff087b82 */ /* 0x000e620000000800 */
[----:B--2---:R-:W-:Y:S01]  /*76d70*/  ISETP.LT.AND P1, PT, R10, R5, !P0 ;  /* 0x000000050a00720c */ /* 0x004fe20004721270 */
[----:B------:R-:W-:-:S06]  /*76d80*/  VIADD R5, R3, 0x1f3 ;  /* 0x000001f303057836 */ /* 0x000fcc0000000000 */
[----:B------:R-:W2:Y:S01]  /*76d90*/  LDC R2, c[0x0][0x22c] ;  /* 0x00008b00ff027b82 */ /* 0x000ea20000000800 */
[----:B0-----:R-:W-:-:S07]  /*76da0*/  ISETP.LT.AND P6, PT, R5, R4, !P0 ;  /* 0x000000040500720c */ /* 0x001fce00047c1270 */
[----:B------:R-:W0:Y:S01]  /*76db0*/  LDC R9, c[0x0][0x22c] ;  /* 0x00008b00ff097b82 */ /* 0x000e220000000800 */
[C---:B------:R-:W-:Y:S02]  /*76dc0*/  VIADD R5, R3.reuse, 0x1f5 ;  /* 0x000001f503057836 */ /* 0x040fe40000000000 */
[----:B------:R-:W-:-:S05]  /*76dd0*/  VIADD R4, R3, 0x1f6 ;  /* 0x000001f603047836 */ /* 0x000fca0000000000 */
[----:B------:R-:W0:Y:S01]  /*76de0*/  LDC R10, c[0x0][0x22c] ;  /* 0x00008b00ff0a7b82 */ /* 0x000e220000000800 */
[----:B------:R-:W-:Y:S01]  /*76df0*/  @P4 STG.E.U16 desc[UR4][R218.64], R109 ;  /* 0x0000006dda004986 */ /* 0x000fe2000c101504 */
[----:B---3--:R-:W-:Y:S01]  /*76e00*/  ISETP.LT.AND P5, PT, R11, R6, !P0 ;  /* 0x000000060b00720c */ /* 0x008fe200047a1270 */
[----:B------:R-:W-:Y:S01]  /*76e10*/  VIADD R11, R3, 0x1f7 ;  /* 0x000001f7030b7836 */ /* 0x000fe20000000000 */
[----:B----4-:R-:W-:Y:S01]  /*76e20*/  ISETP.LT.AND P4, PT, R4, R7, !P0 ;  /* 0x000000070400720c */ /* 0x010fe20004781270 */
[----:B------:R-:W-:Y:S01]  /*76e30*/  @P3 STG.E.U16 desc[UR4][R220.64], R196 ;  /* 0x000000c4dc003986 */ /* 0x000fe2000c101504 */
[----:B------:R-:W-:Y:S02]  /*76e40*/  ISETP.LT.AND P3, PT, R5, R0, !P0 ;  /* 0x000000000500720c */ /* 0x000fe40004761270 */
[----:B------:R-:W3:Y:S01]  /*76e50*/  LDC R0, c[0x0][0x22c] ;  /* 0x00008b00ff007b82 */ /* 0x000ee20000000800 */
[----:B------:R-:W4:Y:S04]  /*76e60*/  LDS.128 R4, [R43] ;  /* 0x000000002b047984 */ /* 0x000f280000000c00 */
[----:B------:R0:W-:Y:S01]  /*76e70*/  @P2 STG.E.U16 desc[UR4][R222.64], R111 ;  /* 0x0000006fde002986 */ /* 0x0001e2000c101504 */
[----:B-1----:R-:W-:Y:S01]  /*76e80*/  ISETP.LT.AND P2, PT, R11, R8, !P0 ;  /* 0x000000080b00720c */ /* 0x002fe20004741270 */
[----:B------:R-:W-:-:S02]  /*76e90*/  VIADD R11, R3, 0x1f8 ;  /* 0x000001f8030b7836 */ /* 0x000fc40000000000 */
[----:B------:R-:W-:Y:S01]  /*76ea0*/  VIADD R8, R3, 0x1f9 ;  /* 0x000001f903087836 */ /* 0x000fe20000000000 */
[----:B------:R1:W-:Y:S02]  /*76eb0*/  @P1 STG.E.U16 desc[UR4][R224.64], R197 ;  /* 0x000000c5e0001986 */ /* 0x0003e4000c101504 */
[----:B--2---:R-:W-:Y:S02]  /*76ec0*/  ISETP.LT.AND P1, PT, R11, R2, !P0 ;  /* 0x000000020b00720c */ /* 0x004fe40004721270 */
[----:B------:R1:W-:Y:S01]  /*76ed0*/  @P6 STG.E.U16 desc[UR4][R226.64], R113 ;  /* 0x00000071e2006986 */ /* 0x0003e2000c101504 */
[----:B0-----:R-:W-:Y:S01]  /*76ee0*/  ISETP.LT.AND P6, PT, R8, R9, !P0 ;  /* 0x000000090800720c */ /* 0x001fe200047c1270 */
[----:B------:R-:W0:Y:S01]  /*76ef0*/  LDC R2, c[0x0][0x22c] ;  /* 0x00008b00ff027b82 */ /* 0x000e220000000800 */
[----:B------:R-:W-:Y:S01]  /*76f00*/  VIADD R9, R3, 0x1fa ;  /* 0x000001fa03097836 */ /* 0x000fe20000000000 */
[----:B------:R1:W-:Y:S04]  /*76f10*/  @P5 STG.E.U16 desc[UR4][R228.64], R198 ;  /* 0x000000c6e4005986 */ /* 0x0003e8000c101504 */
[----:B------:R-:W-:-:S02]  /*76f20*/  ISETP.LT.AND P5, PT, R9, R10, !P0 ;  /* 0x0000000a0900720c */ /* 0x000fc400047a1270 */
[----:B------:R-:W2:Y:S01]  /*76f30*/  LDC R8, c[0x0][0x22c] ;  /* 0x00008b00ff087b82 */ /* 0x000ea20000000800 */
[----:B------:R-:W-:-:S07]  /*76f40*/  VIADD R11, R3, 0x1fb ;  /* 0x000001fb030b7836 */ /* 0x000fce0000000000 */
[----:B------:R-:W1:Y:S08]  /*76f50*/  LDC R10, c[0x0][0x22c] ;  /* 0x00008b00ff0a7b82 */ /* 0x000e700000000800 */
[----:B------:R-:W1:Y:S01]  /*76f60*/  LDC R9, c[0x0][0x22c] ;  /* 0x00008b00ff097b82 */ /* 0x000e620000000800 */
[----:B------:R0:W-:Y:S04]  /*76f70*/  @P3 STG.E.U16 desc[UR4][R230.64], R115 ;  /* 0x00000073e6003986 */ /* 0x0001e8000c101504 */
[----:B------:R0:W-:Y:S01]  /*76f80*/  @P4 STG.E.U16 desc[UR4][R232.64], R199 ;  /* 0x000000c7e8004986 */ /* 0x0001e2000c101504 */
[----:B---3--:R-:W-:Y:S01]  /*76f90*/  ISETP.LT.AND P4, PT, R11, R0, !P0 ;  /* 0x000000000b00720c */ /* 0x008fe20004781270 */
[----:B------:R-:W-:-:S02]  /*76fa0*/  VIADD R11, R3, 0x1fc ;  /* 0x000001fc030b7836 */ /* 0x000fc40000000000 */
[----:B------:R-:W-:-:S03]  /*76fb0*/  VIADD R0, R3, 0x1fe ;  /* 0x000001fe03007836 */ /* 0x000fc60000000000 */
[----:B0-----:R-:W-:Y:S01]  /*76fc0*/  ISETP.LT.AND P3, PT, R11, R2, !P0 ;  /* 0x000000020b00720c */ /* 0x001fe20004761270 */
[----:B------:R-:W-:Y:S01]  /*76fd0*/  VIADD R11, R3, 0x1ff ;  /* 0x000001ff030b7836 */ /* 0x000fe20000000000 */
[----:B------:R0:W-:Y:S01]  /*76fe0*/  @P2 STG.E.U16 desc[UR4][R234.64], R117 ;  /* 0x00000075ea002986 */ /* 0x0001e2000c101504 */
[----:B--2---:R-:W-:-:S03]  /*76ff0*/  ISETP.LT.AND P2, PT, R13, R8, !P0 ;  /* 0x000000080d00720c */ /* 0x004fc60004741270 */
[----:B----4-:R0:W-:Y:S01]  /*77000*/  @P1 STG.E.U16 desc[UR4][R236.64], R4 ;  /* 0x00000004ec001986 */ /* 0x0101e2000c101504 */
[----:B-1----:R-:W-:Y:S02]  /*77010*/  ISETP.LT.AND P1, PT, R11, R10, !P0 ;  /* 0x0000000a0b00720c */ /* 0x002fe40004721270 */
[----:B------:R-:W-:Y:S02]  /*77020*/  PRMT R119, R4, 0x7632, R119 ;  /* 0x0000763204777816 */ /* 0x000fe40000000077 */
[----:B------:R-:W-:Y:S02]  /*77030*/  ISETP.LT.AND P0, PT, R0, R9, !P0 ;  /* 0x000000090000720c */ /* 0x000fe40004701270 */
[----:B------:R-:W-:Y:S01]  /*77040*/  PRMT R121, R5, 0x7632, R121 ;  /* 0x0000763205797816 */ /* 0x000fe20000000079 */
[----:B------:R0:W-:Y:S01]  /*77050*/  @P6 STG.E.U16 desc[UR4][R238.64], R119 ;  /* 0x00000077ee006986 */ /* 0x0001e2000c101504 */
[----:B------:R-:W-:-:S03]  /*77060*/  PRMT R123, R6, 0x7632, R123 ;  /* 0x00007632067b7816 */ /* 0x000fc6000000007b */
[----:B------:R0:W-:Y:S04]  /*77070*/  @P5 STG.E.U16 desc[UR4][R240.64], R5 ;  /* 0x00000005f0005986 */ /* 0x0001e8000c101504 */
[----:B------:R0:W-:Y:S04]  /*77080*/  @P4 STG.E.U16 desc[UR4][R242.64], R121 ;  /* 0x00000079f2004986 */ /* 0x0001e8000c101504 */
[----:B------:R0:W-:Y:S04]  /*77090*/  @P3 STG.E.U16 desc[UR4][R244.64], R6 ;  /* 0x00000006f4003986 */ /* 0x0001e8000c101504 */
[----:B------:R0:W-:Y:S04]  /*770a0*/  @P2 STG.E.U16 desc[UR4][R246.64], R123 ;  /* 0x0000007bf6002986 */ /* 0x0001e8000c101504 */
[----:B------:R0:W-:Y:S01]  /*770b0*/  @P0 STG.E.U16 desc[UR4][R248.64], R7 ;  /* 0x00000007f8000986 */ /* 0x0001e2000c101504 */
[----:B------:R-:W-:Y:S05]  /*770c0*/  @!P1 EXIT ;  /* 0x000000000000994d */ /* 0x000fea0003800000 */
[----:B------:R-:W-:-:S05]  /*770d0*/  PRMT R125, R7, 0x7632, R125 ;  /* 0x00007632077d7816 */ /* 0x000fca000000007d */
[----:B------:R-:W-:Y:S01]  /*770e0*/  STG.E.U16 desc[UR4][R250.64], R125 ;  /* 0x0000007dfa007986 */ /* 0x000fe2000c101504 */
[----:B------:R-:W-:Y:S05]  /*770f0*/  EXIT ;  /* 0x000000000000794d */ /* 0x000fea0003800000 */
.L_x_2:
[----:B------:R-:W-:-:S00]  /*77100*/  BRA `(.L_x_2) ;  /* 0xfffffffc00fc7947 */ /* 0x000fc0000383ffff */
[----:B------:R-:W-:-:S00]  /*77110*/  NOP ;  /* 0x0000000000007918 */ /* 0x000fc00000000000 */
        /* <DEDUP_REMOVED lines=14> */
.L_x_3:


//--------------------- .nv.shared.matmul_kernel  --------------------------
	.section	.nv.shared.matmul_kernel,"aw",@nobits
	.sectionflags	@""
	.align	16
	.zero		1024


//--------------------- .nv.shared.reserved.0     --------------------------
	.section	.nv.shared.reserved.0,"aw",@nobits
	.weak		__nv_reservedSMEM_offset_0_alias
	.size		__nv_reservedSMEM_offset_0_alias, 0, 0
	.other		__nv_reservedSMEM_offset_0_alias,@"STO_CUDA_RESERVED_SHARED STV_DEFAULT"
__nv_reservedSMEM_offset_0_alias:
	.zero		0


//--------------------- .nv.constant0.matmul_kernel --------------------------
	.section	.nv.constant0.matmul_kernel,"a",@progbits
	.sectionflags	@""
	.align	4
.nv.constant0.matmul_kernel:
	.zero		608


//--------------------- SYMBOLS --------------------------

	.type		.nv.reservedSmem.offset0,@object
	.size		.nv.reservedSmem.offset0,0x4
